//
// Generated by NVIDIA NVVM Compiler
//
// Compiler Build ID: CL-36424714
// Cuda compilation tools, release 13.0, V13.0.88
// Based on NVVM 20.0.0
//

.version 9.0
.target sm_100
.address_size 64

	// .globl	_Z33siddon_ray_trace_kernel_optimizedPK10CTGeometryPKfPyxx
// _ZZN3cub18CUB_300001_SM_10006detail6reduce28DeviceReduceSingleTileKernelINS2_10policy_hubIyyN4cuda3std3__44plusIvEEE10Policy1000EPySC_yS9_yyNS7_10__identityEEEvT0_T1_T2_T3_T4_T6_E12temp_storage has been demoted
// _ZZN3cub18CUB_300001_SM_10006detail6reduce18DeviceReduceKernelINS2_10policy_hubIyyN4cuda3std3__44plusIvEEE10Policy1000EPyyS9_yNS7_10__identityEEEvT0_PT3_T1_NS0_13GridEvenShareISH_EET2_T4_E12temp_storage has been demoted
// _ZZN3cub18CUB_300001_SM_10006detail6reduce28DeviceReduceSingleTileKernelINS2_10policy_hubIyyN4cuda3std3__44plusIvEEE10Policy1000EPySC_iS9_yyNS7_10__identityEEEvT0_T1_T2_T3_T4_T6_E12temp_storage has been demoted
.global .align 1 .b8 _ZN34_INTERNAL_f271ee67_4_k_cu_6f7758054cuda3std3__45__cpo5beginE[1];
.global .align 1 .b8 _ZN34_INTERNAL_f271ee67_4_k_cu_6f7758054cuda3std3__45__cpo3endE[1];
.global .align 1 .b8 _ZN34_INTERNAL_f271ee67_4_k_cu_6f7758054cuda3std3__45__cpo6cbeginE[1];
.global .align 1 .b8 _ZN34_INTERNAL_f271ee67_4_k_cu_6f7758054cuda3std3__45__cpo4cendE[1];
.global .align 1 .b8 _ZN34_INTERNAL_f271ee67_4_k_cu_6f7758054cuda3std3__45__cpo6rbeginE[1];
.global .align 1 .b8 _ZN34_INTERNAL_f271ee67_4_k_cu_6f7758054cuda3std3__45__cpo4rendE[1];
.global .align 1 .b8 _ZN34_INTERNAL_f271ee67_4_k_cu_6f7758054cuda3std3__45__cpo7crbeginE[1];
.global .align 1 .b8 _ZN34_INTERNAL_f271ee67_4_k_cu_6f7758054cuda3std3__45__cpo5crendE[1];
.global .align 1 .b8 _ZN34_INTERNAL_f271ee67_4_k_cu_6f7758054cuda3std3__436_GLOBAL__N__f271ee67_4_k_cu_6f7758056ignoreE[1];
.global .align 1 .b8 _ZN34_INTERNAL_f271ee67_4_k_cu_6f7758054cuda3std3__419piecewise_constructE[1];
.global .align 1 .b8 _ZN34_INTERNAL_f271ee67_4_k_cu_6f7758054cuda3std3__48in_placeE[1];
.global .align 1 .b8 _ZN34_INTERNAL_f271ee67_4_k_cu_6f7758054cuda3std3__420unreachable_sentinelE[1];
.global .align 1 .b8 _ZN34_INTERNAL_f271ee67_4_k_cu_6f7758054cuda3std3__47nulloptE[1];
.global .align 1 .b8 _ZN34_INTERNAL_f271ee67_4_k_cu_6f7758054cuda3std3__48unexpectE[1];
.global .align 1 .b8 _ZN34_INTERNAL_f271ee67_4_k_cu_6f7758054cuda3std6ranges3__45__cpo4swapE[1];
.global .align 1 .b8 _ZN34_INTERNAL_f271ee67_4_k_cu_6f7758054cuda3std6ranges3__45__cpo9iter_moveE[1];
.global .align 1 .b8 _ZN34_INTERNAL_f271ee67_4_k_cu_6f7758054cuda3std6ranges3__45__cpo5beginE[1];
.global .align 1 .b8 _ZN34_INTERNAL_f271ee67_4_k_cu_6f7758054cuda3std6ranges3__45__cpo3endE[1];
.global .align 1 .b8 _ZN34_INTERNAL_f271ee67_4_k_cu_6f7758054cuda3std6ranges3__45__cpo6cbeginE[1];
.global .align 1 .b8 _ZN34_INTERNAL_f271ee67_4_k_cu_6f7758054cuda3std6ranges3__45__cpo4cendE[1];
.global .align 1 .b8 _ZN34_INTERNAL_f271ee67_4_k_cu_6f7758054cuda3std6ranges3__45__cpo7advanceE[1];
.global .align 1 .b8 _ZN34_INTERNAL_f271ee67_4_k_cu_6f7758054cuda3std6ranges3__45__cpo9iter_swapE[1];
.global .align 1 .b8 _ZN34_INTERNAL_f271ee67_4_k_cu_6f7758054cuda3std6ranges3__45__cpo4nextE[1];
.global .align 1 .b8 _ZN34_INTERNAL_f271ee67_4_k_cu_6f7758054cuda3std6ranges3__45__cpo4prevE[1];
.global .align 1 .b8 _ZN34_INTERNAL_f271ee67_4_k_cu_6f7758054cuda3std6ranges3__45__cpo4dataE[1];
.global .align 1 .b8 _ZN34_INTERNAL_f271ee67_4_k_cu_6f7758054cuda3std6ranges3__45__cpo5cdataE[1];
.global .align 1 .b8 _ZN34_INTERNAL_f271ee67_4_k_cu_6f7758054cuda3std6ranges3__45__cpo4sizeE[1];
.global .align 1 .b8 _ZN34_INTERNAL_f271ee67_4_k_cu_6f7758054cuda3std6ranges3__45__cpo5ssizeE[1];
.global .align 1 .b8 _ZN34_INTERNAL_f271ee67_4_k_cu_6f7758054cuda3std6ranges3__45__cpo8distanceE[1];
.global .align 1 .b8 _ZN34_INTERNAL_f271ee67_4_k_cu_6f7758056thrust24THRUST_300001_SM_1000_NS6system6detail10sequential3seqE[1];
.global .align 1 .b8 _ZN34_INTERNAL_f271ee67_4_k_cu_6f7758056thrust24THRUST_300001_SM_1000_NS12placeholders2_1E[1];
.global .align 1 .b8 _ZN34_INTERNAL_f271ee67_4_k_cu_6f7758056thrust24THRUST_300001_SM_1000_NS12placeholders2_2E[1];
.global .align 1 .b8 _ZN34_INTERNAL_f271ee67_4_k_cu_6f7758056thrust24THRUST_300001_SM_1000_NS12placeholders2_3E[1];
.global .align 1 .b8 _ZN34_INTERNAL_f271ee67_4_k_cu_6f7758056thrust24THRUST_300001_SM_1000_NS12placeholders2_4E[1];
.global .align 1 .b8 _ZN34_INTERNAL_f271ee67_4_k_cu_6f7758056thrust24THRUST_300001_SM_1000_NS12placeholders2_5E[1];
.global .align 1 .b8 _ZN34_INTERNAL_f271ee67_4_k_cu_6f7758056thrust24THRUST_300001_SM_1000_NS12placeholders2_6E[1];
.global .align 1 .b8 _ZN34_INTERNAL_f271ee67_4_k_cu_6f7758056thrust24THRUST_300001_SM_1000_NS12placeholders2_7E[1];
.global .align 1 .b8 _ZN34_INTERNAL_f271ee67_4_k_cu_6f7758056thrust24THRUST_300001_SM_1000_NS12placeholders2_8E[1];
.global .align 1 .b8 _ZN34_INTERNAL_f271ee67_4_k_cu_6f7758056thrust24THRUST_300001_SM_1000_NS12placeholders2_9E[1];
.global .align 1 .b8 _ZN34_INTERNAL_f271ee67_4_k_cu_6f7758056thrust24THRUST_300001_SM_1000_NS12placeholders3_10E[1];

.visible .entry _Z33siddon_ray_trace_kernel_optimizedPK10CTGeometryPKfPyxx(
	.param .u64 .ptr .align 1 _Z33siddon_ray_trace_kernel_optimizedPK10CTGeometryPKfPyxx_param_0,
	.param .u64 .ptr .align 1 _Z33siddon_ray_trace_kernel_optimizedPK10CTGeometryPKfPyxx_param_1,
	.param .u64 .ptr .align 1 _Z33siddon_ray_trace_kernel_optimizedPK10CTGeometryPKfPyxx_param_2,
	.param .u64 _Z33siddon_ray_trace_kernel_optimizedPK10CTGeometryPKfPyxx_param_3,
	.param .u64 _Z33siddon_ray_trace_kernel_optimizedPK10CTGeometryPKfPyxx_param_4
)
{
	.reg .pred 	%p<121>;
	.reg .b32 	%r<96>;
	.reg .b32 	%f<203>;
	.reg .b64 	%rd<61>;

	ld.param.u64 	%rd20, [_Z33siddon_ray_trace_kernel_optimizedPK10CTGeometryPKfPyxx_param_0];
	ld.param.u64 	%rd19, [_Z33siddon_ray_trace_kernel_optimizedPK10CTGeometryPKfPyxx_param_1];
	ld.param.u64 	%rd21, [_Z33siddon_ray_trace_kernel_optimizedPK10CTGeometryPKfPyxx_param_2];
	ld.param.u64 	%rd22, [_Z33siddon_ray_trace_kernel_optimizedPK10CTGeometryPKfPyxx_param_3];
	ld.param.u64 	%rd23, [_Z33siddon_ray_trace_kernel_optimizedPK10CTGeometryPKfPyxx_param_4];
	cvta.to.global.u64 	%rd1, %rd21;
	cvta.to.global.u64 	%rd2, %rd20;
	mov.u32 	%r43, %ctaid.x;
	mov.u32 	%r44, %ntid.x;
	mul.wide.u32 	%rd24, %r43, %r44;
	mov.u32 	%r45, %tid.x;
	cvt.u64.u32 	%rd25, %r45;
	add.s64 	%rd3, %rd24, %rd25;
	add.s64 	%rd4, %rd23, %rd3;
	setp.ge.s64 	%p5, %rd3, %rd22;
	@%p5 bra 	$L__BB0_75;
	ld.global.nc.u32 	%r1, [%rd2];
	ld.global.nc.u32 	%r46, [%rd2+4];
	ld.global.nc.u32 	%r2, [%rd2+8];
	ld.global.nc.f32 	%f1, [%rd2+40];
	cvt.s64.s32 	%rd5, %r46;
	mul.wide.s32 	%rd6, %r46, %r1;
	or.b64  	%rd26, %rd4, %rd6;
	and.b64  	%rd27, %rd26, -4294967296;
	setp.ne.s64 	%p6, %rd27, 0;
	@%p6 bra 	$L__BB0_3;
	cvt.u32.u64 	%r47, %rd6;
	cvt.u32.u64 	%r48, %rd4;
	div.u32 	%r49, %r48, %r47;
	mul.lo.s32 	%r50, %r49, %r47;
	sub.s32 	%r51, %r48, %r50;
	cvt.u64.u32 	%rd57, %r49;
	cvt.u64.u32 	%rd58, %r51;
	bra.uni 	$L__BB0_4;
$L__BB0_3:
	div.s64 	%rd57, %rd4, %rd6;
	mul.lo.s64 	%rd28, %rd57, %rd6;
	sub.s64 	%rd58, %rd4, %rd28;
$L__BB0_4:
	or.b64  	%rd29, %rd58, %rd5;
	and.b64  	%rd30, %rd29, -4294967296;
	setp.ne.s64 	%p7, %rd30, 0;
	@%p7 bra 	$L__BB0_6;
	cvt.u32.u64 	%r52, %rd5;
	cvt.u32.u64 	%r53, %rd58;
	div.u32 	%r54, %r53, %r52;
	mul.lo.s32 	%r55, %r54, %r52;
	sub.s32 	%r56, %r53, %r55;
	cvt.u64.u32 	%rd59, %r54;
	cvt.u64.u32 	%rd60, %r56;
	bra.uni 	$L__BB0_7;
$L__BB0_6:
	div.s64 	%rd59, %rd58, %rd5;
	mul.lo.s64 	%rd31, %rd59, %rd5;
	sub.s64 	%rd60, %rd58, %rd31;
$L__BB0_7:
	cvt.u32.u64 	%r57, %rd57;
	setp.gt.s32 	%p8, %r2, %r57;
	@%p8 bra 	$L__BB0_9;
	shl.b64 	%rd32, %rd3, 3;
	add.s64 	%rd33, %rd1, %rd32;
	mov.b64 	%rd34, 0;
	st.global.u64 	[%rd33], %rd34;
	bra.uni 	$L__BB0_75;
$L__BB0_9:
	cvt.u32.u64 	%r58, %rd5;
	cvt.u32.u64 	%r59, %rd60;
	cvt.u32.u64 	%r60, %rd59;
	ld.global.nc.f32 	%f73, [%rd2+36];
	ld.global.nc.f32 	%f74, [%rd2+32];
	ld.global.nc.f32 	%f75, [%rd2+28];
	ld.global.nc.f32 	%f76, [%rd2+24];
	shl.b64 	%rd35, %rd57, 32;
	shr.s64 	%rd36, %rd35, 30;
	cvta.to.global.u64 	%rd37, %rd19;
	add.s64 	%rd38, %rd37, %rd36;
	ld.global.nc.f32 	%f77, [%rd38];
	sin.approx.f32 	%f78, %f77;
	cos.approx.f32 	%f79, %f77;
	neg.f32 	%f80, %f76;
	mul.f32 	%f2, %f79, %f80;
	mul.f32 	%f3, %f78, %f80;
	mul.f32 	%f81, %f75, %f79;
	cvt.rn.f32.s32 	%f82, %r59;
	cvt.rn.f32.s32 	%f83, %r58;
	mul.f32 	%f84, %f83, 0f3F000000;
	sub.f32 	%f85, %f82, %f84;
	add.f32 	%f86, %f85, 0f3F000000;
	mul.f32 	%f87, %f86, %f74;
	cvt.rn.f32.s32 	%f88, %r60;
	cvt.rn.f32.s32 	%f89, %r1;
	mul.f32 	%f90, %f89, 0f3F000000;
	sub.f32 	%f91, %f88, %f90;
	add.f32 	%f92, %f91, 0f3F000000;
	mul.f32 	%f4, %f92, %f73;
	mul.f32 	%f93, %f87, %f78;
	sub.f32 	%f94, %f81, %f93;
	mul.f32 	%f95, %f87, %f79;
	fma.rn.f32 	%f96, %f75, %f78, %f95;
	sub.f32 	%f5, %f94, %f2;
	sub.f32 	%f6, %f96, %f3;
	mul.f32 	%f97, %f6, %f6;
	fma.rn.f32 	%f98, %f5, %f5, %f97;
	fma.rn.f32 	%f99, %f4, %f4, %f98;
	rsqrt.approx.f32 	%f7, %f99;
	abs.f32 	%f100, %f7;
	setp.ne.f32 	%p9, %f100, 0f7F800000;
	@%p9 bra 	$L__BB0_11;
	shl.b64 	%rd54, %rd3, 3;
	add.s64 	%rd55, %rd1, %rd54;
	mov.b64 	%rd56, 0;
	st.global.u64 	[%rd55], %rd56;
	bra.uni 	$L__BB0_75;
$L__BB0_11:
	mul.f32 	%f8, %f7, %f5;
	mul.f32 	%f9, %f7, %f6;
	mul.f32 	%f10, %f4, %f7;
	ld.global.nc.u32 	%r3, [%rd2+12];
	cvt.rn.f32.s32 	%f101, %r3;
	mul.f32 	%f102, %f1, %f101;
	mul.f32 	%f11, %f102, 0f3F000000;
	ld.global.nc.u32 	%r4, [%rd2+16];
	cvt.rn.f32.s32 	%f103, %r4;
	mul.f32 	%f104, %f1, %f103;
	mul.f32 	%f12, %f104, 0f3F000000;
	ld.global.nc.u32 	%r5, [%rd2+20];
	cvt.rn.f32.s32 	%f105, %r5;
	mul.f32 	%f106, %f1, %f105;
	mul.f32 	%f13, %f106, 0f3F000000;
	neg.f32 	%f14, %f11;
	neg.f32 	%f15, %f12;
	abs.f32 	%f16, %f8;
	setp.geu.f32 	%p10, %f16, 0f2EDBE6FF;
	@%p10 bra 	$L__BB0_14;
	setp.geu.f32 	%p12, %f2, %f14;
	setp.leu.f32 	%p13, %f2, %f11;
	mov.f32 	%f20, 0f7149F2CA;
	mov.f32 	%f19, 0fF149F2CA;
	and.pred  	%p14, %p12, %p13;
	@%p14 bra 	$L__BB0_15;
	shl.b64 	%rd51, %rd3, 3;
	add.s64 	%rd52, %rd1, %rd51;
	mov.b64 	%rd53, 0;
	st.global.u64 	[%rd52], %rd53;
	bra.uni 	$L__BB0_75;
$L__BB0_14:
	rcp.rn.f32 	%f107, %f8;
	sub.f32 	%f108, %f14, %f2;
	mul.f32 	%f109, %f107, %f108;
	sub.f32 	%f110, %f11, %f2;
	mul.f32 	%f111, %f107, %f110;
	setp.gt.f32 	%p11, %f109, %f111;
	selp.f32 	%f19, %f111, %f109, %p11;
	selp.f32 	%f20, %f109, %f111, %p11;
$L__BB0_15:
	abs.f32 	%f21, %f9;
	setp.geu.f32 	%p15, %f21, 0f2EDBE6FF;
	@%p15 bra 	$L__BB0_18;
	setp.geu.f32 	%p17, %f3, %f15;
	setp.leu.f32 	%p18, %f3, %f12;
	mov.f32 	%f185, 0f7149F2CA;
	mov.f32 	%f184, 0fF149F2CA;
	and.pred  	%p19, %p17, %p18;
	@%p19 bra 	$L__BB0_19;
	shl.b64 	%rd48, %rd3, 3;
	add.s64 	%rd49, %rd1, %rd48;
	mov.b64 	%rd50, 0;
	st.global.u64 	[%rd49], %rd50;
	bra.uni 	$L__BB0_75;
$L__BB0_18:
	rcp.rn.f32 	%f114, %f9;
	sub.f32 	%f115, %f15, %f3;
	mul.f32 	%f116, %f114, %f115;
	sub.f32 	%f117, %f12, %f3;
	mul.f32 	%f118, %f114, %f117;
	setp.gt.f32 	%p16, %f116, %f118;
	selp.f32 	%f184, %f118, %f116, %p16;
	selp.f32 	%f185, %f116, %f118, %p16;
$L__BB0_19:
	abs.f32 	%f26, %f10;
	setp.geu.f32 	%p20, %f26, 0f2EDBE6FF;
	@%p20 bra 	$L__BB0_22;
	setp.geu.f32 	%p22, %f13, 0f00000000;
	mov.f32 	%f187, 0f7149F2CA;
	mov.f32 	%f186, 0fF149F2CA;
	@%p22 bra 	$L__BB0_23;
	shl.b64 	%rd45, %rd3, 3;
	add.s64 	%rd46, %rd1, %rd45;
	mov.b64 	%rd47, 0;
	st.global.u64 	[%rd46], %rd47;
	bra.uni 	$L__BB0_75;
$L__BB0_22:
	rcp.rn.f32 	%f121, %f10;
	neg.f32 	%f122, %f13;
	mul.f32 	%f123, %f121, %f122;
	mul.f32 	%f124, %f121, %f13;
	setp.gt.f32 	%p21, %f123, %f124;
	selp.f32 	%f186, %f124, %f123, %p21;
	selp.f32 	%f187, %f123, %f124, %p21;
$L__BB0_23:
	max.f32 	%f127, %f19, %f184;
	max.f32 	%f128, %f186, 0f00000000;
	max.f32 	%f31, %f127, %f128;
	min.f32 	%f129, %f20, %f185;
	min.f32 	%f32, %f129, %f187;
	setp.leu.f32 	%p23, %f31, %f32;
	@%p23 bra 	$L__BB0_25;
	shl.b64 	%rd42, %rd3, 3;
	add.s64 	%rd43, %rd1, %rd42;
	mov.b64 	%rd44, 0;
	st.global.u64 	[%rd43], %rd44;
	bra.uni 	$L__BB0_75;
$L__BB0_25:
	rcp.rn.f32 	%f131, %f1;
	setp.leu.f32 	%p24, %f16, 0f2EDBE6FF;
	div.rn.f32 	%f33, %f1, %f16;
	div.rn.f32 	%f34, %f1, %f21;
	div.rn.f32 	%f35, %f1, %f26;
	fma.rn.f32 	%f36, %f8, %f31, %f2;
	fma.rn.f32 	%f37, %f9, %f31, %f3;
	fma.rn.f32 	%f38, %f10, %f31, 0f00000000;
	add.f32 	%f132, %f11, %f36;
	mul.f32 	%f133, %f131, %f132;
	cvt.rmi.s32.f32 	%r61, %f133;
	add.f32 	%f134, %f12, %f37;
	mul.f32 	%f135, %f131, %f134;
	cvt.rmi.s32.f32 	%r62, %f135;
	fma.rn.f32 	%f138, %f106, 0f3F000000, %f38;
	mul.f32 	%f139, %f131, %f138;
	cvt.rmi.s32.f32 	%r63, %f139;
	add.s32 	%r64, %r3, -1;
	min.s32 	%r65, %r61, %r64;
	max.s32 	%r82, %r65, 0;
	add.s32 	%r66, %r4, -1;
	min.s32 	%r67, %r62, %r66;
	max.s32 	%r83, %r67, 0;
	add.s32 	%r68, %r5, -1;
	min.s32 	%r69, %r63, %r68;
	max.s32 	%r84, %r69, 0;
	setp.gt.f32 	%p25, %f8, 0f00000000;
	setp.lt.f32 	%p26, %f8, 0f00000000;
	selp.s32 	%r70, -1, 0, %p26;
	selp.b32 	%r9, 1, %r70, %p25;
	setp.gt.f32 	%p27, %f9, 0f00000000;
	setp.lt.f32 	%p28, %f9, 0f00000000;
	selp.s32 	%r71, -1, 0, %p28;
	selp.b32 	%r10, 1, %r71, %p27;
	setp.gt.f32 	%p29, %f10, 0f00000000;
	setp.lt.f32 	%p30, %f10, 0f00000000;
	selp.s32 	%r72, -1, 0, %p30;
	selp.b32 	%r11, 1, %r72, %p29;
	mov.f32 	%f191, 0f7149F2CA;
	@%p24 bra 	$L__BB0_29;
	setp.leu.f32 	%p31, %f8, 0f00000000;
	@%p31 bra 	$L__BB0_28;
	add.s32 	%r73, %r82, 1;
	cvt.rn.f32.u32 	%f144, %r73;
	mul.f32 	%f145, %f1, %f144;
	sub.f32 	%f146, %f145, %f11;
	sub.f32 	%f147, %f146, %f36;
	div.rn.f32 	%f191, %f147, %f8;
	bra.uni 	$L__BB0_29;
$L__BB0_28:
	cvt.rn.f32.u32 	%f140, %r82;
	mul.f32 	%f141, %f1, %f140;
	sub.f32 	%f142, %f141, %f11;
	sub.f32 	%f143, %f142, %f36;
	div.rn.f32 	%f191, %f143, %f8;
$L__BB0_29:
	setp.leu.f32 	%p32, %f21, 0f2EDBE6FF;
	mov.f32 	%f192, 0f7149F2CA;
	@%p32 bra 	$L__BB0_33;
	setp.leu.f32 	%p33, %f9, 0f00000000;
	@%p33 bra 	$L__BB0_32;
	add.s32 	%r74, %r83, 1;
	cvt.rn.f32.u32 	%f153, %r74;
	mul.f32 	%f154, %f1, %f153;
	sub.f32 	%f155, %f154, %f12;
	sub.f32 	%f156, %f155, %f37;
	div.rn.f32 	%f192, %f156, %f9;
	bra.uni 	$L__BB0_33;
$L__BB0_32:
	cvt.rn.f32.u32 	%f149, %r83;
	mul.f32 	%f150, %f1, %f149;
	sub.f32 	%f151, %f150, %f12;
	sub.f32 	%f152, %f151, %f37;
	div.rn.f32 	%f192, %f152, %f9;
$L__BB0_33:
	setp.leu.f32 	%p34, %f26, 0f2EDBE6FF;
	mov.f32 	%f193, 0f7149F2CA;
	@%p34 bra 	$L__BB0_37;
	setp.leu.f32 	%p35, %f10, 0f00000000;
	@%p35 bra 	$L__BB0_36;
	add.s32 	%r75, %r84, 1;
	cvt.rn.f32.u32 	%f164, %r75;
	cvt.rn.f32.s32 	%f165, %r5;
	mul.f32 	%f166, %f1, %f165;
	mul.f32 	%f167, %f166, 0fBF000000;
	fma.rn.f32 	%f168, %f1, %f164, %f167;
	sub.f32 	%f169, %f168, %f38;
	div.rn.f32 	%f193, %f169, %f10;
	bra.uni 	$L__BB0_37;
$L__BB0_36:
	cvt.rn.f32.u32 	%f158, %r84;
	cvt.rn.f32.s32 	%f159, %r5;
	mul.f32 	%f160, %f1, %f159;
	mul.f32 	%f161, %f160, 0fBF000000;
	fma.rn.f32 	%f162, %f1, %f158, %f161;
	sub.f32 	%f163, %f162, %f38;
	div.rn.f32 	%f193, %f163, %f10;
$L__BB0_37:
	sub.f32 	%f48, %f32, %f31;
	add.s32 	%r77, %r4, %r3;
	add.s32 	%r12, %r77, %r5;
	mov.b32 	%r85, 0;
$L__BB0_38:
	.pragma "nounroll";
	or.b32  	%r78, %r82, %r83;
	setp.ge.s32 	%p36, %r82, %r3;
	setp.lt.s32 	%p37, %r78, 0;
	setp.ge.s32 	%p38, %r83, %r4;
	or.pred  	%p39, %p36, %p38;
	or.pred  	%p40, %p39, %p37;
	setp.lt.s32 	%p41, %r84, 0;
	or.pred  	%p42, %p40, %p41;
	setp.ge.s32 	%p43, %r84, %r5;
	or.pred  	%p44, %p42, %p43;
	setp.ge.u32 	%p45, %r85, %r12;
	or.pred  	%p46, %p44, %p45;
	mov.u32 	%r95, %r85;
	@%p46 bra 	$L__BB0_74;
	add.s32 	%r95, %r85, 1;
	setp.le.f32 	%p47, %f191, %f192;
	setp.le.f32 	%p48, %f191, %f193;
	and.pred  	%p1, %p47, %p48;
	not.pred 	%p49, %p1;
	@%p49 bra 	$L__BB0_42;
	setp.gt.f32 	%p56, %f191, %f48;
	@%p56 bra 	$L__BB0_74;
	setp.gt.f32 	%p57, %f16, 0f2EDBE6FF;
	add.s32 	%r82, %r82, %r9;
	add.f32 	%f172, %f33, %f191;
	selp.f32 	%f191, %f172, %f191, %p57;
	bra.uni 	$L__BB0_47;
$L__BB0_42:
	setp.gtu.f32 	%p50, %f192, %f193;
	or.pred  	%p51, %p50, %p1;
	@%p51 bra 	$L__BB0_45;
	setp.gt.f32 	%p52, %f192, %f48;
	@%p52 bra 	$L__BB0_74;
	setp.gt.f32 	%p53, %f21, 0f2EDBE6FF;
	add.s32 	%r83, %r83, %r10;
	add.f32 	%f170, %f34, %f192;
	selp.f32 	%f192, %f170, %f192, %p53;
	bra.uni 	$L__BB0_47;
$L__BB0_45:
	setp.gt.f32 	%p54, %f193, %f48;
	@%p54 bra 	$L__BB0_74;
	setp.gt.f32 	%p55, %f26, 0f2EDBE6FF;
	add.s32 	%r84, %r84, %r11;
	add.f32 	%f171, %f35, %f193;
	selp.f32 	%f193, %f171, %f193, %p55;
$L__BB0_47:
	or.b32  	%r79, %r82, %r83;
	setp.ge.s32 	%p58, %r82, %r3;
	setp.lt.s32 	%p59, %r79, 0;
	setp.ge.s32 	%p60, %r83, %r4;
	or.pred  	%p61, %p58, %p60;
	or.pred  	%p62, %p61, %p59;
	setp.lt.s32 	%p63, %r84, 0;
	or.pred  	%p64, %p62, %p63;
	setp.ge.s32 	%p65, %r84, %r5;
	or.pred  	%p66, %p64, %p65;
	setp.ge.u32 	%p67, %r95, %r12;
	or.pred  	%p68, %p66, %p67;
	@%p68 bra 	$L__BB0_74;
	add.s32 	%r95, %r85, 2;
	setp.le.f32 	%p69, %f191, %f192;
	setp.le.f32 	%p70, %f191, %f193;
	and.pred  	%p2, %p69, %p70;
	@%p2 bra 	$L__BB0_54;
	setp.gtu.f32 	%p71, %f192, %f193;
	or.pred  	%p72, %p71, %p2;
	@%p72 bra 	$L__BB0_52;
	setp.gt.f32 	%p73, %f192, %f48;
	@%p73 bra 	$L__BB0_74;
	setp.gt.f32 	%p74, %f21, 0f2EDBE6FF;
	add.s32 	%r83, %r83, %r10;
	add.f32 	%f173, %f34, %f192;
	selp.f32 	%f192, %f173, %f192, %p74;
	bra.uni 	$L__BB0_56;
$L__BB0_52:
	setp.gt.f32 	%p75, %f193, %f48;
	@%p75 bra 	$L__BB0_74;
	setp.gt.f32 	%p76, %f26, 0f2EDBE6FF;
	add.s32 	%r84, %r84, %r11;
	add.f32 	%f174, %f35, %f193;
	selp.f32 	%f193, %f174, %f193, %p76;
	bra.uni 	$L__BB0_56;
$L__BB0_54:
	setp.gt.f32 	%p77, %f191, %f48;
	@%p77 bra 	$L__BB0_74;
	setp.gt.f32 	%p78, %f16, 0f2EDBE6FF;
	add.s32 	%r82, %r82, %r9;
	add.f32 	%f175, %f33, %f191;
	selp.f32 	%f191, %f175, %f191, %p78;
$L__BB0_56:
	or.b32  	%r80, %r82, %r83;
	setp.ge.s32 	%p79, %r82, %r3;
	setp.lt.s32 	%p80, %r80, 0;
	setp.ge.s32 	%p81, %r83, %r4;
	or.pred  	%p82, %p79, %p81;
	or.pred  	%p83, %p82, %p80;
	setp.lt.s32 	%p84, %r84, 0;
	or.pred  	%p85, %p83, %p84;
	setp.ge.s32 	%p86, %r84, %r5;
	or.pred  	%p87, %p85, %p86;
	setp.ge.u32 	%p88, %r95, %r12;
	or.pred  	%p89, %p87, %p88;
	@%p89 bra 	$L__BB0_74;
	add.s32 	%r95, %r85, 3;
	setp.le.f32 	%p90, %f191, %f192;
	setp.le.f32 	%p91, %f191, %f193;
	and.pred  	%p3, %p90, %p91;
	@%p3 bra 	$L__BB0_63;
	setp.gtu.f32 	%p92, %f192, %f193;
	or.pred  	%p93, %p92, %p3;
	@%p93 bra 	$L__BB0_61;
	setp.gt.f32 	%p94, %f192, %f48;
	@%p94 bra 	$L__BB0_74;
	setp.gt.f32 	%p95, %f21, 0f2EDBE6FF;
	add.s32 	%r83, %r83, %r10;
	add.f32 	%f176, %f34, %f192;
	selp.f32 	%f192, %f176, %f192, %p95;
	bra.uni 	$L__BB0_65;
$L__BB0_61:
	setp.gt.f32 	%p96, %f193, %f48;
	@%p96 bra 	$L__BB0_74;
	setp.gt.f32 	%p97, %f26, 0f2EDBE6FF;
	add.s32 	%r84, %r84, %r11;
	add.f32 	%f177, %f35, %f193;
	selp.f32 	%f193, %f177, %f193, %p97;
	bra.uni 	$L__BB0_65;
$L__BB0_63:
	setp.gt.f32 	%p98, %f191, %f48;
	@%p98 bra 	$L__BB0_74;
	setp.gt.f32 	%p99, %f16, 0f2EDBE6FF;
	add.s32 	%r82, %r82, %r9;
	add.f32 	%f178, %f33, %f191;
	selp.f32 	%f191, %f178, %f191, %p99;
$L__BB0_65:
	or.b32  	%r81, %r82, %r83;
	setp.ge.s32 	%p100, %r82, %r3;
	setp.lt.s32 	%p101, %r81, 0;
	setp.ge.s32 	%p102, %r83, %r4;
	or.pred  	%p103, %p100, %p102;
	or.pred  	%p104, %p103, %p101;
	setp.lt.s32 	%p105, %r84, 0;
	or.pred  	%p106, %p104, %p105;
	setp.ge.s32 	%p107, %r84, %r5;
	or.pred  	%p108, %p106, %p107;
	setp.ge.u32 	%p109, %r95, %r12;
	or.pred  	%p110, %p108, %p109;
	@%p110 bra 	$L__BB0_74;
	add.s32 	%r95, %r85, 4;
	setp.le.f32 	%p111, %f191, %f192;
	setp.le.f32 	%p112, %f191, %f193;
	and.pred  	%p4, %p111, %p112;
	@%p4 bra 	$L__BB0_72;
	setp.gtu.f32 	%p113, %f192, %f193;
	or.pred  	%p114, %p113, %p4;
	@%p114 bra 	$L__BB0_70;
	setp.gt.f32 	%p115, %f192, %f48;
	@%p115 bra 	$L__BB0_74;
	setp.gt.f32 	%p116, %f21, 0f2EDBE6FF;
	add.s32 	%r83, %r83, %r10;
	add.f32 	%f179, %f34, %f192;
	selp.f32 	%f192, %f179, %f192, %p116;
	mov.u32 	%r85, %r95;
	bra.uni 	$L__BB0_38;
$L__BB0_70:
	setp.gt.f32 	%p117, %f193, %f48;
	@%p117 bra 	$L__BB0_74;
	setp.gt.f32 	%p118, %f26, 0f2EDBE6FF;
	add.s32 	%r84, %r84, %r11;
	add.f32 	%f180, %f35, %f193;
	selp.f32 	%f193, %f180, %f193, %p118;
	mov.u32 	%r85, %r95;
	bra.uni 	$L__BB0_38;
$L__BB0_72:
	setp.gt.f32 	%p119, %f191, %f48;
	@%p119 bra 	$L__BB0_74;
	setp.gt.f32 	%p120, %f16, 0f2EDBE6FF;
	add.s32 	%r82, %r82, %r9;
	add.f32 	%f181, %f33, %f191;
	selp.f32 	%f191, %f181, %f191, %p120;
	mov.u32 	%r85, %r95;
	bra.uni 	$L__BB0_38;
$L__BB0_74:
	cvt.u64.u32 	%rd39, %r95;
	shl.b64 	%rd40, %rd3, 3;
	add.s64 	%rd41, %rd1, %rd40;
	st.global.u64 	[%rd41], %rd39;
$L__BB0_75:
	ret;

}
	// .globl	_ZN3cub18CUB_300001_SM_10006detail11EmptyKernelIvEEvv
.visible .entry _ZN3cub18CUB_300001_SM_10006detail11EmptyKernelIvEEvv()
{


	ret;

}
	// .globl	_ZN3cub18CUB_300001_SM_10006detail6reduce28DeviceReduceSingleTileKernelINS2_10policy_hubIyyN4cuda3std3__44plusIvEEE10Policy1000EPySC_yS9_yyNS7_10__identityEEEvT0_T1_T2_T3_T4_T6_
.visible .entry _ZN3cub18CUB_300001_SM_10006detail6reduce28DeviceReduceSingleTileKernelINS2_10policy_hubIyyN4cuda3std3__44plusIvEEE10Policy1000EPySC_yS9_yyNS7_10__identityEEEvT0_T1_T2_T3_T4_T6_(
	.param .u64 .ptr .align 1 _ZN3cub18CUB_300001_SM_10006detail6reduce28DeviceReduceSingleTileKernelINS2_10policy_hubIyyN4cuda3std3__44plusIvEEE10Policy1000EPySC_yS9_yyNS7_10__identityEEEvT0_T1_T2_T3_T4_T6__param_0,
	.param .u64 .ptr .align 1 _ZN3cub18CUB_300001_SM_10006detail6reduce28DeviceReduceSingleTileKernelINS2_10policy_hubIyyN4cuda3std3__44plusIvEEE10Policy1000EPySC_yS9_yyNS7_10__identityEEEvT0_T1_T2_T3_T4_T6__param_1,
	.param .u64 _ZN3cub18CUB_300001_SM_10006detail6reduce28DeviceReduceSingleTileKernelINS2_10policy_hubIyyN4cuda3std3__44plusIvEEE10Policy1000EPySC_yS9_yyNS7_10__identityEEEvT0_T1_T2_T3_T4_T6__param_2,
	.param .align 1 .b8 _ZN3cub18CUB_300001_SM_10006detail6reduce28DeviceReduceSingleTileKernelINS2_10policy_hubIyyN4cuda3std3__44plusIvEEE10Policy1000EPySC_yS9_yyNS7_10__identityEEEvT0_T1_T2_T3_T4_T6__param_3[1],
	.param .u64 _ZN3cub18CUB_300001_SM_10006detail6reduce28DeviceReduceSingleTileKernelINS2_10policy_hubIyyN4cuda3std3__44plusIvEEE10Policy1000EPySC_yS9_yyNS7_10__identityEEEvT0_T1_T2_T3_T4_T6__param_4,
	.param .align 1 .b8 _ZN3cub18CUB_300001_SM_10006detail6reduce28DeviceReduceSingleTileKernelINS2_10policy_hubIyyN4cuda3std3__44plusIvEEE10Policy1000EPySC_yS9_yyNS7_10__identityEEEvT0_T1_T2_T3_T4_T6__param_5[1]
)
.maxntid 512
.minnctapersm 1
{
	.reg .pred 	%p<43>;
	.reg .b32 	%r<115>;
	.reg .b64 	%rd<283>;
	// demoted variable
	.shared .align 8 .b8 _ZZN3cub18CUB_300001_SM_10006detail6reduce28DeviceReduceSingleTileKernelINS2_10policy_hubIyyN4cuda3std3__44plusIvEEE10Policy1000EPySC_yS9_yyNS7_10__identityEEEvT0_T1_T2_T3_T4_T6_E12temp_storage[152];
	ld.param.u64 	%rd44, [_ZN3cub18CUB_300001_SM_10006detail6reduce28DeviceReduceSingleTileKernelINS2_10policy_hubIyyN4cuda3std3__44plusIvEEE10Policy1000EPySC_yS9_yyNS7_10__identityEEEvT0_T1_T2_T3_T4_T6__param_0];
	ld.param.u64 	%rd47, [_ZN3cub18CUB_300001_SM_10006detail6reduce28DeviceReduceSingleTileKernelINS2_10policy_hubIyyN4cuda3std3__44plusIvEEE10Policy1000EPySC_yS9_yyNS7_10__identityEEEvT0_T1_T2_T3_T4_T6__param_1];
	ld.param.u64 	%rd45, [_ZN3cub18CUB_300001_SM_10006detail6reduce28DeviceReduceSingleTileKernelINS2_10policy_hubIyyN4cuda3std3__44plusIvEEE10Policy1000EPySC_yS9_yyNS7_10__identityEEEvT0_T1_T2_T3_T4_T6__param_2];
	ld.param.u64 	%rd46, [_ZN3cub18CUB_300001_SM_10006detail6reduce28DeviceReduceSingleTileKernelINS2_10policy_hubIyyN4cuda3std3__44plusIvEEE10Policy1000EPySC_yS9_yyNS7_10__identityEEEvT0_T1_T2_T3_T4_T6__param_4];
	cvta.to.global.u64 	%rd1, %rd47;
	setp.ne.s64 	%p1, %rd45, 0;
	@%p1 bra 	$L__BB2_3;
	mov.u32 	%r105, %tid.x;
	setp.ne.s32 	%p42, %r105, 0;
	@%p42 bra 	$L__BB2_39;
	st.global.u64 	[%rd1], %rd46;
	bra.uni 	$L__BB2_39;
$L__BB2_3:
	setp.gt.u64 	%p2, %rd45, 3583;
	@%p2 bra 	$L__BB2_21;
	cvt.u32.u64 	%r1, %rd45;
	mov.u32 	%r2, %tid.x;
	setp.ge.u32 	%p14, %r2, %r1;
	mov.b64 	%rd270, 0;
	mov.u32 	%r109, %r2;
	@%p14 bra 	$L__BB2_6;
	mul.wide.u32 	%rd153, %r2, 8;
	add.s64 	%rd152, %rd44, %rd153;
	// begin inline asm
	ld.global.nc.u64 %rd270, [%rd152];
	// end inline asm
	add.s32 	%r109, %r2, 512;
$L__BB2_6:
	setp.ge.u32 	%p15, %r109, %r1;
	@%p15 bra 	$L__BB2_12;
	not.b32 	%r55, %r109;
	add.s32 	%r5, %r55, %r1;
	and.b32  	%r56, %r5, 1536;
	setp.eq.s32 	%p16, %r56, 1536;
	@%p16 bra 	$L__BB2_10;
	mul.wide.u32 	%rd155, %r109, 8;
	add.s64 	%rd265, %rd44, %rd155;
	shr.u32 	%r57, %r5, 9;
	add.s32 	%r58, %r57, 1;
	and.b32  	%r59, %r58, 3;
	neg.s32 	%r107, %r59;
$L__BB2_9:
	.pragma "nounroll";
	// begin inline asm
	ld.global.nc.u64 %rd156, [%rd265];
	// end inline asm
	add.s64 	%rd270, %rd156, %rd270;
	add.s32 	%r109, %r109, 512;
	add.s64 	%rd265, %rd265, 4096;
	add.s32 	%r107, %r107, 1;
	setp.ne.s32 	%p17, %r107, 0;
	@%p17 bra 	$L__BB2_9;
$L__BB2_10:
	setp.lt.u32 	%p18, %r5, 1536;
	@%p18 bra 	$L__BB2_12;
$L__BB2_11:
	mul.wide.s32 	%rd166, %r109, 8;
	add.s64 	%rd159, %rd44, %rd166;
	// begin inline asm
	ld.global.nc.u64 %rd158, [%rd159];
	// end inline asm
	add.s64 	%rd167, %rd158, %rd270;
	add.s64 	%rd161, %rd159, 4096;
	// begin inline asm
	ld.global.nc.u64 %rd160, [%rd161];
	// end inline asm
	add.s64 	%rd168, %rd160, %rd167;
	add.s64 	%rd163, %rd159, 8192;
	// begin inline asm
	ld.global.nc.u64 %rd162, [%rd163];
	// end inline asm
	add.s64 	%rd169, %rd162, %rd168;
	add.s64 	%rd165, %rd159, 12288;
	// begin inline asm
	ld.global.nc.u64 %rd164, [%rd165];
	// end inline asm
	add.s64 	%rd270, %rd164, %rd169;
	add.s32 	%r109, %r109, 2048;
	setp.lt.s32 	%p19, %r109, %r1;
	@%p19 bra 	$L__BB2_11;
$L__BB2_12:
	setp.lt.u64 	%p20, %rd45, 512;
	@%p20 bra 	$L__BB2_17;
	// begin inline asm
	mov.u32 %r84, %laneid;
	// end inline asm
	mov.b32 	%r85, 1;
	mov.b32 	%r98, 31;
	mov.b32 	%r99, -1;
	// begin inline asm
	{  .reg .u32 lo;  .reg .u32 hi;  .reg .pred p;  mov.b64 {lo, hi}, %rd270;  shfl.sync.down.b32 lo|p, lo, %r85, %r98, %r99;  shfl.sync.down.b32 hi|p, hi, %r85, %r98, %r99;  mov.b64 %rd224, {lo, hi};  @p add.u64 %rd224, %rd224, %rd270;}
	// end inline asm
	mov.b32 	%r88, 2;
	// begin inline asm
	{  .reg .u32 lo;  .reg .u32 hi;  .reg .pred p;  mov.b64 {lo, hi}, %rd224;  shfl.sync.down.b32 lo|p, lo, %r88, %r98, %r99;  shfl.sync.down.b32 hi|p, hi, %r88, %r98, %r99;  mov.b64 %rd226, {lo, hi};  @p add.u64 %rd226, %rd226, %rd224;}
	// end inline asm
	mov.b32 	%r91, 4;
	// begin inline asm
	{  .reg .u32 lo;  .reg .u32 hi;  .reg .pred p;  mov.b64 {lo, hi}, %rd226;  shfl.sync.down.b32 lo|p, lo, %r91, %r98, %r99;  shfl.sync.down.b32 hi|p, hi, %r91, %r98, %r99;  mov.b64 %rd228, {lo, hi};  @p add.u64 %rd228, %rd228, %rd226;}
	// end inline asm
	mov.b32 	%r94, 8;
	// begin inline asm
	{  .reg .u32 lo;  .reg .u32 hi;  .reg .pred p;  mov.b64 {lo, hi}, %rd228;  shfl.sync.down.b32 lo|p, lo, %r94, %r98, %r99;  shfl.sync.down.b32 hi|p, hi, %r94, %r98, %r99;  mov.b64 %rd230, {lo, hi};  @p add.u64 %rd230, %rd230, %rd228;}
	// end inline asm
	mov.b32 	%r97, 16;
	// begin inline asm
	{  .reg .u32 lo;  .reg .u32 hi;  .reg .pred p;  mov.b64 {lo, hi}, %rd230;  shfl.sync.down.b32 lo|p, lo, %r97, %r98, %r99;  shfl.sync.down.b32 hi|p, hi, %r97, %r98, %r99;  mov.b64 %rd282, {lo, hi};  @p add.u64 %rd282, %rd282, %rd230;}
	// end inline asm
	setp.ne.s32 	%p39, %r84, 0;
	@%p39 bra 	$L__BB2_15;
	shr.u32 	%r100, %r2, 2;
	and.b32  	%r101, %r100, 248;
	mov.u32 	%r102, _ZZN3cub18CUB_300001_SM_10006detail6reduce28DeviceReduceSingleTileKernelINS2_10policy_hubIyyN4cuda3std3__44plusIvEEE10Policy1000EPySC_yS9_yyNS7_10__identityEEEvT0_T1_T2_T3_T4_T6_E12temp_storage;
	add.s32 	%r103, %r102, %r101;
	st.shared.u64 	[%r103+16], %rd282;
$L__BB2_15:
	bar.sync 	0;
	setp.ne.s32 	%p40, %r2, 0;
	@%p40 bra 	$L__BB2_37;
	ld.shared.u64 	%rd234, [_ZZN3cub18CUB_300001_SM_10006detail6reduce28DeviceReduceSingleTileKernelINS2_10policy_hubIyyN4cuda3std3__44plusIvEEE10Policy1000EPySC_yS9_yyNS7_10__identityEEEvT0_T1_T2_T3_T4_T6_E12temp_storage+24];
	add.s64 	%rd235, %rd234, %rd282;
	ld.shared.u64 	%rd236, [_ZZN3cub18CUB_300001_SM_10006detail6reduce28DeviceReduceSingleTileKernelINS2_10policy_hubIyyN4cuda3std3__44plusIvEEE10Policy1000EPySC_yS9_yyNS7_10__identityEEEvT0_T1_T2_T3_T4_T6_E12temp_storage+32];
	add.s64 	%rd237, %rd235, %rd236;
	ld.shared.u64 	%rd238, [_ZZN3cub18CUB_300001_SM_10006detail6reduce28DeviceReduceSingleTileKernelINS2_10policy_hubIyyN4cuda3std3__44plusIvEEE10Policy1000EPySC_yS9_yyNS7_10__identityEEEvT0_T1_T2_T3_T4_T6_E12temp_storage+40];
	add.s64 	%rd239, %rd237, %rd238;
	ld.shared.u64 	%rd240, [_ZZN3cub18CUB_300001_SM_10006detail6reduce28DeviceReduceSingleTileKernelINS2_10policy_hubIyyN4cuda3std3__44plusIvEEE10Policy1000EPySC_yS9_yyNS7_10__identityEEEvT0_T1_T2_T3_T4_T6_E12temp_storage+48];
	add.s64 	%rd241, %rd239, %rd240;
	ld.shared.u64 	%rd242, [_ZZN3cub18CUB_300001_SM_10006detail6reduce28DeviceReduceSingleTileKernelINS2_10policy_hubIyyN4cuda3std3__44plusIvEEE10Policy1000EPySC_yS9_yyNS7_10__identityEEEvT0_T1_T2_T3_T4_T6_E12temp_storage+56];
	add.s64 	%rd243, %rd241, %rd242;
	ld.shared.u64 	%rd244, [_ZZN3cub18CUB_300001_SM_10006detail6reduce28DeviceReduceSingleTileKernelINS2_10policy_hubIyyN4cuda3std3__44plusIvEEE10Policy1000EPySC_yS9_yyNS7_10__identityEEEvT0_T1_T2_T3_T4_T6_E12temp_storage+64];
	add.s64 	%rd245, %rd243, %rd244;
	ld.shared.u64 	%rd246, [_ZZN3cub18CUB_300001_SM_10006detail6reduce28DeviceReduceSingleTileKernelINS2_10policy_hubIyyN4cuda3std3__44plusIvEEE10Policy1000EPySC_yS9_yyNS7_10__identityEEEvT0_T1_T2_T3_T4_T6_E12temp_storage+72];
	add.s64 	%rd247, %rd245, %rd246;
	ld.shared.u64 	%rd248, [_ZZN3cub18CUB_300001_SM_10006detail6reduce28DeviceReduceSingleTileKernelINS2_10policy_hubIyyN4cuda3std3__44plusIvEEE10Policy1000EPySC_yS9_yyNS7_10__identityEEEvT0_T1_T2_T3_T4_T6_E12temp_storage+80];
	add.s64 	%rd249, %rd247, %rd248;
	ld.shared.u64 	%rd250, [_ZZN3cub18CUB_300001_SM_10006detail6reduce28DeviceReduceSingleTileKernelINS2_10policy_hubIyyN4cuda3std3__44plusIvEEE10Policy1000EPySC_yS9_yyNS7_10__identityEEEvT0_T1_T2_T3_T4_T6_E12temp_storage+88];
	add.s64 	%rd251, %rd249, %rd250;
	ld.shared.u64 	%rd252, [_ZZN3cub18CUB_300001_SM_10006detail6reduce28DeviceReduceSingleTileKernelINS2_10policy_hubIyyN4cuda3std3__44plusIvEEE10Policy1000EPySC_yS9_yyNS7_10__identityEEEvT0_T1_T2_T3_T4_T6_E12temp_storage+96];
	add.s64 	%rd253, %rd251, %rd252;
	ld.shared.u64 	%rd254, [_ZZN3cub18CUB_300001_SM_10006detail6reduce28DeviceReduceSingleTileKernelINS2_10policy_hubIyyN4cuda3std3__44plusIvEEE10Policy1000EPySC_yS9_yyNS7_10__identityEEEvT0_T1_T2_T3_T4_T6_E12temp_storage+104];
	add.s64 	%rd255, %rd253, %rd254;
	ld.shared.u64 	%rd256, [_ZZN3cub18CUB_300001_SM_10006detail6reduce28DeviceReduceSingleTileKernelINS2_10policy_hubIyyN4cuda3std3__44plusIvEEE10Policy1000EPySC_yS9_yyNS7_10__identityEEEvT0_T1_T2_T3_T4_T6_E12temp_storage+112];
	add.s64 	%rd257, %rd255, %rd256;
	ld.shared.u64 	%rd258, [_ZZN3cub18CUB_300001_SM_10006detail6reduce28DeviceReduceSingleTileKernelINS2_10policy_hubIyyN4cuda3std3__44plusIvEEE10Policy1000EPySC_yS9_yyNS7_10__identityEEEvT0_T1_T2_T3_T4_T6_E12temp_storage+120];
	add.s64 	%rd259, %rd257, %rd258;
	ld.shared.u64 	%rd260, [_ZZN3cub18CUB_300001_SM_10006detail6reduce28DeviceReduceSingleTileKernelINS2_10policy_hubIyyN4cuda3std3__44plusIvEEE10Policy1000EPySC_yS9_yyNS7_10__identityEEEvT0_T1_T2_T3_T4_T6_E12temp_storage+128];
	add.s64 	%rd261, %rd259, %rd260;
	ld.shared.u64 	%rd262, [_ZZN3cub18CUB_300001_SM_10006detail6reduce28DeviceReduceSingleTileKernelINS2_10policy_hubIyyN4cuda3std3__44plusIvEEE10Policy1000EPySC_yS9_yyNS7_10__identityEEEvT0_T1_T2_T3_T4_T6_E12temp_storage+136];
	add.s64 	%rd282, %rd261, %rd262;
	bra.uni 	$L__BB2_37;
$L__BB2_17:
	// begin inline asm
	mov.u32 %r60, %laneid;
	// end inline asm
	and.b32  	%r76, %r2, 992;
	add.s32 	%r77, %r76, 32;
	setp.gt.u32 	%p21, %r77, %r1;
	not.b32 	%r78, %r76;
	add.s32 	%r79, %r1, %r78;
	selp.b32 	%r74, %r79, 31, %p21;
	mov.b32 	%r61, 1;
	mov.b32 	%r75, -1;
	// begin inline asm
	{  .reg .u32 lo;  .reg .u32 hi;  .reg .pred p;  mov.b64 {lo, hi}, %rd270;  shfl.sync.down.b32 lo|p, lo, %r61, %r74, %r75;  shfl.sync.down.b32 hi|p, hi, %r61, %r74, %r75;  mov.b64 %rd170, {lo, hi};  @p add.u64 %rd170, %rd170, %rd270;}
	// end inline asm
	mov.b32 	%r64, 2;
	// begin inline asm
	{  .reg .u32 lo;  .reg .u32 hi;  .reg .pred p;  mov.b64 {lo, hi}, %rd170;  shfl.sync.down.b32 lo|p, lo, %r64, %r74, %r75;  shfl.sync.down.b32 hi|p, hi, %r64, %r74, %r75;  mov.b64 %rd172, {lo, hi};  @p add.u64 %rd172, %rd172, %rd170;}
	// end inline asm
	mov.b32 	%r67, 4;
	// begin inline asm
	{  .reg .u32 lo;  .reg .u32 hi;  .reg .pred p;  mov.b64 {lo, hi}, %rd172;  shfl.sync.down.b32 lo|p, lo, %r67, %r74, %r75;  shfl.sync.down.b32 hi|p, hi, %r67, %r74, %r75;  mov.b64 %rd174, {lo, hi};  @p add.u64 %rd174, %rd174, %rd172;}
	// end inline asm
	mov.b32 	%r70, 8;
	// begin inline asm
	{  .reg .u32 lo;  .reg .u32 hi;  .reg .pred p;  mov.b64 {lo, hi}, %rd174;  shfl.sync.down.b32 lo|p, lo, %r70, %r74, %r75;  shfl.sync.down.b32 hi|p, hi, %r70, %r74, %r75;  mov.b64 %rd176, {lo, hi};  @p add.u64 %rd176, %rd176, %rd174;}
	// end inline asm
	mov.b32 	%r73, 16;
	// begin inline asm
	{  .reg .u32 lo;  .reg .u32 hi;  .reg .pred p;  mov.b64 {lo, hi}, %rd176;  shfl.sync.down.b32 lo|p, lo, %r73, %r74, %r75;  shfl.sync.down.b32 hi|p, hi, %r73, %r74, %r75;  mov.b64 %rd282, {lo, hi};  @p add.u64 %rd282, %rd282, %rd176;}
	// end inline asm
	setp.ne.s32 	%p22, %r60, 0;
	@%p22 bra 	$L__BB2_19;
	shr.u32 	%r80, %r2, 2;
	and.b32  	%r81, %r80, 248;
	mov.u32 	%r82, _ZZN3cub18CUB_300001_SM_10006detail6reduce28DeviceReduceSingleTileKernelINS2_10policy_hubIyyN4cuda3std3__44plusIvEEE10Policy1000EPySC_yS9_yyNS7_10__identityEEEvT0_T1_T2_T3_T4_T6_E12temp_storage;
	add.s32 	%r83, %r82, %r81;
	st.shared.u64 	[%r83+16], %rd282;
$L__BB2_19:
	bar.sync 	0;
	setp.ne.s32 	%p23, %r2, 0;
	@%p23 bra 	$L__BB2_37;
	setp.gt.u64 	%p24, %rd45, 32;
	ld.shared.u64 	%rd180, [_ZZN3cub18CUB_300001_SM_10006detail6reduce28DeviceReduceSingleTileKernelINS2_10policy_hubIyyN4cuda3std3__44plusIvEEE10Policy1000EPySC_yS9_yyNS7_10__identityEEEvT0_T1_T2_T3_T4_T6_E12temp_storage+24];
	selp.b64 	%rd181, %rd180, 0, %p24;
	add.s64 	%rd182, %rd181, %rd282;
	setp.gt.u64 	%p25, %rd45, 64;
	ld.shared.u64 	%rd183, [_ZZN3cub18CUB_300001_SM_10006detail6reduce28DeviceReduceSingleTileKernelINS2_10policy_hubIyyN4cuda3std3__44plusIvEEE10Policy1000EPySC_yS9_yyNS7_10__identityEEEvT0_T1_T2_T3_T4_T6_E12temp_storage+32];
	selp.b64 	%rd184, %rd183, 0, %p25;
	add.s64 	%rd185, %rd182, %rd184;
	setp.gt.u64 	%p26, %rd45, 96;
	ld.shared.u64 	%rd186, [_ZZN3cub18CUB_300001_SM_10006detail6reduce28DeviceReduceSingleTileKernelINS2_10policy_hubIyyN4cuda3std3__44plusIvEEE10Policy1000EPySC_yS9_yyNS7_10__identityEEEvT0_T1_T2_T3_T4_T6_E12temp_storage+40];
	selp.b64 	%rd187, %rd186, 0, %p26;
	add.s64 	%rd188, %rd185, %rd187;
	setp.gt.u64 	%p27, %rd45, 128;
	ld.shared.u64 	%rd189, [_ZZN3cub18CUB_300001_SM_10006detail6reduce28DeviceReduceSingleTileKernelINS2_10policy_hubIyyN4cuda3std3__44plusIvEEE10Policy1000EPySC_yS9_yyNS7_10__identityEEEvT0_T1_T2_T3_T4_T6_E12temp_storage+48];
	selp.b64 	%rd190, %rd189, 0, %p27;
	add.s64 	%rd191, %rd188, %rd190;
	setp.gt.u64 	%p28, %rd45, 160;
	ld.shared.u64 	%rd192, [_ZZN3cub18CUB_300001_SM_10006detail6reduce28DeviceReduceSingleTileKernelINS2_10policy_hubIyyN4cuda3std3__44plusIvEEE10Policy1000EPySC_yS9_yyNS7_10__identityEEEvT0_T1_T2_T3_T4_T6_E12temp_storage+56];
	selp.b64 	%rd193, %rd192, 0, %p28;
	add.s64 	%rd194, %rd191, %rd193;
	setp.gt.u64 	%p29, %rd45, 192;
	ld.shared.u64 	%rd195, [_ZZN3cub18CUB_300001_SM_10006detail6reduce28DeviceReduceSingleTileKernelINS2_10policy_hubIyyN4cuda3std3__44plusIvEEE10Policy1000EPySC_yS9_yyNS7_10__identityEEEvT0_T1_T2_T3_T4_T6_E12temp_storage+64];
	selp.b64 	%rd196, %rd195, 0, %p29;
	add.s64 	%rd197, %rd194, %rd196;
	setp.gt.u64 	%p30, %rd45, 224;
	ld.shared.u64 	%rd198, [_ZZN3cub18CUB_300001_SM_10006detail6reduce28DeviceReduceSingleTileKernelINS2_10policy_hubIyyN4cuda3std3__44plusIvEEE10Policy1000EPySC_yS9_yyNS7_10__identityEEEvT0_T1_T2_T3_T4_T6_E12temp_storage+72];
	selp.b64 	%rd199, %rd198, 0, %p30;
	add.s64 	%rd200, %rd197, %rd199;
	setp.gt.u64 	%p31, %rd45, 256;
	ld.shared.u64 	%rd201, [_ZZN3cub18CUB_300001_SM_10006detail6reduce28DeviceReduceSingleTileKernelINS2_10policy_hubIyyN4cuda3std3__44plusIvEEE10Policy1000EPySC_yS9_yyNS7_10__identityEEEvT0_T1_T2_T3_T4_T6_E12temp_storage+80];
	selp.b64 	%rd202, %rd201, 0, %p31;
	add.s64 	%rd203, %rd200, %rd202;
	setp.gt.u64 	%p32, %rd45, 288;
	ld.shared.u64 	%rd204, [_ZZN3cub18CUB_300001_SM_10006detail6reduce28DeviceReduceSingleTileKernelINS2_10policy_hubIyyN4cuda3std3__44plusIvEEE10Policy1000EPySC_yS9_yyNS7_10__identityEEEvT0_T1_T2_T3_T4_T6_E12temp_storage+88];
	selp.b64 	%rd205, %rd204, 0, %p32;
	add.s64 	%rd206, %rd203, %rd205;
	setp.gt.u64 	%p33, %rd45, 320;
	ld.shared.u64 	%rd207, [_ZZN3cub18CUB_300001_SM_10006detail6reduce28DeviceReduceSingleTileKernelINS2_10policy_hubIyyN4cuda3std3__44plusIvEEE10Policy1000EPySC_yS9_yyNS7_10__identityEEEvT0_T1_T2_T3_T4_T6_E12temp_storage+96];
	selp.b64 	%rd208, %rd207, 0, %p33;
	add.s64 	%rd209, %rd206, %rd208;
	setp.gt.u64 	%p34, %rd45, 352;
	ld.shared.u64 	%rd210, [_ZZN3cub18CUB_300001_SM_10006detail6reduce28DeviceReduceSingleTileKernelINS2_10policy_hubIyyN4cuda3std3__44plusIvEEE10Policy1000EPySC_yS9_yyNS7_10__identityEEEvT0_T1_T2_T3_T4_T6_E12temp_storage+104];
	selp.b64 	%rd211, %rd210, 0, %p34;
	add.s64 	%rd212, %rd209, %rd211;
	setp.gt.u64 	%p35, %rd45, 384;
	ld.shared.u64 	%rd213, [_ZZN3cub18CUB_300001_SM_10006detail6reduce28DeviceReduceSingleTileKernelINS2_10policy_hubIyyN4cuda3std3__44plusIvEEE10Policy1000EPySC_yS9_yyNS7_10__identityEEEvT0_T1_T2_T3_T4_T6_E12temp_storage+112];
	selp.b64 	%rd214, %rd213, 0, %p35;
	add.s64 	%rd215, %rd212, %rd214;
	setp.gt.u64 	%p36, %rd45, 416;
	ld.shared.u64 	%rd216, [_ZZN3cub18CUB_300001_SM_10006detail6reduce28DeviceReduceSingleTileKernelINS2_10policy_hubIyyN4cuda3std3__44plusIvEEE10Policy1000EPySC_yS9_yyNS7_10__identityEEEvT0_T1_T2_T3_T4_T6_E12temp_storage+120];
	selp.b64 	%rd217, %rd216, 0, %p36;
	add.s64 	%rd218, %rd215, %rd217;
	setp.gt.u64 	%p37, %rd45, 448;
	ld.shared.u64 	%rd219, [_ZZN3cub18CUB_300001_SM_10006detail6reduce28DeviceReduceSingleTileKernelINS2_10policy_hubIyyN4cuda3std3__44plusIvEEE10Policy1000EPySC_yS9_yyNS7_10__identityEEEvT0_T1_T2_T3_T4_T6_E12temp_storage+128];
	selp.b64 	%rd220, %rd219, 0, %p37;
	add.s64 	%rd221, %rd218, %rd220;
	setp.gt.u64 	%p38, %rd45, 480;
	ld.shared.u64 	%rd222, [_ZZN3cub18CUB_300001_SM_10006detail6reduce28DeviceReduceSingleTileKernelINS2_10policy_hubIyyN4cuda3std3__44plusIvEEE10Policy1000EPySC_yS9_yyNS7_10__identityEEEvT0_T1_T2_T3_T4_T6_E12temp_storage+136];
	selp.b64 	%rd223, %rd222, 0, %p38;
	add.s64 	%rd282, %rd221, %rd223;
	bra.uni 	$L__BB2_37;
$L__BB2_21:
	mov.u32 	%r14, %tid.x;
	cvt.u64.u32 	%rd18, %r14;
	mul.wide.u32 	%rd63, %r14, 8;
	add.s64 	%rd49, %rd44, %rd63;
	// begin inline asm
	ld.global.nc.u64 %rd48, [%rd49];
	// end inline asm
	add.s64 	%rd51, %rd49, 4096;
	// begin inline asm
	ld.global.nc.u64 %rd50, [%rd51];
	// end inline asm
	add.s64 	%rd53, %rd49, 8192;
	// begin inline asm
	ld.global.nc.u64 %rd52, [%rd53];
	// end inline asm
	add.s64 	%rd55, %rd49, 12288;
	// begin inline asm
	ld.global.nc.u64 %rd54, [%rd55];
	// end inline asm
	add.s64 	%rd57, %rd49, 16384;
	// begin inline asm
	ld.global.nc.u64 %rd56, [%rd57];
	// end inline asm
	add.s64 	%rd59, %rd49, 20480;
	// begin inline asm
	ld.global.nc.u64 %rd58, [%rd59];
	// end inline asm
	add.s64 	%rd61, %rd49, 24576;
	// begin inline asm
	ld.global.nc.u64 %rd60, [%rd61];
	// end inline asm
	add.s64 	%rd64, %rd50, %rd48;
	add.s64 	%rd65, %rd52, %rd64;
	add.s64 	%rd66, %rd54, %rd65;
	add.s64 	%rd67, %rd56, %rd66;
	add.s64 	%rd68, %rd58, %rd67;
	add.s64 	%rd281, %rd60, %rd68;
	add.s64 	%rd21, %rd45, -3584;
	setp.lt.u64 	%p3, %rd21, 3584;
	mov.b64 	%rd274, 3584;
	@%p3 bra 	$L__BB2_25;
	mov.b64 	%rd274, 3584;
$L__BB2_23:
	shl.b64 	%rd84, %rd274, 3;
	add.s64 	%rd71, %rd49, %rd84;
	// begin inline asm
	ld.global.nc.u64 %rd70, [%rd71];
	// end inline asm
	add.s64 	%rd73, %rd71, 4096;
	// begin inline asm
	ld.global.nc.u64 %rd72, [%rd73];
	// end inline asm
	add.s64 	%rd75, %rd71, 8192;
	// begin inline asm
	ld.global.nc.u64 %rd74, [%rd75];
	// end inline asm
	add.s64 	%rd77, %rd71, 12288;
	// begin inline asm
	ld.global.nc.u64 %rd76, [%rd77];
	// end inline asm
	add.s64 	%rd79, %rd71, 16384;
	// begin inline asm
	ld.global.nc.u64 %rd78, [%rd79];
	// end inline asm
	add.s64 	%rd81, %rd71, 20480;
	// begin inline asm
	ld.global.nc.u64 %rd80, [%rd81];
	// end inline asm
	add.s64 	%rd83, %rd71, 24576;
	// begin inline asm
	ld.global.nc.u64 %rd82, [%rd83];
	// end inline asm
	add.s64 	%rd85, %rd70, %rd281;
	add.s64 	%rd86, %rd72, %rd85;
	add.s64 	%rd87, %rd74, %rd86;
	add.s64 	%rd88, %rd76, %rd87;
	add.s64 	%rd89, %rd78, %rd88;
	add.s64 	%rd90, %rd80, %rd89;
	add.s64 	%rd281, %rd82, %rd90;
	sub.s64 	%rd91, %rd45, %rd274;
	setp.lt.u64 	%p4, %rd91, 3584;
	@%p4 bra 	$L__BB2_33;
	add.s64 	%rd274, %rd274, 3584;
	setp.le.u64 	%p5, %rd274, %rd21;
	@%p5 bra 	$L__BB2_23;
$L__BB2_25:
	setp.le.u64 	%p6, %rd45, %rd274;
	@%p6 bra 	$L__BB2_33;
	cvt.u32.u64 	%r25, %rd274;
	cvt.u32.u64 	%r26, %rd45;
	sub.s32 	%r15, %r26, %r25;
	setp.ge.s32 	%p7, %r14, %r15;
	@%p7 bra 	$L__BB2_33;
	not.b32 	%r28, %r14;
	add.s32 	%r29, %r28, %r26;
	sub.s32 	%r16, %r29, %r25;
	and.b32  	%r31, %r16, 1536;
	setp.eq.s32 	%p8, %r31, 1536;
	mov.u32 	%r113, %r14;
	@%p8 bra 	$L__BB2_30;
	add.s64 	%rd93, %rd274, %rd18;
	shl.b64 	%rd94, %rd93, 3;
	add.s64 	%rd275, %rd44, %rd94;
	shr.u32 	%r32, %r16, 9;
	add.s32 	%r33, %r32, 1;
	and.b32  	%r34, %r33, 3;
	neg.s32 	%r111, %r34;
	mov.u32 	%r113, %r14;
$L__BB2_29:
	.pragma "nounroll";
	// begin inline asm
	ld.global.nc.u64 %rd95, [%rd275];
	// end inline asm
	add.s64 	%rd281, %rd95, %rd281;
	add.s32 	%r113, %r113, 512;
	add.s64 	%rd275, %rd275, 4096;
	add.s32 	%r111, %r111, 1;
	setp.ne.s32 	%p9, %r111, 0;
	@%p9 bra 	$L__BB2_29;
$L__BB2_30:
	setp.lt.u32 	%p10, %r16, 1536;
	@%p10 bra 	$L__BB2_33;
	cvt.u64.u32 	%rd97, %r113;
	add.s64 	%rd98, %rd274, %rd97;
	shl.b64 	%rd99, %rd98, 3;
	add.s64 	%rd279, %rd44, %rd99;
$L__BB2_32:
	// begin inline asm
	ld.global.nc.u64 %rd100, [%rd279];
	// end inline asm
	add.s64 	%rd108, %rd100, %rd281;
	add.s64 	%rd103, %rd279, 4096;
	// begin inline asm
	ld.global.nc.u64 %rd102, [%rd103];
	// end inline asm
	add.s64 	%rd109, %rd102, %rd108;
	add.s64 	%rd105, %rd279, 8192;
	// begin inline asm
	ld.global.nc.u64 %rd104, [%rd105];
	// end inline asm
	add.s64 	%rd110, %rd104, %rd109;
	add.s64 	%rd107, %rd279, 12288;
	// begin inline asm
	ld.global.nc.u64 %rd106, [%rd107];
	// end inline asm
	add.s64 	%rd281, %rd106, %rd110;
	add.s32 	%r113, %r113, 2048;
	add.s64 	%rd279, %rd279, 16384;
	setp.lt.s32 	%p11, %r113, %r15;
	@%p11 bra 	$L__BB2_32;
$L__BB2_33:
	// begin inline asm
	mov.u32 %r35, %laneid;
	// end inline asm
	mov.b32 	%r36, 1;
	mov.b32 	%r49, 31;
	mov.b32 	%r50, -1;
	// begin inline asm
	{  .reg .u32 lo;  .reg .u32 hi;  .reg .pred p;  mov.b64 {lo, hi}, %rd281;  shfl.sync.down.b32 lo|p, lo, %r36, %r49, %r50;  shfl.sync.down.b32 hi|p, hi, %r36, %r49, %r50;  mov.b64 %rd111, {lo, hi};  @p add.u64 %rd111, %rd111, %rd281;}
	// end inline asm
	mov.b32 	%r39, 2;
	// begin inline asm
	{  .reg .u32 lo;  .reg .u32 hi;  .reg .pred p;  mov.b64 {lo, hi}, %rd111;  shfl.sync.down.b32 lo|p, lo, %r39, %r49, %r50;  shfl.sync.down.b32 hi|p, hi, %r39, %r49, %r50;  mov.b64 %rd113, {lo, hi};  @p add.u64 %rd113, %rd113, %rd111;}
	// end inline asm
	mov.b32 	%r42, 4;
	// begin inline asm
	{  .reg .u32 lo;  .reg .u32 hi;  .reg .pred p;  mov.b64 {lo, hi}, %rd113;  shfl.sync.down.b32 lo|p, lo, %r42, %r49, %r50;  shfl.sync.down.b32 hi|p, hi, %r42, %r49, %r50;  mov.b64 %rd115, {lo, hi};  @p add.u64 %rd115, %rd115, %rd113;}
	// end inline asm
	mov.b32 	%r45, 8;
	// begin inline asm
	{  .reg .u32 lo;  .reg .u32 hi;  .reg .pred p;  mov.b64 {lo, hi}, %rd115;  shfl.sync.down.b32 lo|p, lo, %r45, %r49, %r50;  shfl.sync.down.b32 hi|p, hi, %r45, %r49, %r50;  mov.b64 %rd117, {lo, hi};  @p add.u64 %rd117, %rd117, %rd115;}
	// end inline asm
	mov.b32 	%r48, 16;
	// begin inline asm
	{  .reg .u32 lo;  .reg .u32 hi;  .reg .pred p;  mov.b64 {lo, hi}, %rd117;  shfl.sync.down.b32 lo|p, lo, %r48, %r49, %r50;  shfl.sync.down.b32 hi|p, hi, %r48, %r49, %r50;  mov.b64 %rd282, {lo, hi};  @p add.u64 %rd282, %rd282, %rd117;}
	// end inline asm
	setp.ne.s32 	%p12, %r35, 0;
	@%p12 bra 	$L__BB2_35;
	shr.u32 	%r51, %r14, 2;
	and.b32  	%r52, %r51, 248;
	mov.u32 	%r53, _ZZN3cub18CUB_300001_SM_10006detail6reduce28DeviceReduceSingleTileKernelINS2_10policy_hubIyyN4cuda3std3__44plusIvEEE10Policy1000EPySC_yS9_yyNS7_10__identityEEEvT0_T1_T2_T3_T4_T6_E12temp_storage;
	add.s32 	%r54, %r53, %r52;
	st.shared.u64 	[%r54+16], %rd282;
$L__BB2_35:
	bar.sync 	0;
	setp.ne.s32 	%p13, %r14, 0;
	@%p13 bra 	$L__BB2_37;
	ld.shared.u64 	%rd121, [_ZZN3cub18CUB_300001_SM_10006detail6reduce28DeviceReduceSingleTileKernelINS2_10policy_hubIyyN4cuda3std3__44plusIvEEE10Policy1000EPySC_yS9_yyNS7_10__identityEEEvT0_T1_T2_T3_T4_T6_E12temp_storage+24];
	add.s64 	%rd122, %rd121, %rd282;
	ld.shared.u64 	%rd123, [_ZZN3cub18CUB_300001_SM_10006detail6reduce28DeviceReduceSingleTileKernelINS2_10policy_hubIyyN4cuda3std3__44plusIvEEE10Policy1000EPySC_yS9_yyNS7_10__identityEEEvT0_T1_T2_T3_T4_T6_E12temp_storage+32];
	add.s64 	%rd124, %rd122, %rd123;
	ld.shared.u64 	%rd125, [_ZZN3cub18CUB_300001_SM_10006detail6reduce28DeviceReduceSingleTileKernelINS2_10policy_hubIyyN4cuda3std3__44plusIvEEE10Policy1000EPySC_yS9_yyNS7_10__identityEEEvT0_T1_T2_T3_T4_T6_E12temp_storage+40];
	add.s64 	%rd126, %rd124, %rd125;
	ld.shared.u64 	%rd127, [_ZZN3cub18CUB_300001_SM_10006detail6reduce28DeviceReduceSingleTileKernelINS2_10policy_hubIyyN4cuda3std3__44plusIvEEE10Policy1000EPySC_yS9_yyNS7_10__identityEEEvT0_T1_T2_T3_T4_T6_E12temp_storage+48];
	add.s64 	%rd128, %rd126, %rd127;
	ld.shared.u64 	%rd129, [_ZZN3cub18CUB_300001_SM_10006detail6reduce28DeviceReduceSingleTileKernelINS2_10policy_hubIyyN4cuda3std3__44plusIvEEE10Policy1000EPySC_yS9_yyNS7_10__identityEEEvT0_T1_T2_T3_T4_T6_E12temp_storage+56];
	add.s64 	%rd130, %rd128, %rd129;
	ld.shared.u64 	%rd131, [_ZZN3cub18CUB_300001_SM_10006detail6reduce28DeviceReduceSingleTileKernelINS2_10policy_hubIyyN4cuda3std3__44plusIvEEE10Policy1000EPySC_yS9_yyNS7_10__identityEEEvT0_T1_T2_T3_T4_T6_E12temp_storage+64];
	add.s64 	%rd132, %rd130, %rd131;
	ld.shared.u64 	%rd133, [_ZZN3cub18CUB_300001_SM_10006detail6reduce28DeviceReduceSingleTileKernelINS2_10policy_hubIyyN4cuda3std3__44plusIvEEE10Policy1000EPySC_yS9_yyNS7_10__identityEEEvT0_T1_T2_T3_T4_T6_E12temp_storage+72];
	add.s64 	%rd134, %rd132, %rd133;
	ld.shared.u64 	%rd135, [_ZZN3cub18CUB_300001_SM_10006detail6reduce28DeviceReduceSingleTileKernelINS2_10policy_hubIyyN4cuda3std3__44plusIvEEE10Policy1000EPySC_yS9_yyNS7_10__identityEEEvT0_T1_T2_T3_T4_T6_E12temp_storage+80];
	add.s64 	%rd136, %rd134, %rd135;
	ld.shared.u64 	%rd137, [_ZZN3cub18CUB_300001_SM_10006detail6reduce28DeviceReduceSingleTileKernelINS2_10policy_hubIyyN4cuda3std3__44plusIvEEE10Policy1000EPySC_yS9_yyNS7_10__identityEEEvT0_T1_T2_T3_T4_T6_E12temp_storage+88];
	add.s64 	%rd138, %rd136, %rd137;
	ld.shared.u64 	%rd139, [_ZZN3cub18CUB_300001_SM_10006detail6reduce28DeviceReduceSingleTileKernelINS2_10policy_hubIyyN4cuda3std3__44plusIvEEE10Policy1000EPySC_yS9_yyNS7_10__identityEEEvT0_T1_T2_T3_T4_T6_E12temp_storage+96];
	add.s64 	%rd140, %rd138, %rd139;
	ld.shared.u64 	%rd141, [_ZZN3cub18CUB_300001_SM_10006detail6reduce28DeviceReduceSingleTileKernelINS2_10policy_hubIyyN4cuda3std3__44plusIvEEE10Policy1000EPySC_yS9_yyNS7_10__identityEEEvT0_T1_T2_T3_T4_T6_E12temp_storage+104];
	add.s64 	%rd142, %rd140, %rd141;
	ld.shared.u64 	%rd143, [_ZZN3cub18CUB_300001_SM_10006detail6reduce28DeviceReduceSingleTileKernelINS2_10policy_hubIyyN4cuda3std3__44plusIvEEE10Policy1000EPySC_yS9_yyNS7_10__identityEEEvT0_T1_T2_T3_T4_T6_E12temp_storage+112];
	add.s64 	%rd144, %rd142, %rd143;
	ld.shared.u64 	%rd145, [_ZZN3cub18CUB_300001_SM_10006detail6reduce28DeviceReduceSingleTileKernelINS2_10policy_hubIyyN4cuda3std3__44plusIvEEE10Policy1000EPySC_yS9_yyNS7_10__identityEEEvT0_T1_T2_T3_T4_T6_E12temp_storage+120];
	add.s64 	%rd146, %rd144, %rd145;
	ld.shared.u64 	%rd147, [_ZZN3cub18CUB_300001_SM_10006detail6reduce28DeviceReduceSingleTileKernelINS2_10policy_hubIyyN4cuda3std3__44plusIvEEE10Policy1000EPySC_yS9_yyNS7_10__identityEEEvT0_T1_T2_T3_T4_T6_E12temp_storage+128];
	add.s64 	%rd148, %rd146, %rd147;
	ld.shared.u64 	%rd149, [_ZZN3cub18CUB_300001_SM_10006detail6reduce28DeviceReduceSingleTileKernelINS2_10policy_hubIyyN4cuda3std3__44plusIvEEE10Policy1000EPySC_yS9_yyNS7_10__identityEEEvT0_T1_T2_T3_T4_T6_E12temp_storage+136];
	add.s64 	%rd282, %rd148, %rd149;
$L__BB2_37:
	mov.u32 	%r104, %tid.x;
	setp.ne.s32 	%p41, %r104, 0;
	@%p41 bra 	$L__BB2_39;
	add.s64 	%rd263, %rd282, %rd46;
	st.global.u64 	[%rd1], %rd263;
$L__BB2_39:
	ret;

}
	// .globl	_ZN3cub18CUB_300001_SM_10006detail6reduce18DeviceReduceKernelINS2_10policy_hubIyyN4cuda3std3__44plusIvEEE10Policy1000EPyyS9_yNS7_10__identityEEEvT0_PT3_T1_NS0_13GridEvenShareISH_EET2_T4_
.visible .entry _ZN3cub18CUB_300001_SM_10006detail6reduce18DeviceReduceKernelINS2_10policy_hubIyyN4cuda3std3__44plusIvEEE10Policy1000EPyyS9_yNS7_10__identityEEEvT0_PT3_T1_NS0_13GridEvenShareISH_EET2_T4_(
	.param .u64 .ptr .align 1 _ZN3cub18CUB_300001_SM_10006detail6reduce18DeviceReduceKernelINS2_10policy_hubIyyN4cuda3std3__44plusIvEEE10Policy1000EPyyS9_yNS7_10__identityEEEvT0_PT3_T1_NS0_13GridEvenShareISH_EET2_T4__param_0,
	.param .u64 .ptr .align 1 _ZN3cub18CUB_300001_SM_10006detail6reduce18DeviceReduceKernelINS2_10policy_hubIyyN4cuda3std3__44plusIvEEE10Policy1000EPyyS9_yNS7_10__identityEEEvT0_PT3_T1_NS0_13GridEvenShareISH_EET2_T4__param_1,
	.param .u64 _ZN3cub18CUB_300001_SM_10006detail6reduce18DeviceReduceKernelINS2_10policy_hubIyyN4cuda3std3__44plusIvEEE10Policy1000EPyyS9_yNS7_10__identityEEEvT0_PT3_T1_NS0_13GridEvenShareISH_EET2_T4__param_2,
	.param .align 8 .b8 _ZN3cub18CUB_300001_SM_10006detail6reduce18DeviceReduceKernelINS2_10policy_hubIyyN4cuda3std3__44plusIvEEE10Policy1000EPyyS9_yNS7_10__identityEEEvT0_PT3_T1_NS0_13GridEvenShareISH_EET2_T4__param_3[72],
	.param .align 1 .b8 _ZN3cub18CUB_300001_SM_10006detail6reduce18DeviceReduceKernelINS2_10policy_hubIyyN4cuda3std3__44plusIvEEE10Policy1000EPyyS9_yNS7_10__identityEEEvT0_PT3_T1_NS0_13GridEvenShareISH_EET2_T4__param_4[1],
	.param .align 1 .b8 _ZN3cub18CUB_300001_SM_10006detail6reduce18DeviceReduceKernelINS2_10policy_hubIyyN4cuda3std3__44plusIvEEE10Policy1000EPyyS9_yNS7_10__identityEEEvT0_PT3_T1_NS0_13GridEvenShareISH_EET2_T4__param_5[1]
)
.maxntid 512
{
	.reg .pred 	%p<41>;
	.reg .b16 	%rs<4>;
	.reg .b32 	%r<144>;
	.reg .b64 	%rd<295>;
	// demoted variable
	.shared .align 8 .b8 _ZZN3cub18CUB_300001_SM_10006detail6reduce18DeviceReduceKernelINS2_10policy_hubIyyN4cuda3std3__44plusIvEEE10Policy1000EPyyS9_yNS7_10__identityEEEvT0_PT3_T1_NS0_13GridEvenShareISH_EET2_T4_E12temp_storage[152];
	ld.param.u64 	%rd50, [_ZN3cub18CUB_300001_SM_10006detail6reduce18DeviceReduceKernelINS2_10policy_hubIyyN4cuda3std3__44plusIvEEE10Policy1000EPyyS9_yNS7_10__identityEEEvT0_PT3_T1_NS0_13GridEvenShareISH_EET2_T4__param_0];
	ld.param.u64 	%rd1, [_ZN3cub18CUB_300001_SM_10006detail6reduce18DeviceReduceKernelINS2_10policy_hubIyyN4cuda3std3__44plusIvEEE10Policy1000EPyyS9_yNS7_10__identityEEEvT0_PT3_T1_NS0_13GridEvenShareISH_EET2_T4__param_3+32];
	ld.param.u32 	%r1, [_ZN3cub18CUB_300001_SM_10006detail6reduce18DeviceReduceKernelINS2_10policy_hubIyyN4cuda3std3__44plusIvEEE10Policy1000EPyyS9_yNS7_10__identityEEEvT0_PT3_T1_NS0_13GridEvenShareISH_EET2_T4__param_3+40];
	mov.u32 	%r2, %ctaid.x;
	mul.lo.s32 	%r34, %r1, 3584;
	cvt.s64.s32 	%rd2, %r34;
	mul.lo.s32 	%r35, %r2, 3584;
	cvt.u64.u32 	%rd3, %r35;
	sub.s64 	%rd4, %rd1, %rd3;
	setp.gt.u64 	%p1, %rd4, 3583;
	@%p1 bra 	$L__BB3_19;
	cvt.u32.u64 	%r78, %rd3;
	cvt.u32.u64 	%r3, %rd1;
	sub.s32 	%r4, %r3, %r78;
	mov.u32 	%r5, %tid.x;
	setp.ge.s32 	%p13, %r5, %r4;
	mov.b64 	%rd282, 0;
	mov.u32 	%r136, %r5;
	@%p13 bra 	$L__BB3_3;
	add.s32 	%r80, %r78, %r5;
	mul.wide.u32 	%rd159, %r80, 8;
	add.s64 	%rd158, %rd50, %rd159;
	// begin inline asm
	ld.global.nc.u64 %rd282, [%rd158];
	// end inline asm
	add.s32 	%r136, %r5, 512;
$L__BB3_3:
	setp.ge.s32 	%p14, %r136, %r4;
	@%p14 bra 	$L__BB3_10;
	not.b32 	%r82, %r136;
	add.s32 	%r83, %r82, %r3;
	sub.s32 	%r8, %r83, %r78;
	and.b32  	%r84, %r8, 1536;
	setp.eq.s32 	%p15, %r84, 1536;
	@%p15 bra 	$L__BB3_7;
	mul.wide.u32 	%rd161, %r2, 28672;
	mul.wide.u32 	%rd162, %r136, 8;
	add.s64 	%rd163, %rd161, %rd162;
	add.s64 	%rd277, %rd50, %rd163;
	shr.u32 	%r85, %r8, 9;
	add.s32 	%r86, %r85, 1;
	and.b32  	%r87, %r86, 3;
	neg.s32 	%r134, %r87;
$L__BB3_6:
	.pragma "nounroll";
	// begin inline asm
	ld.global.nc.u64 %rd164, [%rd277];
	// end inline asm
	add.s64 	%rd282, %rd164, %rd282;
	add.s32 	%r136, %r136, 512;
	add.s64 	%rd277, %rd277, 4096;
	add.s32 	%r134, %r134, 1;
	setp.ne.s32 	%p16, %r134, 0;
	@%p16 bra 	$L__BB3_6;
$L__BB3_7:
	setp.lt.u32 	%p17, %r8, 1536;
	@%p17 bra 	$L__BB3_10;
	mul.wide.u32 	%rd166, %r2, 28672;
	add.s64 	%rd14, %rd50, %rd166;
$L__BB3_9:
	mul.wide.s32 	%rd175, %r136, 8;
	add.s64 	%rd168, %rd14, %rd175;
	// begin inline asm
	ld.global.nc.u64 %rd167, [%rd168];
	// end inline asm
	add.s64 	%rd176, %rd167, %rd282;
	add.s64 	%rd170, %rd168, 4096;
	// begin inline asm
	ld.global.nc.u64 %rd169, [%rd170];
	// end inline asm
	add.s64 	%rd177, %rd169, %rd176;
	add.s64 	%rd172, %rd168, 8192;
	// begin inline asm
	ld.global.nc.u64 %rd171, [%rd172];
	// end inline asm
	add.s64 	%rd178, %rd171, %rd177;
	add.s64 	%rd174, %rd168, 12288;
	// begin inline asm
	ld.global.nc.u64 %rd173, [%rd174];
	// end inline asm
	add.s64 	%rd282, %rd173, %rd178;
	add.s32 	%r136, %r136, 2048;
	setp.lt.s32 	%p18, %r136, %r4;
	@%p18 bra 	$L__BB3_9;
$L__BB3_10:
	setp.lt.s32 	%p19, %r4, 512;
	@%p19 bra 	$L__BB3_15;
	// begin inline asm
	mov.u32 %r112, %laneid;
	// end inline asm
	mov.b32 	%r113, 1;
	mov.b32 	%r126, 31;
	mov.b32 	%r127, -1;
	// begin inline asm
	{  .reg .u32 lo;  .reg .u32 hi;  .reg .pred p;  mov.b64 {lo, hi}, %rd282;  shfl.sync.down.b32 lo|p, lo, %r113, %r126, %r127;  shfl.sync.down.b32 hi|p, hi, %r113, %r126, %r127;  mov.b64 %rd233, {lo, hi};  @p add.u64 %rd233, %rd233, %rd282;}
	// end inline asm
	mov.b32 	%r116, 2;
	// begin inline asm
	{  .reg .u32 lo;  .reg .u32 hi;  .reg .pred p;  mov.b64 {lo, hi}, %rd233;  shfl.sync.down.b32 lo|p, lo, %r116, %r126, %r127;  shfl.sync.down.b32 hi|p, hi, %r116, %r126, %r127;  mov.b64 %rd235, {lo, hi};  @p add.u64 %rd235, %rd235, %rd233;}
	// end inline asm
	mov.b32 	%r119, 4;
	// begin inline asm
	{  .reg .u32 lo;  .reg .u32 hi;  .reg .pred p;  mov.b64 {lo, hi}, %rd235;  shfl.sync.down.b32 lo|p, lo, %r119, %r126, %r127;  shfl.sync.down.b32 hi|p, hi, %r119, %r126, %r127;  mov.b64 %rd237, {lo, hi};  @p add.u64 %rd237, %rd237, %rd235;}
	// end inline asm
	mov.b32 	%r122, 8;
	// begin inline asm
	{  .reg .u32 lo;  .reg .u32 hi;  .reg .pred p;  mov.b64 {lo, hi}, %rd237;  shfl.sync.down.b32 lo|p, lo, %r122, %r126, %r127;  shfl.sync.down.b32 hi|p, hi, %r122, %r126, %r127;  mov.b64 %rd239, {lo, hi};  @p add.u64 %rd239, %rd239, %rd237;}
	// end inline asm
	mov.b32 	%r125, 16;
	// begin inline asm
	{  .reg .u32 lo;  .reg .u32 hi;  .reg .pred p;  mov.b64 {lo, hi}, %rd239;  shfl.sync.down.b32 lo|p, lo, %r125, %r126, %r127;  shfl.sync.down.b32 hi|p, hi, %r125, %r126, %r127;  mov.b64 %rd294, {lo, hi};  @p add.u64 %rd294, %rd294, %rd239;}
	// end inline asm
	setp.ne.s32 	%p38, %r112, 0;
	@%p38 bra 	$L__BB3_13;
	shr.u32 	%r128, %r5, 2;
	and.b32  	%r129, %r128, 248;
	mov.u32 	%r130, _ZZN3cub18CUB_300001_SM_10006detail6reduce18DeviceReduceKernelINS2_10policy_hubIyyN4cuda3std3__44plusIvEEE10Policy1000EPyyS9_yNS7_10__identityEEEvT0_PT3_T1_NS0_13GridEvenShareISH_EET2_T4_E12temp_storage;
	add.s32 	%r131, %r130, %r129;
	st.shared.u64 	[%r131+16], %rd294;
$L__BB3_13:
	bar.sync 	0;
	setp.ne.s32 	%p39, %r5, 0;
	@%p39 bra 	$L__BB3_35;
	ld.shared.u64 	%rd243, [_ZZN3cub18CUB_300001_SM_10006detail6reduce18DeviceReduceKernelINS2_10policy_hubIyyN4cuda3std3__44plusIvEEE10Policy1000EPyyS9_yNS7_10__identityEEEvT0_PT3_T1_NS0_13GridEvenShareISH_EET2_T4_E12temp_storage+24];
	add.s64 	%rd244, %rd243, %rd294;
	ld.shared.u64 	%rd245, [_ZZN3cub18CUB_300001_SM_10006detail6reduce18DeviceReduceKernelINS2_10policy_hubIyyN4cuda3std3__44plusIvEEE10Policy1000EPyyS9_yNS7_10__identityEEEvT0_PT3_T1_NS0_13GridEvenShareISH_EET2_T4_E12temp_storage+32];
	add.s64 	%rd246, %rd244, %rd245;
	ld.shared.u64 	%rd247, [_ZZN3cub18CUB_300001_SM_10006detail6reduce18DeviceReduceKernelINS2_10policy_hubIyyN4cuda3std3__44plusIvEEE10Policy1000EPyyS9_yNS7_10__identityEEEvT0_PT3_T1_NS0_13GridEvenShareISH_EET2_T4_E12temp_storage+40];
	add.s64 	%rd248, %rd246, %rd247;
	ld.shared.u64 	%rd249, [_ZZN3cub18CUB_300001_SM_10006detail6reduce18DeviceReduceKernelINS2_10policy_hubIyyN4cuda3std3__44plusIvEEE10Policy1000EPyyS9_yNS7_10__identityEEEvT0_PT3_T1_NS0_13GridEvenShareISH_EET2_T4_E12temp_storage+48];
	add.s64 	%rd250, %rd248, %rd249;
	ld.shared.u64 	%rd251, [_ZZN3cub18CUB_300001_SM_10006detail6reduce18DeviceReduceKernelINS2_10policy_hubIyyN4cuda3std3__44plusIvEEE10Policy1000EPyyS9_yNS7_10__identityEEEvT0_PT3_T1_NS0_13GridEvenShareISH_EET2_T4_E12temp_storage+56];
	add.s64 	%rd252, %rd250, %rd251;
	ld.shared.u64 	%rd253, [_ZZN3cub18CUB_300001_SM_10006detail6reduce18DeviceReduceKernelINS2_10policy_hubIyyN4cuda3std3__44plusIvEEE10Policy1000EPyyS9_yNS7_10__identityEEEvT0_PT3_T1_NS0_13GridEvenShareISH_EET2_T4_E12temp_storage+64];
	add.s64 	%rd254, %rd252, %rd253;
	ld.shared.u64 	%rd255, [_ZZN3cub18CUB_300001_SM_10006detail6reduce18DeviceReduceKernelINS2_10policy_hubIyyN4cuda3std3__44plusIvEEE10Policy1000EPyyS9_yNS7_10__identityEEEvT0_PT3_T1_NS0_13GridEvenShareISH_EET2_T4_E12temp_storage+72];
	add.s64 	%rd256, %rd254, %rd255;
	ld.shared.u64 	%rd257, [_ZZN3cub18CUB_300001_SM_10006detail6reduce18DeviceReduceKernelINS2_10policy_hubIyyN4cuda3std3__44plusIvEEE10Policy1000EPyyS9_yNS7_10__identityEEEvT0_PT3_T1_NS0_13GridEvenShareISH_EET2_T4_E12temp_storage+80];
	add.s64 	%rd258, %rd256, %rd257;
	ld.shared.u64 	%rd259, [_ZZN3cub18CUB_300001_SM_10006detail6reduce18DeviceReduceKernelINS2_10policy_hubIyyN4cuda3std3__44plusIvEEE10Policy1000EPyyS9_yNS7_10__identityEEEvT0_PT3_T1_NS0_13GridEvenShareISH_EET2_T4_E12temp_storage+88];
	add.s64 	%rd260, %rd258, %rd259;
	ld.shared.u64 	%rd261, [_ZZN3cub18CUB_300001_SM_10006detail6reduce18DeviceReduceKernelINS2_10policy_hubIyyN4cuda3std3__44plusIvEEE10Policy1000EPyyS9_yNS7_10__identityEEEvT0_PT3_T1_NS0_13GridEvenShareISH_EET2_T4_E12temp_storage+96];
	add.s64 	%rd262, %rd260, %rd261;
	ld.shared.u64 	%rd263, [_ZZN3cub18CUB_300001_SM_10006detail6reduce18DeviceReduceKernelINS2_10policy_hubIyyN4cuda3std3__44plusIvEEE10Policy1000EPyyS9_yNS7_10__identityEEEvT0_PT3_T1_NS0_13GridEvenShareISH_EET2_T4_E12temp_storage+104];
	add.s64 	%rd264, %rd262, %rd263;
	ld.shared.u64 	%rd265, [_ZZN3cub18CUB_300001_SM_10006detail6reduce18DeviceReduceKernelINS2_10policy_hubIyyN4cuda3std3__44plusIvEEE10Policy1000EPyyS9_yNS7_10__identityEEEvT0_PT3_T1_NS0_13GridEvenShareISH_EET2_T4_E12temp_storage+112];
	add.s64 	%rd266, %rd264, %rd265;
	ld.shared.u64 	%rd267, [_ZZN3cub18CUB_300001_SM_10006detail6reduce18DeviceReduceKernelINS2_10policy_hubIyyN4cuda3std3__44plusIvEEE10Policy1000EPyyS9_yNS7_10__identityEEEvT0_PT3_T1_NS0_13GridEvenShareISH_EET2_T4_E12temp_storage+120];
	add.s64 	%rd268, %rd266, %rd267;
	ld.shared.u64 	%rd269, [_ZZN3cub18CUB_300001_SM_10006detail6reduce18DeviceReduceKernelINS2_10policy_hubIyyN4cuda3std3__44plusIvEEE10Policy1000EPyyS9_yNS7_10__identityEEEvT0_PT3_T1_NS0_13GridEvenShareISH_EET2_T4_E12temp_storage+128];
	add.s64 	%rd270, %rd268, %rd269;
	ld.shared.u64 	%rd271, [_ZZN3cub18CUB_300001_SM_10006detail6reduce18DeviceReduceKernelINS2_10policy_hubIyyN4cuda3std3__44plusIvEEE10Policy1000EPyyS9_yNS7_10__identityEEEvT0_PT3_T1_NS0_13GridEvenShareISH_EET2_T4_E12temp_storage+136];
	add.s64 	%rd294, %rd270, %rd271;
	bra.uni 	$L__BB3_35;
$L__BB3_15:
	// begin inline asm
	mov.u32 %r88, %laneid;
	// end inline asm
	and.b32  	%r104, %r5, 992;
	add.s32 	%r105, %r104, 32;
	setp.gt.s32 	%p20, %r105, %r4;
	not.b32 	%r106, %r104;
	add.s32 	%r107, %r4, %r106;
	selp.b32 	%r102, %r107, 31, %p20;
	mov.b32 	%r89, 1;
	mov.b32 	%r103, -1;
	// begin inline asm
	{  .reg .u32 lo;  .reg .u32 hi;  .reg .pred p;  mov.b64 {lo, hi}, %rd282;  shfl.sync.down.b32 lo|p, lo, %r89, %r102, %r103;  shfl.sync.down.b32 hi|p, hi, %r89, %r102, %r103;  mov.b64 %rd179, {lo, hi};  @p add.u64 %rd179, %rd179, %rd282;}
	// end inline asm
	mov.b32 	%r92, 2;
	// begin inline asm
	{  .reg .u32 lo;  .reg .u32 hi;  .reg .pred p;  mov.b64 {lo, hi}, %rd179;  shfl.sync.down.b32 lo|p, lo, %r92, %r102, %r103;  shfl.sync.down.b32 hi|p, hi, %r92, %r102, %r103;  mov.b64 %rd181, {lo, hi};  @p add.u64 %rd181, %rd181, %rd179;}
	// end inline asm
	mov.b32 	%r95, 4;
	// begin inline asm
	{  .reg .u32 lo;  .reg .u32 hi;  .reg .pred p;  mov.b64 {lo, hi}, %rd181;  shfl.sync.down.b32 lo|p, lo, %r95, %r102, %r103;  shfl.sync.down.b32 hi|p, hi, %r95, %r102, %r103;  mov.b64 %rd183, {lo, hi};  @p add.u64 %rd183, %rd183, %rd181;}
	// end inline asm
	mov.b32 	%r98, 8;
	// begin inline asm
	{  .reg .u32 lo;  .reg .u32 hi;  .reg .pred p;  mov.b64 {lo, hi}, %rd183;  shfl.sync.down.b32 lo|p, lo, %r98, %r102, %r103;  shfl.sync.down.b32 hi|p, hi, %r98, %r102, %r103;  mov.b64 %rd185, {lo, hi};  @p add.u64 %rd185, %rd185, %rd183;}
	// end inline asm
	mov.b32 	%r101, 16;
	// begin inline asm
	{  .reg .u32 lo;  .reg .u32 hi;  .reg .pred p;  mov.b64 {lo, hi}, %rd185;  shfl.sync.down.b32 lo|p, lo, %r101, %r102, %r103;  shfl.sync.down.b32 hi|p, hi, %r101, %r102, %r103;  mov.b64 %rd294, {lo, hi};  @p add.u64 %rd294, %rd294, %rd185;}
	// end inline asm
	setp.ne.s32 	%p21, %r88, 0;
	@%p21 bra 	$L__BB3_17;
	shr.u32 	%r108, %r5, 2;
	and.b32  	%r109, %r108, 248;
	mov.u32 	%r110, _ZZN3cub18CUB_300001_SM_10006detail6reduce18DeviceReduceKernelINS2_10policy_hubIyyN4cuda3std3__44plusIvEEE10Policy1000EPyyS9_yNS7_10__identityEEEvT0_PT3_T1_NS0_13GridEvenShareISH_EET2_T4_E12temp_storage;
	add.s32 	%r111, %r110, %r109;
	st.shared.u64 	[%r111+16], %rd294;
$L__BB3_17:
	bar.sync 	0;
	setp.ne.s32 	%p22, %r5, 0;
	@%p22 bra 	$L__BB3_35;
	setp.gt.s32 	%p23, %r4, 32;
	ld.shared.u64 	%rd189, [_ZZN3cub18CUB_300001_SM_10006detail6reduce18DeviceReduceKernelINS2_10policy_hubIyyN4cuda3std3__44plusIvEEE10Policy1000EPyyS9_yNS7_10__identityEEEvT0_PT3_T1_NS0_13GridEvenShareISH_EET2_T4_E12temp_storage+24];
	selp.b64 	%rd190, %rd189, 0, %p23;
	add.s64 	%rd191, %rd190, %rd294;
	setp.gt.s32 	%p24, %r4, 64;
	ld.shared.u64 	%rd192, [_ZZN3cub18CUB_300001_SM_10006detail6reduce18DeviceReduceKernelINS2_10policy_hubIyyN4cuda3std3__44plusIvEEE10Policy1000EPyyS9_yNS7_10__identityEEEvT0_PT3_T1_NS0_13GridEvenShareISH_EET2_T4_E12temp_storage+32];
	selp.b64 	%rd193, %rd192, 0, %p24;
	add.s64 	%rd194, %rd191, %rd193;
	setp.gt.s32 	%p25, %r4, 96;
	ld.shared.u64 	%rd195, [_ZZN3cub18CUB_300001_SM_10006detail6reduce18DeviceReduceKernelINS2_10policy_hubIyyN4cuda3std3__44plusIvEEE10Policy1000EPyyS9_yNS7_10__identityEEEvT0_PT3_T1_NS0_13GridEvenShareISH_EET2_T4_E12temp_storage+40];
	selp.b64 	%rd196, %rd195, 0, %p25;
	add.s64 	%rd197, %rd194, %rd196;
	setp.gt.s32 	%p26, %r4, 128;
	ld.shared.u64 	%rd198, [_ZZN3cub18CUB_300001_SM_10006detail6reduce18DeviceReduceKernelINS2_10policy_hubIyyN4cuda3std3__44plusIvEEE10Policy1000EPyyS9_yNS7_10__identityEEEvT0_PT3_T1_NS0_13GridEvenShareISH_EET2_T4_E12temp_storage+48];
	selp.b64 	%rd199, %rd198, 0, %p26;
	add.s64 	%rd200, %rd197, %rd199;
	setp.gt.s32 	%p27, %r4, 160;
	ld.shared.u64 	%rd201, [_ZZN3cub18CUB_300001_SM_10006detail6reduce18DeviceReduceKernelINS2_10policy_hubIyyN4cuda3std3__44plusIvEEE10Policy1000EPyyS9_yNS7_10__identityEEEvT0_PT3_T1_NS0_13GridEvenShareISH_EET2_T4_E12temp_storage+56];
	selp.b64 	%rd202, %rd201, 0, %p27;
	add.s64 	%rd203, %rd200, %rd202;
	setp.gt.s32 	%p28, %r4, 192;
	ld.shared.u64 	%rd204, [_ZZN3cub18CUB_300001_SM_10006detail6reduce18DeviceReduceKernelINS2_10policy_hubIyyN4cuda3std3__44plusIvEEE10Policy1000EPyyS9_yNS7_10__identityEEEvT0_PT3_T1_NS0_13GridEvenShareISH_EET2_T4_E12temp_storage+64];
	selp.b64 	%rd205, %rd204, 0, %p28;
	add.s64 	%rd206, %rd203, %rd205;
	setp.gt.s32 	%p29, %r4, 224;
	ld.shared.u64 	%rd207, [_ZZN3cub18CUB_300001_SM_10006detail6reduce18DeviceReduceKernelINS2_10policy_hubIyyN4cuda3std3__44plusIvEEE10Policy1000EPyyS9_yNS7_10__identityEEEvT0_PT3_T1_NS0_13GridEvenShareISH_EET2_T4_E12temp_storage+72];
	selp.b64 	%rd208, %rd207, 0, %p29;
	add.s64 	%rd209, %rd206, %rd208;
	setp.gt.s32 	%p30, %r4, 256;
	ld.shared.u64 	%rd210, [_ZZN3cub18CUB_300001_SM_10006detail6reduce18DeviceReduceKernelINS2_10policy_hubIyyN4cuda3std3__44plusIvEEE10Policy1000EPyyS9_yNS7_10__identityEEEvT0_PT3_T1_NS0_13GridEvenShareISH_EET2_T4_E12temp_storage+80];
	selp.b64 	%rd211, %rd210, 0, %p30;
	add.s64 	%rd212, %rd209, %rd211;
	setp.gt.s32 	%p31, %r4, 288;
	ld.shared.u64 	%rd213, [_ZZN3cub18CUB_300001_SM_10006detail6reduce18DeviceReduceKernelINS2_10policy_hubIyyN4cuda3std3__44plusIvEEE10Policy1000EPyyS9_yNS7_10__identityEEEvT0_PT3_T1_NS0_13GridEvenShareISH_EET2_T4_E12temp_storage+88];
	selp.b64 	%rd214, %rd213, 0, %p31;
	add.s64 	%rd215, %rd212, %rd214;
	setp.gt.s32 	%p32, %r4, 320;
	ld.shared.u64 	%rd216, [_ZZN3cub18CUB_300001_SM_10006detail6reduce18DeviceReduceKernelINS2_10policy_hubIyyN4cuda3std3__44plusIvEEE10Policy1000EPyyS9_yNS7_10__identityEEEvT0_PT3_T1_NS0_13GridEvenShareISH_EET2_T4_E12temp_storage+96];
	selp.b64 	%rd217, %rd216, 0, %p32;
	add.s64 	%rd218, %rd215, %rd217;
	setp.gt.s32 	%p33, %r4, 352;
	ld.shared.u64 	%rd219, [_ZZN3cub18CUB_300001_SM_10006detail6reduce18DeviceReduceKernelINS2_10policy_hubIyyN4cuda3std3__44plusIvEEE10Policy1000EPyyS9_yNS7_10__identityEEEvT0_PT3_T1_NS0_13GridEvenShareISH_EET2_T4_E12temp_storage+104];
	selp.b64 	%rd220, %rd219, 0, %p33;
	add.s64 	%rd221, %rd218, %rd220;
	setp.gt.s32 	%p34, %r4, 384;
	ld.shared.u64 	%rd222, [_ZZN3cub18CUB_300001_SM_10006detail6reduce18DeviceReduceKernelINS2_10policy_hubIyyN4cuda3std3__44plusIvEEE10Policy1000EPyyS9_yNS7_10__identityEEEvT0_PT3_T1_NS0_13GridEvenShareISH_EET2_T4_E12temp_storage+112];
	selp.b64 	%rd223, %rd222, 0, %p34;
	add.s64 	%rd224, %rd221, %rd223;
	setp.gt.s32 	%p35, %r4, 416;
	ld.shared.u64 	%rd225, [_ZZN3cub18CUB_300001_SM_10006detail6reduce18DeviceReduceKernelINS2_10policy_hubIyyN4cuda3std3__44plusIvEEE10Policy1000EPyyS9_yNS7_10__identityEEEvT0_PT3_T1_NS0_13GridEvenShareISH_EET2_T4_E12temp_storage+120];
	selp.b64 	%rd226, %rd225, 0, %p35;
	add.s64 	%rd227, %rd224, %rd226;
	setp.gt.s32 	%p36, %r4, 448;
	ld.shared.u64 	%rd228, [_ZZN3cub18CUB_300001_SM_10006detail6reduce18DeviceReduceKernelINS2_10policy_hubIyyN4cuda3std3__44plusIvEEE10Policy1000EPyyS9_yNS7_10__identityEEEvT0_PT3_T1_NS0_13GridEvenShareISH_EET2_T4_E12temp_storage+128];
	selp.b64 	%rd229, %rd228, 0, %p36;
	add.s64 	%rd230, %rd227, %rd229;
	setp.gt.s32 	%p37, %r4, 480;
	ld.shared.u64 	%rd231, [_ZZN3cub18CUB_300001_SM_10006detail6reduce18DeviceReduceKernelINS2_10policy_hubIyyN4cuda3std3__44plusIvEEE10Policy1000EPyyS9_yNS7_10__identityEEEvT0_PT3_T1_NS0_13GridEvenShareISH_EET2_T4_E12temp_storage+136];
	selp.b64 	%rd232, %rd231, 0, %p37;
	add.s64 	%rd294, %rd230, %rd232;
	bra.uni 	$L__BB3_35;
$L__BB3_19:
	cvt.u32.u64 	%r36, %rd3;
	mov.u32 	%r17, %tid.x;
	add.s32 	%r37, %r36, %r17;
	mul.wide.u32 	%rd66, %r37, 8;
	add.s64 	%rd53, %rd50, %rd66;
	// begin inline asm
	ld.global.nc.u64 %rd52, [%rd53];
	// end inline asm
	add.s64 	%rd55, %rd53, 4096;
	// begin inline asm
	ld.global.nc.u64 %rd54, [%rd55];
	// end inline asm
	add.s64 	%rd57, %rd53, 8192;
	// begin inline asm
	ld.global.nc.u64 %rd56, [%rd57];
	// end inline asm
	add.s64 	%rd59, %rd53, 12288;
	// begin inline asm
	ld.global.nc.u64 %rd58, [%rd59];
	// end inline asm
	add.s64 	%rd61, %rd53, 16384;
	// begin inline asm
	ld.global.nc.u64 %rd60, [%rd61];
	// end inline asm
	add.s64 	%rd63, %rd53, 20480;
	// begin inline asm
	ld.global.nc.u64 %rd62, [%rd63];
	// end inline asm
	add.s64 	%rd65, %rd53, 24576;
	// begin inline asm
	ld.global.nc.u64 %rd64, [%rd65];
	// end inline asm
	add.s64 	%rd67, %rd54, %rd52;
	add.s64 	%rd68, %rd56, %rd67;
	add.s64 	%rd69, %rd58, %rd68;
	add.s64 	%rd70, %rd60, %rd69;
	add.s64 	%rd71, %rd62, %rd70;
	add.s64 	%rd293, %rd64, %rd71;
	setp.lt.u64 	%p2, %rd4, %rd2;
	@%p2 bra 	$L__BB3_31;
	cvt.u32.u64 	%r39, %rd2;
	cvt.u64.u32 	%rd23, %r17;
	add.s64 	%rd284, %rd3, %rd2;
	add.s64 	%rd72, %rd284, %rd23;
	shl.b64 	%rd73, %rd72, 3;
	add.s64 	%rd283, %rd50, %rd73;
	cvt.u32.u64 	%r18, %rd1;
	not.b32 	%r41, %r17;
	add.s32 	%r42, %r41, %r18;
	sub.s32 	%r43, %r42, %r39;
	sub.s32 	%r138, %r43, %r36;
	mov.b32 	%r139, 0;
	mov.u64 	%rd286, %rd3;
$L__BB3_21:
	add.s64 	%rd286, %rd286, %rd2;
	add.s64 	%rd74, %rd1, -3584;
	setp.gt.u64 	%p3, %rd286, %rd74;
	@%p3 bra 	$L__BB3_23;
	add.s64 	%rd90, %rd286, %rd23;
	shl.b64 	%rd91, %rd90, 3;
	add.s64 	%rd76, %rd50, %rd91;
	// begin inline asm
	ld.global.nc.u64 %rd75, [%rd76];
	// end inline asm
	add.s64 	%rd78, %rd76, 4096;
	// begin inline asm
	ld.global.nc.u64 %rd77, [%rd78];
	// end inline asm
	add.s64 	%rd80, %rd76, 8192;
	// begin inline asm
	ld.global.nc.u64 %rd79, [%rd80];
	// end inline asm
	add.s64 	%rd82, %rd76, 12288;
	// begin inline asm
	ld.global.nc.u64 %rd81, [%rd82];
	// end inline asm
	add.s64 	%rd84, %rd76, 16384;
	// begin inline asm
	ld.global.nc.u64 %rd83, [%rd84];
	// end inline asm
	add.s64 	%rd86, %rd76, 20480;
	// begin inline asm
	ld.global.nc.u64 %rd85, [%rd86];
	// end inline asm
	add.s64 	%rd88, %rd76, 24576;
	// begin inline asm
	ld.global.nc.u64 %rd87, [%rd88];
	// end inline asm
	add.s64 	%rd92, %rd75, %rd293;
	add.s64 	%rd93, %rd77, %rd92;
	add.s64 	%rd94, %rd79, %rd93;
	add.s64 	%rd95, %rd81, %rd94;
	add.s64 	%rd96, %rd83, %rd95;
	add.s64 	%rd97, %rd85, %rd96;
	add.s64 	%rd293, %rd87, %rd97;
	sub.s64 	%rd98, %rd1, %rd286;
	setp.lt.u64 	%p4, %rd98, %rd2;
	add.s32 	%r139, %r139, 1;
	add.s64 	%rd284, %rd284, %rd2;
	mul.wide.s32 	%rd99, %r34, 8;
	add.s64 	%rd283, %rd283, %rd99;
	sub.s32 	%r138, %r138, %r34;
	@%p4 bra 	$L__BB3_31;
	bra.uni 	$L__BB3_21;
$L__BB3_23:
	setp.le.u64 	%p5, %rd1, %rd286;
	@%p5 bra 	$L__BB3_31;
	cvt.u32.u64 	%r46, %rd286;
	sub.s32 	%r24, %r18, %r46;
	setp.ge.s32 	%p6, %r17, %r24;
	@%p6 bra 	$L__BB3_31;
	cvt.u32.u64 	%r48, %rd2;
	cvt.u32.u64 	%r49, %rd3;
	not.b32 	%r50, %r17;
	add.s32 	%r51, %r50, %r18;
	add.s32 	%r52, %r48, %r49;
	sub.s32 	%r53, %r51, %r52;
	mul.lo.s32 	%r54, %r1, %r139;
	mad.lo.s32 	%r25, %r54, -3584, %r53;
	and.b32  	%r55, %r25, 1536;
	setp.eq.s32 	%p7, %r55, 1536;
	mov.u32 	%r142, %r17;
	@%p7 bra 	$L__BB3_28;
	cvt.u16.u32 	%rs1, %r138;
	shr.u16 	%rs2, %rs1, 9;
	add.s16 	%rs3, %rs2, 1;
	cvt.u32.u16 	%r56, %rs3;
	and.b32  	%r57, %r56, 3;
	neg.s32 	%r140, %r57;
	mov.u32 	%r142, %r17;
$L__BB3_27:
	.pragma "nounroll";
	// begin inline asm
	ld.global.nc.u64 %rd101, [%rd283];
	// end inline asm
	add.s64 	%rd293, %rd101, %rd293;
	add.s32 	%r142, %r142, 512;
	add.s64 	%rd283, %rd283, 4096;
	add.s32 	%r140, %r140, 1;
	setp.ne.s32 	%p8, %r140, 0;
	@%p8 bra 	$L__BB3_27;
$L__BB3_28:
	setp.lt.u32 	%p9, %r25, 1536;
	@%p9 bra 	$L__BB3_31;
	cvt.u64.u32 	%rd103, %r142;
	add.s64 	%rd104, %rd103, %rd284;
	shl.b64 	%rd105, %rd104, 3;
	add.s64 	%rd291, %rd50, %rd105;
$L__BB3_30:
	// begin inline asm
	ld.global.nc.u64 %rd106, [%rd291];
	// end inline asm
	add.s64 	%rd114, %rd106, %rd293;
	add.s64 	%rd109, %rd291, 4096;
	// begin inline asm
	ld.global.nc.u64 %rd108, [%rd109];
	// end inline asm
	add.s64 	%rd115, %rd108, %rd114;
	add.s64 	%rd111, %rd291, 8192;
	// begin inline asm
	ld.global.nc.u64 %rd110, [%rd111];
	// end inline asm
	add.s64 	%rd116, %rd110, %rd115;
	add.s64 	%rd113, %rd291, 12288;
	// begin inline asm
	ld.global.nc.u64 %rd112, [%rd113];
	// end inline asm
	add.s64 	%rd293, %rd112, %rd116;
	add.s32 	%r142, %r142, 2048;
	add.s64 	%rd291, %rd291, 16384;
	setp.lt.s32 	%p10, %r142, %r24;
	@%p10 bra 	$L__BB3_30;
$L__BB3_31:
	// begin inline asm
	mov.u32 %r58, %laneid;
	// end inline asm
	mov.b32 	%r59, 1;
	mov.b32 	%r72, 31;
	mov.b32 	%r73, -1;
	// begin inline asm
	{  .reg .u32 lo;  .reg .u32 hi;  .reg .pred p;  mov.b64 {lo, hi}, %rd293;  shfl.sync.down.b32 lo|p, lo, %r59, %r72, %r73;  shfl.sync.down.b32 hi|p, hi, %r59, %r72, %r73;  mov.b64 %rd117, {lo, hi};  @p add.u64 %rd117, %rd117, %rd293;}
	// end inline asm
	mov.b32 	%r62, 2;
	// begin inline asm
	{  .reg .u32 lo;  .reg .u32 hi;  .reg .pred p;  mov.b64 {lo, hi}, %rd117;  shfl.sync.down.b32 lo|p, lo, %r62, %r72, %r73;  shfl.sync.down.b32 hi|p, hi, %r62, %r72, %r73;  mov.b64 %rd119, {lo, hi};  @p add.u64 %rd119, %rd119, %rd117;}
	// end inline asm
	mov.b32 	%r65, 4;
	// begin inline asm
	{  .reg .u32 lo;  .reg .u32 hi;  .reg .pred p;  mov.b64 {lo, hi}, %rd119;  shfl.sync.down.b32 lo|p, lo, %r65, %r72, %r73;  shfl.sync.down.b32 hi|p, hi, %r65, %r72, %r73;  mov.b64 %rd121, {lo, hi};  @p add.u64 %rd121, %rd121, %rd119;}
	// end inline asm
	mov.b32 	%r68, 8;
	// begin inline asm
	{  .reg .u32 lo;  .reg .u32 hi;  .reg .pred p;  mov.b64 {lo, hi}, %rd121;  shfl.sync.down.b32 lo|p, lo, %r68, %r72, %r73;  shfl.sync.down.b32 hi|p, hi, %r68, %r72, %r73;  mov.b64 %rd123, {lo, hi};  @p add.u64 %rd123, %rd123, %rd121;}
	// end inline asm
	mov.b32 	%r71, 16;
	// begin inline asm
	{  .reg .u32 lo;  .reg .u32 hi;  .reg .pred p;  mov.b64 {lo, hi}, %rd123;  shfl.sync.down.b32 lo|p, lo, %r71, %r72, %r73;  shfl.sync.down.b32 hi|p, hi, %r71, %r72, %r73;  mov.b64 %rd294, {lo, hi};  @p add.u64 %rd294, %rd294, %rd123;}
	// end inline asm
	setp.ne.s32 	%p11, %r58, 0;
	@%p11 bra 	$L__BB3_33;
	shr.u32 	%r74, %r17, 2;
	and.b32  	%r75, %r74, 248;
	mov.u32 	%r76, _ZZN3cub18CUB_300001_SM_10006detail6reduce18DeviceReduceKernelINS2_10policy_hubIyyN4cuda3std3__44plusIvEEE10Policy1000EPyyS9_yNS7_10__identityEEEvT0_PT3_T1_NS0_13GridEvenShareISH_EET2_T4_E12temp_storage;
	add.s32 	%r77, %r76, %r75;
	st.shared.u64 	[%r77+16], %rd294;
$L__BB3_33:
	bar.sync 	0;
	setp.ne.s32 	%p12, %r17, 0;
	@%p12 bra 	$L__BB3_35;
	ld.shared.u64 	%rd127, [_ZZN3cub18CUB_300001_SM_10006detail6reduce18DeviceReduceKernelINS2_10policy_hubIyyN4cuda3std3__44plusIvEEE10Policy1000EPyyS9_yNS7_10__identityEEEvT0_PT3_T1_NS0_13GridEvenShareISH_EET2_T4_E12temp_storage+24];
	add.s64 	%rd128, %rd127, %rd294;
	ld.shared.u64 	%rd129, [_ZZN3cub18CUB_300001_SM_10006detail6reduce18DeviceReduceKernelINS2_10policy_hubIyyN4cuda3std3__44plusIvEEE10Policy1000EPyyS9_yNS7_10__identityEEEvT0_PT3_T1_NS0_13GridEvenShareISH_EET2_T4_E12temp_storage+32];
	add.s64 	%rd130, %rd128, %rd129;
	ld.shared.u64 	%rd131, [_ZZN3cub18CUB_300001_SM_10006detail6reduce18DeviceReduceKernelINS2_10policy_hubIyyN4cuda3std3__44plusIvEEE10Policy1000EPyyS9_yNS7_10__identityEEEvT0_PT3_T1_NS0_13GridEvenShareISH_EET2_T4_E12temp_storage+40];
	add.s64 	%rd132, %rd130, %rd131;
	ld.shared.u64 	%rd133, [_ZZN3cub18CUB_300001_SM_10006detail6reduce18DeviceReduceKernelINS2_10policy_hubIyyN4cuda3std3__44plusIvEEE10Policy1000EPyyS9_yNS7_10__identityEEEvT0_PT3_T1_NS0_13GridEvenShareISH_EET2_T4_E12temp_storage+48];
	add.s64 	%rd134, %rd132, %rd133;
	ld.shared.u64 	%rd135, [_ZZN3cub18CUB_300001_SM_10006detail6reduce18DeviceReduceKernelINS2_10policy_hubIyyN4cuda3std3__44plusIvEEE10Policy1000EPyyS9_yNS7_10__identityEEEvT0_PT3_T1_NS0_13GridEvenShareISH_EET2_T4_E12temp_storage+56];
	add.s64 	%rd136, %rd134, %rd135;
	ld.shared.u64 	%rd137, [_ZZN3cub18CUB_300001_SM_10006detail6reduce18DeviceReduceKernelINS2_10policy_hubIyyN4cuda3std3__44plusIvEEE10Policy1000EPyyS9_yNS7_10__identityEEEvT0_PT3_T1_NS0_13GridEvenShareISH_EET2_T4_E12temp_storage+64];
	add.s64 	%rd138, %rd136, %rd137;
	ld.shared.u64 	%rd139, [_ZZN3cub18CUB_300001_SM_10006detail6reduce18DeviceReduceKernelINS2_10policy_hubIyyN4cuda3std3__44plusIvEEE10Policy1000EPyyS9_yNS7_10__identityEEEvT0_PT3_T1_NS0_13GridEvenShareISH_EET2_T4_E12temp_storage+72];
	add.s64 	%rd140, %rd138, %rd139;
	ld.shared.u64 	%rd141, [_ZZN3cub18CUB_300001_SM_10006detail6reduce18DeviceReduceKernelINS2_10policy_hubIyyN4cuda3std3__44plusIvEEE10Policy1000EPyyS9_yNS7_10__identityEEEvT0_PT3_T1_NS0_13GridEvenShareISH_EET2_T4_E12temp_storage+80];
	add.s64 	%rd142, %rd140, %rd141;
	ld.shared.u64 	%rd143, [_ZZN3cub18CUB_300001_SM_10006detail6reduce18DeviceReduceKernelINS2_10policy_hubIyyN4cuda3std3__44plusIvEEE10Policy1000EPyyS9_yNS7_10__identityEEEvT0_PT3_T1_NS0_13GridEvenShareISH_EET2_T4_E12temp_storage+88];
	add.s64 	%rd144, %rd142, %rd143;
	ld.shared.u64 	%rd145, [_ZZN3cub18CUB_300001_SM_10006detail6reduce18DeviceReduceKernelINS2_10policy_hubIyyN4cuda3std3__44plusIvEEE10Policy1000EPyyS9_yNS7_10__identityEEEvT0_PT3_T1_NS0_13GridEvenShareISH_EET2_T4_E12temp_storage+96];
	add.s64 	%rd146, %rd144, %rd145;
	ld.shared.u64 	%rd147, [_ZZN3cub18CUB_300001_SM_10006detail6reduce18DeviceReduceKernelINS2_10policy_hubIyyN4cuda3std3__44plusIvEEE10Policy1000EPyyS9_yNS7_10__identityEEEvT0_PT3_T1_NS0_13GridEvenShareISH_EET2_T4_E12temp_storage+104];
	add.s64 	%rd148, %rd146, %rd147;
	ld.shared.u64 	%rd149, [_ZZN3cub18CUB_300001_SM_10006detail6reduce18DeviceReduceKernelINS2_10policy_hubIyyN4cuda3std3__44plusIvEEE10Policy1000EPyyS9_yNS7_10__identityEEEvT0_PT3_T1_NS0_13GridEvenShareISH_EET2_T4_E12temp_storage+112];
	add.s64 	%rd150, %rd148, %rd149;
	ld.shared.u64 	%rd151, [_ZZN3cub18CUB_300001_SM_10006detail6reduce18DeviceReduceKernelINS2_10policy_hubIyyN4cuda3std3__44plusIvEEE10Policy1000EPyyS9_yNS7_10__identityEEEvT0_PT3_T1_NS0_13GridEvenShareISH_EET2_T4_E12temp_storage+120];
	add.s64 	%rd152, %rd150, %rd151;
	ld.shared.u64 	%rd153, [_ZZN3cub18CUB_300001_SM_10006detail6reduce18DeviceReduceKernelINS2_10policy_hubIyyN4cuda3std3__44plusIvEEE10Policy1000EPyyS9_yNS7_10__identityEEEvT0_PT3_T1_NS0_13GridEvenShareISH_EET2_T4_E12temp_storage+128];
	add.s64 	%rd154, %rd152, %rd153;
	ld.shared.u64 	%rd155, [_ZZN3cub18CUB_300001_SM_10006detail6reduce18DeviceReduceKernelINS2_10policy_hubIyyN4cuda3std3__44plusIvEEE10Policy1000EPyyS9_yNS7_10__identityEEEvT0_PT3_T1_NS0_13GridEvenShareISH_EET2_T4_E12temp_storage+136];
	add.s64 	%rd294, %rd154, %rd155;
$L__BB3_35:
	mov.u32 	%r132, %tid.x;
	setp.ne.s32 	%p40, %r132, 0;
	@%p40 bra 	$L__BB3_37;
	ld.param.u64 	%rd275, [_ZN3cub18CUB_300001_SM_10006detail6reduce18DeviceReduceKernelINS2_10policy_hubIyyN4cuda3std3__44plusIvEEE10Policy1000EPyyS9_yNS7_10__identityEEEvT0_PT3_T1_NS0_13GridEvenShareISH_EET2_T4__param_1];
	cvta.to.global.u64 	%rd272, %rd275;
	mul.wide.u32 	%rd273, %r2, 8;
	add.s64 	%rd274, %rd272, %rd273;
	st.global.u64 	[%rd274], %rd294;
$L__BB3_37:
	ret;

}
	// .globl	_ZN3cub18CUB_300001_SM_10006detail6reduce28DeviceReduceSingleTileKernelINS2_10policy_hubIyyN4cuda3std3__44plusIvEEE10Policy1000EPySC_iS9_yyNS7_10__identityEEEvT0_T1_T2_T3_T4_T6_
.visible .entry _ZN3cub18CUB_300001_SM_10006detail6reduce28DeviceReduceSingleTileKernelINS2_10policy_hubIyyN4cuda3std3__44plusIvEEE10Policy1000EPySC_iS9_yyNS7_10__identityEEEvT0_T1_T2_T3_T4_T6_(
	.param .u64 .ptr .align 1 _ZN3cub18CUB_300001_SM_10006detail6reduce28DeviceReduceSingleTileKernelINS2_10policy_hubIyyN4cuda3std3__44plusIvEEE10Policy1000EPySC_iS9_yyNS7_10__identityEEEvT0_T1_T2_T3_T4_T6__param_0,
	.param .u64 .ptr .align 1 _ZN3cub18CUB_300001_SM_10006detail6reduce28DeviceReduceSingleTileKernelINS2_10policy_hubIyyN4cuda3std3__44plusIvEEE10Policy1000EPySC_iS9_yyNS7_10__identityEEEvT0_T1_T2_T3_T4_T6__param_1,
	.param .u32 _ZN3cub18CUB_300001_SM_10006detail6reduce28DeviceReduceSingleTileKernelINS2_10policy_hubIyyN4cuda3std3__44plusIvEEE10Policy1000EPySC_iS9_yyNS7_10__identityEEEvT0_T1_T2_T3_T4_T6__param_2,
	.param .align 1 .b8 _ZN3cub18CUB_300001_SM_10006detail6reduce28DeviceReduceSingleTileKernelINS2_10policy_hubIyyN4cuda3std3__44plusIvEEE10Policy1000EPySC_iS9_yyNS7_10__identityEEEvT0_T1_T2_T3_T4_T6__param_3[1],
	.param .u64 _ZN3cub18CUB_300001_SM_10006detail6reduce28DeviceReduceSingleTileKernelINS2_10policy_hubIyyN4cuda3std3__44plusIvEEE10Policy1000EPySC_iS9_yyNS7_10__identityEEEvT0_T1_T2_T3_T4_T6__param_4,
	.param .align 1 .b8 _ZN3cub18CUB_300001_SM_10006detail6reduce28DeviceReduceSingleTileKernelINS2_10policy_hubIyyN4cuda3std3__44plusIvEEE10Policy1000EPySC_iS9_yyNS7_10__identityEEEvT0_T1_T2_T3_T4_T6__param_5[1]
)
.maxntid 512
.minnctapersm 1
{
	.reg .pred 	%p<43>;
	.reg .b32 	%r<129>;
	.reg .b64 	%rd<269>;
	// demoted variable
	.shared .align 8 .b8 _ZZN3cub18CUB_300001_SM_10006detail6reduce28DeviceReduceSingleTileKernelINS2_10policy_hubIyyN4cuda3std3__44plusIvEEE10Policy1000EPySC_iS9_yyNS7_10__identityEEEvT0_T1_T2_T3_T4_T6_E12temp_storage[152];
	ld.param.u64 	%rd35, [_ZN3cub18CUB_300001_SM_10006detail6reduce28DeviceReduceSingleTileKernelINS2_10policy_hubIyyN4cuda3std3__44plusIvEEE10Policy1000EPySC_iS9_yyNS7_10__identityEEEvT0_T1_T2_T3_T4_T6__param_0];
	ld.param.u64 	%rd37, [_ZN3cub18CUB_300001_SM_10006detail6reduce28DeviceReduceSingleTileKernelINS2_10policy_hubIyyN4cuda3std3__44plusIvEEE10Policy1000EPySC_iS9_yyNS7_10__identityEEEvT0_T1_T2_T3_T4_T6__param_1];
	ld.param.u32 	%r34, [_ZN3cub18CUB_300001_SM_10006detail6reduce28DeviceReduceSingleTileKernelINS2_10policy_hubIyyN4cuda3std3__44plusIvEEE10Policy1000EPySC_iS9_yyNS7_10__identityEEEvT0_T1_T2_T3_T4_T6__param_2];
	ld.param.u64 	%rd36, [_ZN3cub18CUB_300001_SM_10006detail6reduce28DeviceReduceSingleTileKernelINS2_10policy_hubIyyN4cuda3std3__44plusIvEEE10Policy1000EPySC_iS9_yyNS7_10__identityEEEvT0_T1_T2_T3_T4_T6__param_4];
	cvta.to.global.u64 	%rd1, %rd37;
	setp.ne.s32 	%p1, %r34, 0;
	@%p1 bra 	$L__BB4_3;
	mov.u32 	%r115, %tid.x;
	setp.ne.s32 	%p42, %r115, 0;
	@%p42 bra 	$L__BB4_39;
	st.global.u64 	[%rd1], %rd36;
	bra.uni 	$L__BB4_39;
$L__BB4_3:
	setp.gt.s32 	%p2, %r34, 3583;
	@%p2 bra 	$L__BB4_21;
	mov.u32 	%r1, %tid.x;
	setp.ge.s32 	%p14, %r1, %r34;
	mov.b64 	%rd259, 0;
	mov.u32 	%r119, %r1;
	@%p14 bra 	$L__BB4_6;
	mul.wide.u32 	%rd142, %r1, 8;
	add.s64 	%rd141, %rd35, %rd142;
	// begin inline asm
	ld.global.nc.u64 %rd259, [%rd141];
	// end inline asm
	add.s32 	%r119, %r1, 512;
$L__BB4_6:
	setp.ge.s32 	%p15, %r119, %r34;
	@%p15 bra 	$L__BB4_12;
	not.b32 	%r65, %r119;
	add.s32 	%r4, %r34, %r65;
	and.b32  	%r66, %r4, 1536;
	setp.eq.s32 	%p16, %r66, 1536;
	@%p16 bra 	$L__BB4_10;
	mul.wide.u32 	%rd144, %r119, 8;
	add.s64 	%rd254, %rd35, %rd144;
	shr.u32 	%r67, %r4, 9;
	add.s32 	%r68, %r67, 1;
	and.b32  	%r69, %r68, 3;
	neg.s32 	%r117, %r69;
$L__BB4_9:
	.pragma "nounroll";
	// begin inline asm
	ld.global.nc.u64 %rd145, [%rd254];
	// end inline asm
	add.s64 	%rd259, %rd145, %rd259;
	add.s32 	%r119, %r119, 512;
	add.s64 	%rd254, %rd254, 4096;
	add.s32 	%r117, %r117, 1;
	setp.ne.s32 	%p17, %r117, 0;
	@%p17 bra 	$L__BB4_9;
$L__BB4_10:
	setp.lt.u32 	%p18, %r4, 1536;
	@%p18 bra 	$L__BB4_12;
$L__BB4_11:
	mul.wide.s32 	%rd155, %r119, 8;
	add.s64 	%rd148, %rd35, %rd155;
	// begin inline asm
	ld.global.nc.u64 %rd147, [%rd148];
	// end inline asm
	add.s64 	%rd156, %rd147, %rd259;
	add.s64 	%rd150, %rd148, 4096;
	// begin inline asm
	ld.global.nc.u64 %rd149, [%rd150];
	// end inline asm
	add.s64 	%rd157, %rd149, %rd156;
	add.s64 	%rd152, %rd148, 8192;
	// begin inline asm
	ld.global.nc.u64 %rd151, [%rd152];
	// end inline asm
	add.s64 	%rd158, %rd151, %rd157;
	add.s64 	%rd154, %rd148, 12288;
	// begin inline asm
	ld.global.nc.u64 %rd153, [%rd154];
	// end inline asm
	add.s64 	%rd259, %rd153, %rd158;
	add.s32 	%r119, %r119, 2048;
	setp.lt.s32 	%p19, %r119, %r34;
	@%p19 bra 	$L__BB4_11;
$L__BB4_12:
	setp.lt.s32 	%p20, %r34, 512;
	@%p20 bra 	$L__BB4_17;
	// begin inline asm
	mov.u32 %r94, %laneid;
	// end inline asm
	mov.b32 	%r95, 1;
	mov.b32 	%r108, 31;
	mov.b32 	%r109, -1;
	// begin inline asm
	{  .reg .u32 lo;  .reg .u32 hi;  .reg .pred p;  mov.b64 {lo, hi}, %rd259;  shfl.sync.down.b32 lo|p, lo, %r95, %r108, %r109;  shfl.sync.down.b32 hi|p, hi, %r95, %r108, %r109;  mov.b64 %rd213, {lo, hi};  @p add.u64 %rd213, %rd213, %rd259;}
	// end inline asm
	mov.b32 	%r98, 2;
	// begin inline asm
	{  .reg .u32 lo;  .reg .u32 hi;  .reg .pred p;  mov.b64 {lo, hi}, %rd213;  shfl.sync.down.b32 lo|p, lo, %r98, %r108, %r109;  shfl.sync.down.b32 hi|p, hi, %r98, %r108, %r109;  mov.b64 %rd215, {lo, hi};  @p add.u64 %rd215, %rd215, %rd213;}
	// end inline asm
	mov.b32 	%r101, 4;
	// begin inline asm
	{  .reg .u32 lo;  .reg .u32 hi;  .reg .pred p;  mov.b64 {lo, hi}, %rd215;  shfl.sync.down.b32 lo|p, lo, %r101, %r108, %r109;  shfl.sync.down.b32 hi|p, hi, %r101, %r108, %r109;  mov.b64 %rd217, {lo, hi};  @p add.u64 %rd217, %rd217, %rd215;}
	// end inline asm
	mov.b32 	%r104, 8;
	// begin inline asm
	{  .reg .u32 lo;  .reg .u32 hi;  .reg .pred p;  mov.b64 {lo, hi}, %rd217;  shfl.sync.down.b32 lo|p, lo, %r104, %r108, %r109;  shfl.sync.down.b32 hi|p, hi, %r104, %r108, %r109;  mov.b64 %rd219, {lo, hi};  @p add.u64 %rd219, %rd219, %rd217;}
	// end inline asm
	mov.b32 	%r107, 16;
	// begin inline asm
	{  .reg .u32 lo;  .reg .u32 hi;  .reg .pred p;  mov.b64 {lo, hi}, %rd219;  shfl.sync.down.b32 lo|p, lo, %r107, %r108, %r109;  shfl.sync.down.b32 hi|p, hi, %r107, %r108, %r109;  mov.b64 %rd268, {lo, hi};  @p add.u64 %rd268, %rd268, %rd219;}
	// end inline asm
	setp.ne.s32 	%p39, %r94, 0;
	@%p39 bra 	$L__BB4_15;
	shr.u32 	%r110, %r1, 2;
	and.b32  	%r111, %r110, 248;
	mov.u32 	%r112, _ZZN3cub18CUB_300001_SM_10006detail6reduce28DeviceReduceSingleTileKernelINS2_10policy_hubIyyN4cuda3std3__44plusIvEEE10Policy1000EPySC_iS9_yyNS7_10__identityEEEvT0_T1_T2_T3_T4_T6_E12temp_storage;
	add.s32 	%r113, %r112, %r111;
	st.shared.u64 	[%r113+16], %rd268;
$L__BB4_15:
	bar.sync 	0;
	setp.ne.s32 	%p40, %r1, 0;
	@%p40 bra 	$L__BB4_37;
	ld.shared.u64 	%rd223, [_ZZN3cub18CUB_300001_SM_10006detail6reduce28DeviceReduceSingleTileKernelINS2_10policy_hubIyyN4cuda3std3__44plusIvEEE10Policy1000EPySC_iS9_yyNS7_10__identityEEEvT0_T1_T2_T3_T4_T6_E12temp_storage+24];
	add.s64 	%rd224, %rd223, %rd268;
	ld.shared.u64 	%rd225, [_ZZN3cub18CUB_300001_SM_10006detail6reduce28DeviceReduceSingleTileKernelINS2_10policy_hubIyyN4cuda3std3__44plusIvEEE10Policy1000EPySC_iS9_yyNS7_10__identityEEEvT0_T1_T2_T3_T4_T6_E12temp_storage+32];
	add.s64 	%rd226, %rd224, %rd225;
	ld.shared.u64 	%rd227, [_ZZN3cub18CUB_300001_SM_10006detail6reduce28DeviceReduceSingleTileKernelINS2_10policy_hubIyyN4cuda3std3__44plusIvEEE10Policy1000EPySC_iS9_yyNS7_10__identityEEEvT0_T1_T2_T3_T4_T6_E12temp_storage+40];
	add.s64 	%rd228, %rd226, %rd227;
	ld.shared.u64 	%rd229, [_ZZN3cub18CUB_300001_SM_10006detail6reduce28DeviceReduceSingleTileKernelINS2_10policy_hubIyyN4cuda3std3__44plusIvEEE10Policy1000EPySC_iS9_yyNS7_10__identityEEEvT0_T1_T2_T3_T4_T6_E12temp_storage+48];
	add.s64 	%rd230, %rd228, %rd229;
	ld.shared.u64 	%rd231, [_ZZN3cub18CUB_300001_SM_10006detail6reduce28DeviceReduceSingleTileKernelINS2_10policy_hubIyyN4cuda3std3__44plusIvEEE10Policy1000EPySC_iS9_yyNS7_10__identityEEEvT0_T1_T2_T3_T4_T6_E12temp_storage+56];
	add.s64 	%rd232, %rd230, %rd231;
	ld.shared.u64 	%rd233, [_ZZN3cub18CUB_300001_SM_10006detail6reduce28DeviceReduceSingleTileKernelINS2_10policy_hubIyyN4cuda3std3__44plusIvEEE10Policy1000EPySC_iS9_yyNS7_10__identityEEEvT0_T1_T2_T3_T4_T6_E12temp_storage+64];
	add.s64 	%rd234, %rd232, %rd233;
	ld.shared.u64 	%rd235, [_ZZN3cub18CUB_300001_SM_10006detail6reduce28DeviceReduceSingleTileKernelINS2_10policy_hubIyyN4cuda3std3__44plusIvEEE10Policy1000EPySC_iS9_yyNS7_10__identityEEEvT0_T1_T2_T3_T4_T6_E12temp_storage+72];
	add.s64 	%rd236, %rd234, %rd235;
	ld.shared.u64 	%rd237, [_ZZN3cub18CUB_300001_SM_10006detail6reduce28DeviceReduceSingleTileKernelINS2_10policy_hubIyyN4cuda3std3__44plusIvEEE10Policy1000EPySC_iS9_yyNS7_10__identityEEEvT0_T1_T2_T3_T4_T6_E12temp_storage+80];
	add.s64 	%rd238, %rd236, %rd237;
	ld.shared.u64 	%rd239, [_ZZN3cub18CUB_300001_SM_10006detail6reduce28DeviceReduceSingleTileKernelINS2_10policy_hubIyyN4cuda3std3__44plusIvEEE10Policy1000EPySC_iS9_yyNS7_10__identityEEEvT0_T1_T2_T3_T4_T6_E12temp_storage+88];
	add.s64 	%rd240, %rd238, %rd239;
	ld.shared.u64 	%rd241, [_ZZN3cub18CUB_300001_SM_10006detail6reduce28DeviceReduceSingleTileKernelINS2_10policy_hubIyyN4cuda3std3__44plusIvEEE10Policy1000EPySC_iS9_yyNS7_10__identityEEEvT0_T1_T2_T3_T4_T6_E12temp_storage+96];
	add.s64 	%rd242, %rd240, %rd241;
	ld.shared.u64 	%rd243, [_ZZN3cub18CUB_300001_SM_10006detail6reduce28DeviceReduceSingleTileKernelINS2_10policy_hubIyyN4cuda3std3__44plusIvEEE10Policy1000EPySC_iS9_yyNS7_10__identityEEEvT0_T1_T2_T3_T4_T6_E12temp_storage+104];
	add.s64 	%rd244, %rd242, %rd243;
	ld.shared.u64 	%rd245, [_ZZN3cub18CUB_300001_SM_10006detail6reduce28DeviceReduceSingleTileKernelINS2_10policy_hubIyyN4cuda3std3__44plusIvEEE10Policy1000EPySC_iS9_yyNS7_10__identityEEEvT0_T1_T2_T3_T4_T6_E12temp_storage+112];
	add.s64 	%rd246, %rd244, %rd245;
	ld.shared.u64 	%rd247, [_ZZN3cub18CUB_300001_SM_10006detail6reduce28DeviceReduceSingleTileKernelINS2_10policy_hubIyyN4cuda3std3__44plusIvEEE10Policy1000EPySC_iS9_yyNS7_10__identityEEEvT0_T1_T2_T3_T4_T6_E12temp_storage+120];
	add.s64 	%rd248, %rd246, %rd247;
	ld.shared.u64 	%rd249, [_ZZN3cub18CUB_300001_SM_10006detail6reduce28DeviceReduceSingleTileKernelINS2_10policy_hubIyyN4cuda3std3__44plusIvEEE10Policy1000EPySC_iS9_yyNS7_10__identityEEEvT0_T1_T2_T3_T4_T6_E12temp_storage+128];
	add.s64 	%rd250, %rd248, %rd249;
	ld.shared.u64 	%rd251, [_ZZN3cub18CUB_300001_SM_10006detail6reduce28DeviceReduceSingleTileKernelINS2_10policy_hubIyyN4cuda3std3__44plusIvEEE10Policy1000EPySC_iS9_yyNS7_10__identityEEEvT0_T1_T2_T3_T4_T6_E12temp_storage+136];
	add.s64 	%rd268, %rd250, %rd251;
	bra.uni 	$L__BB4_37;
$L__BB4_17:
	// begin inline asm
	mov.u32 %r70, %laneid;
	// end inline asm
	and.b32  	%r86, %r1, 992;
	add.s32 	%r87, %r86, 32;
	setp.gt.s32 	%p21, %r87, %r34;
	not.b32 	%r88, %r86;
	add.s32 	%r89, %r34, %r88;
	selp.b32 	%r84, %r89, 31, %p21;
	mov.b32 	%r71, 1;
	mov.b32 	%r85, -1;
	// begin inline asm
	{  .reg .u32 lo;  .reg .u32 hi;  .reg .pred p;  mov.b64 {lo, hi}, %rd259;  shfl.sync.down.b32 lo|p, lo, %r71, %r84, %r85;  shfl.sync.down.b32 hi|p, hi, %r71, %r84, %r85;  mov.b64 %rd159, {lo, hi};  @p add.u64 %rd159, %rd159, %rd259;}
	// end inline asm
	mov.b32 	%r74, 2;
	// begin inline asm
	{  .reg .u32 lo;  .reg .u32 hi;  .reg .pred p;  mov.b64 {lo, hi}, %rd159;  shfl.sync.down.b32 lo|p, lo, %r74, %r84, %r85;  shfl.sync.down.b32 hi|p, hi, %r74, %r84, %r85;  mov.b64 %rd161, {lo, hi};  @p add.u64 %rd161, %rd161, %rd159;}
	// end inline asm
	mov.b32 	%r77, 4;
	// begin inline asm
	{  .reg .u32 lo;  .reg .u32 hi;  .reg .pred p;  mov.b64 {lo, hi}, %rd161;  shfl.sync.down.b32 lo|p, lo, %r77, %r84, %r85;  shfl.sync.down.b32 hi|p, hi, %r77, %r84, %r85;  mov.b64 %rd163, {lo, hi};  @p add.u64 %rd163, %rd163, %rd161;}
	// end inline asm
	mov.b32 	%r80, 8;
	// begin inline asm
	{  .reg .u32 lo;  .reg .u32 hi;  .reg .pred p;  mov.b64 {lo, hi}, %rd163;  shfl.sync.down.b32 lo|p, lo, %r80, %r84, %r85;  shfl.sync.down.b32 hi|p, hi, %r80, %r84, %r85;  mov.b64 %rd165, {lo, hi};  @p add.u64 %rd165, %rd165, %rd163;}
	// end inline asm
	mov.b32 	%r83, 16;
	// begin inline asm
	{  .reg .u32 lo;  .reg .u32 hi;  .reg .pred p;  mov.b64 {lo, hi}, %rd165;  shfl.sync.down.b32 lo|p, lo, %r83, %r84, %r85;  shfl.sync.down.b32 hi|p, hi, %r83, %r84, %r85;  mov.b64 %rd268, {lo, hi};  @p add.u64 %rd268, %rd268, %rd165;}
	// end inline asm
	setp.ne.s32 	%p22, %r70, 0;
	@%p22 bra 	$L__BB4_19;
	shr.u32 	%r90, %r1, 2;
	and.b32  	%r91, %r90, 248;
	mov.u32 	%r92, _ZZN3cub18CUB_300001_SM_10006detail6reduce28DeviceReduceSingleTileKernelINS2_10policy_hubIyyN4cuda3std3__44plusIvEEE10Policy1000EPySC_iS9_yyNS7_10__identityEEEvT0_T1_T2_T3_T4_T6_E12temp_storage;
	add.s32 	%r93, %r92, %r91;
	st.shared.u64 	[%r93+16], %rd268;
$L__BB4_19:
	bar.sync 	0;
	setp.ne.s32 	%p23, %r1, 0;
	@%p23 bra 	$L__BB4_37;
	setp.gt.s32 	%p24, %r34, 32;
	ld.shared.u64 	%rd169, [_ZZN3cub18CUB_300001_SM_10006detail6reduce28DeviceReduceSingleTileKernelINS2_10policy_hubIyyN4cuda3std3__44plusIvEEE10Policy1000EPySC_iS9_yyNS7_10__identityEEEvT0_T1_T2_T3_T4_T6_E12temp_storage+24];
	selp.b64 	%rd170, %rd169, 0, %p24;
	add.s64 	%rd171, %rd170, %rd268;
	setp.gt.s32 	%p25, %r34, 64;
	ld.shared.u64 	%rd172, [_ZZN3cub18CUB_300001_SM_10006detail6reduce28DeviceReduceSingleTileKernelINS2_10policy_hubIyyN4cuda3std3__44plusIvEEE10Policy1000EPySC_iS9_yyNS7_10__identityEEEvT0_T1_T2_T3_T4_T6_E12temp_storage+32];
	selp.b64 	%rd173, %rd172, 0, %p25;
	add.s64 	%rd174, %rd171, %rd173;
	setp.gt.s32 	%p26, %r34, 96;
	ld.shared.u64 	%rd175, [_ZZN3cub18CUB_300001_SM_10006detail6reduce28DeviceReduceSingleTileKernelINS2_10policy_hubIyyN4cuda3std3__44plusIvEEE10Policy1000EPySC_iS9_yyNS7_10__identityEEEvT0_T1_T2_T3_T4_T6_E12temp_storage+40];
	selp.b64 	%rd176, %rd175, 0, %p26;
	add.s64 	%rd177, %rd174, %rd176;
	setp.gt.s32 	%p27, %r34, 128;
	ld.shared.u64 	%rd178, [_ZZN3cub18CUB_300001_SM_10006detail6reduce28DeviceReduceSingleTileKernelINS2_10policy_hubIyyN4cuda3std3__44plusIvEEE10Policy1000EPySC_iS9_yyNS7_10__identityEEEvT0_T1_T2_T3_T4_T6_E12temp_storage+48];
	selp.b64 	%rd179, %rd178, 0, %p27;
	add.s64 	%rd180, %rd177, %rd179;
	setp.gt.s32 	%p28, %r34, 160;
	ld.shared.u64 	%rd181, [_ZZN3cub18CUB_300001_SM_10006detail6reduce28DeviceReduceSingleTileKernelINS2_10policy_hubIyyN4cuda3std3__44plusIvEEE10Policy1000EPySC_iS9_yyNS7_10__identityEEEvT0_T1_T2_T3_T4_T6_E12temp_storage+56];
	selp.b64 	%rd182, %rd181, 0, %p28;
	add.s64 	%rd183, %rd180, %rd182;
	setp.gt.s32 	%p29, %r34, 192;
	ld.shared.u64 	%rd184, [_ZZN3cub18CUB_300001_SM_10006detail6reduce28DeviceReduceSingleTileKernelINS2_10policy_hubIyyN4cuda3std3__44plusIvEEE10Policy1000EPySC_iS9_yyNS7_10__identityEEEvT0_T1_T2_T3_T4_T6_E12temp_storage+64];
	selp.b64 	%rd185, %rd184, 0, %p29;
	add.s64 	%rd186, %rd183, %rd185;
	setp.gt.s32 	%p30, %r34, 224;
	ld.shared.u64 	%rd187, [_ZZN3cub18CUB_300001_SM_10006detail6reduce28DeviceReduceSingleTileKernelINS2_10policy_hubIyyN4cuda3std3__44plusIvEEE10Policy1000EPySC_iS9_yyNS7_10__identityEEEvT0_T1_T2_T3_T4_T6_E12temp_storage+72];
	selp.b64 	%rd188, %rd187, 0, %p30;
	add.s64 	%rd189, %rd186, %rd188;
	setp.gt.s32 	%p31, %r34, 256;
	ld.shared.u64 	%rd190, [_ZZN3cub18CUB_300001_SM_10006detail6reduce28DeviceReduceSingleTileKernelINS2_10policy_hubIyyN4cuda3std3__44plusIvEEE10Policy1000EPySC_iS9_yyNS7_10__identityEEEvT0_T1_T2_T3_T4_T6_E12temp_storage+80];
	selp.b64 	%rd191, %rd190, 0, %p31;
	add.s64 	%rd192, %rd189, %rd191;
	setp.gt.s32 	%p32, %r34, 288;
	ld.shared.u64 	%rd193, [_ZZN3cub18CUB_300001_SM_10006detail6reduce28DeviceReduceSingleTileKernelINS2_10policy_hubIyyN4cuda3std3__44plusIvEEE10Policy1000EPySC_iS9_yyNS7_10__identityEEEvT0_T1_T2_T3_T4_T6_E12temp_storage+88];
	selp.b64 	%rd194, %rd193, 0, %p32;
	add.s64 	%rd195, %rd192, %rd194;
	setp.gt.s32 	%p33, %r34, 320;
	ld.shared.u64 	%rd196, [_ZZN3cub18CUB_300001_SM_10006detail6reduce28DeviceReduceSingleTileKernelINS2_10policy_hubIyyN4cuda3std3__44plusIvEEE10Policy1000EPySC_iS9_yyNS7_10__identityEEEvT0_T1_T2_T3_T4_T6_E12temp_storage+96];
	selp.b64 	%rd197, %rd196, 0, %p33;
	add.s64 	%rd198, %rd195, %rd197;
	setp.gt.s32 	%p34, %r34, 352;
	ld.shared.u64 	%rd199, [_ZZN3cub18CUB_300001_SM_10006detail6reduce28DeviceReduceSingleTileKernelINS2_10policy_hubIyyN4cuda3std3__44plusIvEEE10Policy1000EPySC_iS9_yyNS7_10__identityEEEvT0_T1_T2_T3_T4_T6_E12temp_storage+104];
	selp.b64 	%rd200, %rd199, 0, %p34;
	add.s64 	%rd201, %rd198, %rd200;
	setp.gt.s32 	%p35, %r34, 384;
	ld.shared.u64 	%rd202, [_ZZN3cub18CUB_300001_SM_10006detail6reduce28DeviceReduceSingleTileKernelINS2_10policy_hubIyyN4cuda3std3__44plusIvEEE10Policy1000EPySC_iS9_yyNS7_10__identityEEEvT0_T1_T2_T3_T4_T6_E12temp_storage+112];
	selp.b64 	%rd203, %rd202, 0, %p35;
	add.s64 	%rd204, %rd201, %rd203;
	setp.gt.s32 	%p36, %r34, 416;
	ld.shared.u64 	%rd205, [_ZZN3cub18CUB_300001_SM_10006detail6reduce28DeviceReduceSingleTileKernelINS2_10policy_hubIyyN4cuda3std3__44plusIvEEE10Policy1000EPySC_iS9_yyNS7_10__identityEEEvT0_T1_T2_T3_T4_T6_E12temp_storage+120];
	selp.b64 	%rd206, %rd205, 0, %p36;
	add.s64 	%rd207, %rd204, %rd206;
	setp.gt.s32 	%p37, %r34, 448;
	ld.shared.u64 	%rd208, [_ZZN3cub18CUB_300001_SM_10006detail6reduce28DeviceReduceSingleTileKernelINS2_10policy_hubIyyN4cuda3std3__44plusIvEEE10Policy1000EPySC_iS9_yyNS7_10__identityEEEvT0_T1_T2_T3_T4_T6_E12temp_storage+128];
	selp.b64 	%rd209, %rd208, 0, %p37;
	add.s64 	%rd210, %rd207, %rd209;
	setp.gt.s32 	%p38, %r34, 480;
	ld.shared.u64 	%rd211, [_ZZN3cub18CUB_300001_SM_10006detail6reduce28DeviceReduceSingleTileKernelINS2_10policy_hubIyyN4cuda3std3__44plusIvEEE10Policy1000EPySC_iS9_yyNS7_10__identityEEEvT0_T1_T2_T3_T4_T6_E12temp_storage+136];
	selp.b64 	%rd212, %rd211, 0, %p38;
	add.s64 	%rd268, %rd210, %rd212;
	bra.uni 	$L__BB4_37;
$L__BB4_21:
	mov.u32 	%r13, %tid.x;
	mul.wide.u32 	%rd52, %r13, 8;
	add.s64 	%rd39, %rd35, %rd52;
	// begin inline asm
	ld.global.nc.u64 %rd38, [%rd39];
	// end inline asm
	add.s64 	%rd41, %rd39, 4096;
	// begin inline asm
	ld.global.nc.u64 %rd40, [%rd41];
	// end inline asm
	add.s64 	%rd43, %rd39, 8192;
	// begin inline asm
	ld.global.nc.u64 %rd42, [%rd43];
	// end inline asm
	add.s64 	%rd45, %rd39, 12288;
	// begin inline asm
	ld.global.nc.u64 %rd44, [%rd45];
	// end inline asm
	add.s64 	%rd47, %rd39, 16384;
	// begin inline asm
	ld.global.nc.u64 %rd46, [%rd47];
	// end inline asm
	add.s64 	%rd49, %rd39, 20480;
	// begin inline asm
	ld.global.nc.u64 %rd48, [%rd49];
	// end inline asm
	add.s64 	%rd51, %rd39, 24576;
	// begin inline asm
	ld.global.nc.u64 %rd50, [%rd51];
	// end inline asm
	add.s64 	%rd53, %rd40, %rd38;
	add.s64 	%rd54, %rd42, %rd53;
	add.s64 	%rd55, %rd44, %rd54;
	add.s64 	%rd56, %rd46, %rd55;
	add.s64 	%rd57, %rd48, %rd56;
	add.s64 	%rd267, %rd50, %rd57;
	setp.lt.u32 	%p3, %r34, 7168;
	mov.b32 	%r122, 3584;
	@%p3 bra 	$L__BB4_25;
	add.s32 	%r14, %r34, -3584;
	mov.b32 	%r122, 3584;
$L__BB4_23:
	add.s32 	%r37, %r122, %r13;
	mul.wide.u32 	%rd72, %r37, 8;
	add.s64 	%rd59, %rd35, %rd72;
	// begin inline asm
	ld.global.nc.u64 %rd58, [%rd59];
	// end inline asm
	add.s64 	%rd61, %rd59, 4096;
	// begin inline asm
	ld.global.nc.u64 %rd60, [%rd61];
	// end inline asm
	add.s64 	%rd63, %rd59, 8192;
	// begin inline asm
	ld.global.nc.u64 %rd62, [%rd63];
	// end inline asm
	add.s64 	%rd65, %rd59, 12288;
	// begin inline asm
	ld.global.nc.u64 %rd64, [%rd65];
	// end inline asm
	add.s64 	%rd67, %rd59, 16384;
	// begin inline asm
	ld.global.nc.u64 %rd66, [%rd67];
	// end inline asm
	add.s64 	%rd69, %rd59, 20480;
	// begin inline asm
	ld.global.nc.u64 %rd68, [%rd69];
	// end inline asm
	add.s64 	%rd71, %rd59, 24576;
	// begin inline asm
	ld.global.nc.u64 %rd70, [%rd71];
	// end inline asm
	add.s64 	%rd73, %rd58, %rd267;
	add.s64 	%rd74, %rd60, %rd73;
	add.s64 	%rd75, %rd62, %rd74;
	add.s64 	%rd76, %rd64, %rd75;
	add.s64 	%rd77, %rd66, %rd76;
	add.s64 	%rd78, %rd68, %rd77;
	add.s64 	%rd267, %rd70, %rd78;
	sub.s32 	%r38, %r34, %r122;
	setp.lt.s32 	%p4, %r38, 3584;
	@%p4 bra 	$L__BB4_33;
	add.s32 	%r122, %r122, 3584;
	setp.le.s32 	%p5, %r122, %r14;
	@%p5 bra 	$L__BB4_23;
$L__BB4_25:
	setp.le.s32 	%p6, %r34, %r122;
	@%p6 bra 	$L__BB4_33;
	sub.s32 	%r18, %r34, %r122;
	setp.ge.s32 	%p7, %r13, %r18;
	@%p7 bra 	$L__BB4_33;
	not.b32 	%r39, %r13;
	add.s32 	%r40, %r34, %r39;
	sub.s32 	%r19, %r40, %r122;
	and.b32  	%r41, %r19, 1536;
	setp.eq.s32 	%p8, %r41, 1536;
	mov.u32 	%r126, %r13;
	@%p8 bra 	$L__BB4_30;
	add.s32 	%r124, %r13, %r122;
	shr.u32 	%r42, %r19, 9;
	add.s32 	%r43, %r42, 1;
	and.b32  	%r44, %r43, 3;
	neg.s32 	%r123, %r44;
	mov.u32 	%r126, %r13;
$L__BB4_29:
	.pragma "nounroll";
	mul.wide.u32 	%rd82, %r124, 8;
	add.s64 	%rd81, %rd35, %rd82;
	// begin inline asm
	ld.global.nc.u64 %rd80, [%rd81];
	// end inline asm
	add.s64 	%rd267, %rd80, %rd267;
	add.s32 	%r126, %r126, 512;
	add.s32 	%r124, %r124, 512;
	add.s32 	%r123, %r123, 1;
	setp.ne.s32 	%p9, %r123, 0;
	@%p9 bra 	$L__BB4_29;
$L__BB4_30:
	setp.lt.u32 	%p10, %r19, 1536;
	@%p10 bra 	$L__BB4_33;
	cvt.u64.u32 	%rd83, %r126;
	cvt.u64.u32 	%rd84, %r122;
	add.s64 	%rd85, %rd83, %rd84;
	shl.b64 	%rd86, %rd85, 3;
	add.s64 	%rd87, %rd86, %rd35;
	add.s64 	%rd265, %rd87, 8192;
	add.s32 	%r127, %r126, %r122;
$L__BB4_32:
	mul.wide.u32 	%rd96, %r127, 8;
	add.s64 	%rd89, %rd35, %rd96;
	// begin inline asm
	ld.global.nc.u64 %rd88, [%rd89];
	// end inline asm
	add.s64 	%rd97, %rd88, %rd267;
	add.s64 	%rd91, %rd265, -4096;
	// begin inline asm
	ld.global.nc.u64 %rd90, [%rd91];
	// end inline asm
	add.s64 	%rd98, %rd90, %rd97;
	// begin inline asm
	ld.global.nc.u64 %rd92, [%rd265];
	// end inline asm
	add.s64 	%rd99, %rd92, %rd98;
	add.s64 	%rd95, %rd265, 4096;
	// begin inline asm
	ld.global.nc.u64 %rd94, [%rd95];
	// end inline asm
	add.s64 	%rd267, %rd94, %rd99;
	add.s32 	%r126, %r126, 2048;
	add.s64 	%rd265, %rd265, 16384;
	add.s32 	%r127, %r127, 2048;
	setp.lt.s32 	%p11, %r126, %r18;
	@%p11 bra 	$L__BB4_32;
$L__BB4_33:
	// begin inline asm
	mov.u32 %r45, %laneid;
	// end inline asm
	mov.b32 	%r46, 1;
	mov.b32 	%r59, 31;
	mov.b32 	%r60, -1;
	// begin inline asm
	{  .reg .u32 lo;  .reg .u32 hi;  .reg .pred p;  mov.b64 {lo, hi}, %rd267;  shfl.sync.down.b32 lo|p, lo, %r46, %r59, %r60;  shfl.sync.down.b32 hi|p, hi, %r46, %r59, %r60;  mov.b64 %rd100, {lo, hi};  @p add.u64 %rd100, %rd100, %rd267;}
	// end inline asm
	mov.b32 	%r49, 2;
	// begin inline asm
	{  .reg .u32 lo;  .reg .u32 hi;  .reg .pred p;  mov.b64 {lo, hi}, %rd100;  shfl.sync.down.b32 lo|p, lo, %r49, %r59, %r60;  shfl.sync.down.b32 hi|p, hi, %r49, %r59, %r60;  mov.b64 %rd102, {lo, hi};  @p add.u64 %rd102, %rd102, %rd100;}
	// end inline asm
	mov.b32 	%r52, 4;
	// begin inline asm
	{  .reg .u32 lo;  .reg .u32 hi;  .reg .pred p;  mov.b64 {lo, hi}, %rd102;  shfl.sync.down.b32 lo|p, lo, %r52, %r59, %r60;  shfl.sync.down.b32 hi|p, hi, %r52, %r59, %r60;  mov.b64 %rd104, {lo, hi};  @p add.u64 %rd104, %rd104, %rd102;}
	// end inline asm
	mov.b32 	%r55, 8;
	// begin inline asm
	{  .reg .u32 lo;  .reg .u32 hi;  .reg .pred p;  mov.b64 {lo, hi}, %rd104;  shfl.sync.down.b32 lo|p, lo, %r55, %r59, %r60;  shfl.sync.down.b32 hi|p, hi, %r55, %r59, %r60;  mov.b64 %rd106, {lo, hi};  @p add.u64 %rd106, %rd106, %rd104;}
	// end inline asm
	mov.b32 	%r58, 16;
	// begin inline asm
	{  .reg .u32 lo;  .reg .u32 hi;  .reg .pred p;  mov.b64 {lo, hi}, %rd106;  shfl.sync.down.b32 lo|p, lo, %r58, %r59, %r60;  shfl.sync.down.b32 hi|p, hi, %r58, %r59, %r60;  mov.b64 %rd268, {lo, hi};  @p add.u64 %rd268, %rd268, %rd106;}
	// end inline asm
	setp.ne.s32 	%p12, %r45, 0;
	@%p12 bra 	$L__BB4_35;
	shr.u32 	%r61, %r13, 2;
	and.b32  	%r62, %r61, 248;
	mov.u32 	%r63, _ZZN3cub18CUB_300001_SM_10006detail6reduce28DeviceReduceSingleTileKernelINS2_10policy_hubIyyN4cuda3std3__44plusIvEEE10Policy1000EPySC_iS9_yyNS7_10__identityEEEvT0_T1_T2_T3_T4_T6_E12temp_storage;
	add.s32 	%r64, %r63, %r62;
	st.shared.u64 	[%r64+16], %rd268;
$L__BB4_35:
	bar.sync 	0;
	setp.ne.s32 	%p13, %r13, 0;
	@%p13 bra 	$L__BB4_37;
	ld.shared.u64 	%rd110, [_ZZN3cub18CUB_300001_SM_10006detail6reduce28DeviceReduceSingleTileKernelINS2_10policy_hubIyyN4cuda3std3__44plusIvEEE10Policy1000EPySC_iS9_yyNS7_10__identityEEEvT0_T1_T2_T3_T4_T6_E12temp_storage+24];
	add.s64 	%rd111, %rd110, %rd268;
	ld.shared.u64 	%rd112, [_ZZN3cub18CUB_300001_SM_10006detail6reduce28DeviceReduceSingleTileKernelINS2_10policy_hubIyyN4cuda3std3__44plusIvEEE10Policy1000EPySC_iS9_yyNS7_10__identityEEEvT0_T1_T2_T3_T4_T6_E12temp_storage+32];
	add.s64 	%rd113, %rd111, %rd112;
	ld.shared.u64 	%rd114, [_ZZN3cub18CUB_300001_SM_10006detail6reduce28DeviceReduceSingleTileKernelINS2_10policy_hubIyyN4cuda3std3__44plusIvEEE10Policy1000EPySC_iS9_yyNS7_10__identityEEEvT0_T1_T2_T3_T4_T6_E12temp_storage+40];
	add.s64 	%rd115, %rd113, %rd114;
	ld.shared.u64 	%rd116, [_ZZN3cub18CUB_300001_SM_10006detail6reduce28DeviceReduceSingleTileKernelINS2_10policy_hubIyyN4cuda3std3__44plusIvEEE10Policy1000EPySC_iS9_yyNS7_10__identityEEEvT0_T1_T2_T3_T4_T6_E12temp_storage+48];
	add.s64 	%rd117, %rd115, %rd116;
	ld.shared.u64 	%rd118, [_ZZN3cub18CUB_300001_SM_10006detail6reduce28DeviceReduceSingleTileKernelINS2_10policy_hubIyyN4cuda3std3__44plusIvEEE10Policy1000EPySC_iS9_yyNS7_10__identityEEEvT0_T1_T2_T3_T4_T6_E12temp_storage+56];
	add.s64 	%rd119, %rd117, %rd118;
	ld.shared.u64 	%rd120, [_ZZN3cub18CUB_300001_SM_10006detail6reduce28DeviceReduceSingleTileKernelINS2_10policy_hubIyyN4cuda3std3__44plusIvEEE10Policy1000EPySC_iS9_yyNS7_10__identityEEEvT0_T1_T2_T3_T4_T6_E12temp_storage+64];
	add.s64 	%rd121, %rd119, %rd120;
	ld.shared.u64 	%rd122, [_ZZN3cub18CUB_300001_SM_10006detail6reduce28DeviceReduceSingleTileKernelINS2_10policy_hubIyyN4cuda3std3__44plusIvEEE10Policy1000EPySC_iS9_yyNS7_10__identityEEEvT0_T1_T2_T3_T4_T6_E12temp_storage+72];
	add.s64 	%rd123, %rd121, %rd122;
	ld.shared.u64 	%rd124, [_ZZN3cub18CUB_300001_SM_10006detail6reduce28DeviceReduceSingleTileKernelINS2_10policy_hubIyyN4cuda3std3__44plusIvEEE10Policy1000EPySC_iS9_yyNS7_10__identityEEEvT0_T1_T2_T3_T4_T6_E12temp_storage+80];
	add.s64 	%rd125, %rd123, %rd124;
	ld.shared.u64 	%rd126, [_ZZN3cub18CUB_300001_SM_10006detail6reduce28DeviceReduceSingleTileKernelINS2_10policy_hubIyyN4cuda3std3__44plusIvEEE10Policy1000EPySC_iS9_yyNS7_10__identityEEEvT0_T1_T2_T3_T4_T6_E12temp_storage+88];
	add.s64 	%rd127, %rd125, %rd126;
	ld.shared.u64 	%rd128, [_ZZN3cub18CUB_300001_SM_10006detail6reduce28DeviceReduceSingleTileKernelINS2_10policy_hubIyyN4cuda3std3__44plusIvEEE10Policy1000EPySC_iS9_yyNS7_10__identityEEEvT0_T1_T2_T3_T4_T6_E12temp_storage+96];
	add.s64 	%rd129, %rd127, %rd128;
	ld.shared.u64 	%rd130, [_ZZN3cub18CUB_300001_SM_10006detail6reduce28DeviceReduceSingleTileKernelINS2_10policy_hubIyyN4cuda3std3__44plusIvEEE10Policy1000EPySC_iS9_yyNS7_10__identityEEEvT0_T1_T2_T3_T4_T6_E12temp_storage+104];
	add.s64 	%rd131, %rd129, %rd130;
	ld.shared.u64 	%rd132, [_ZZN3cub18CUB_300001_SM_10006detail6reduce28DeviceReduceSingleTileKernelINS2_10policy_hubIyyN4cuda3std3__44plusIvEEE10Policy1000EPySC_iS9_yyNS7_10__identityEEEvT0_T1_T2_T3_T4_T6_E12temp_storage+112];
	add.s64 	%rd133, %rd131, %rd132;
	ld.shared.u64 	%rd134, [_ZZN3cub18CUB_300001_SM_10006detail6reduce28DeviceReduceSingleTileKernelINS2_10policy_hubIyyN4cuda3std3__44plusIvEEE10Policy1000EPySC_iS9_yyNS7_10__identityEEEvT0_T1_T2_T3_T4_T6_E12temp_storage+120];
	add.s64 	%rd135, %rd133, %rd134;
	ld.shared.u64 	%rd136, [_ZZN3cub18CUB_300001_SM_10006detail6reduce28DeviceReduceSingleTileKernelINS2_10policy_hubIyyN4cuda3std3__44plusIvEEE10Policy1000EPySC_iS9_yyNS7_10__identityEEEvT0_T1_T2_T3_T4_T6_E12temp_storage+128];
	add.s64 	%rd137, %rd135, %rd136;
	ld.shared.u64 	%rd138, [_ZZN3cub18CUB_300001_SM_10006detail6reduce28DeviceReduceSingleTileKernelINS2_10policy_hubIyyN4cuda3std3__44plusIvEEE10Policy1000EPySC_iS9_yyNS7_10__identityEEEvT0_T1_T2_T3_T4_T6_E12temp_storage+136];
	add.s64 	%rd268, %rd137, %rd138;
$L__BB4_37:
	mov.u32 	%r114, %tid.x;
	setp.ne.s32 	%p41, %r114, 0;
	@%p41 bra 	$L__BB4_39;
	add.s64 	%rd252, %rd268, %rd36;
	st.global.u64 	[%rd1], %rd252;
$L__BB4_39:
	ret;

}


// ===== COMPILED SASS (sm_100) =====

	.target	sm_100

	.elftype	@"ET_EXEC"


//--------------------- .note.nv.tkinfo           --------------------------
	.section	.note.nv.tkinfo,"",@"SHT_NOTE"
	.sectionflags	@"SHF_NOTE_NV_TKINFO"
	.tkinfo
        /*0018*/ 	.word	0x00000002
        /*0030*/ 	.string	""
        /*0030*/ 	.string	"ptxas"
        /*0030*/ 	.string	"Cuda compilation tools, release 13.0, V13.0.88"
        /*0030*/ 	.string	"Build cuda_13.0.r13.0/compiler.36424714_0"
        /*0030*/ 	.string	"-arch sm_100 -m 64 "



//--------------------- .note.nv.cuinfo           --------------------------
	.section	.note.nv.cuinfo,"",@"SHT_NOTE"
	.sectionflags	@"SHF_NOTE_NV_CUINFO"
        /*0018*/ 	.short	0x0002
        /*001a*/ 	.short	0x0064
        /*001c*/ 	.short	0x0082
	.zero		2


//--------------------- .nv.info                  --------------------------
	.section	.nv.info,"",@"SHT_CUDA_INFO"
	.align	4


	//----- nvinfo : EIATTR_REGCOUNT
	.align		4
        /*0000*/ 	.byte	0x04, 0x2f
        /*0002*/ 	.short	(.L_41 - .L_40)
	.align		4
.L_40:
        /*0004*/ 	.word	index@(_Z33siddon_ray_trace_kernel_optimizedPK10CTGeometryPKfPyxx)
        /*0008*/ 	.word	0x00000027


	//----- nvinfo : EIATTR_FRAME_SIZE
	.align		4
.L_41:
        /*000c*/ 	.byte	0x04, 0x11
        /*000e*/ 	.short	(.L_43 - .L_42)
	.align		4
.L_42:
        /*0010*/ 	.word	index@($__internal_2_$__cuda_sm3x_div_rn_noftz_f32_slowpath)
        /*0014*/ 	.word	0x00000000


	//----- nvinfo : EIATTR_FRAME_SIZE
	.align		4
.L_43:
        /*0018*/ 	.byte	0x04, 0x11
        /*001a*/ 	.short	(.L_45 - .L_44)
	.align		4
.L_44:
        /*001c*/ 	.word	index@($__internal_1_$__cuda_sm20_rcp_rn_f32_slowpath)
        /*0020*/ 	.word	0x00000000


	//----- nvinfo : EIATTR_FRAME_SIZE
	.align		4
.L_45:
        /*0024*/ 	.byte	0x04, 0x11
        /*0026*/ 	.short	(.L_47 - .L_46)
	.align		4
.L_46:
        /*0028*/ 	.word	index@($__internal_0_$__cuda_sm20_div_s64)
        /*002c*/ 	.word	0x00000000


	//----- nvinfo : EIATTR_FRAME_SIZE
	.align		4
.L_47:
        /*0030*/ 	.byte	0x04, 0x11
        /*0032*/ 	.short	(.L_49 - .L_48)
	.align		4
.L_48:
        /*0034*/ 	.word	index@(_Z33siddon_ray_trace_kernel_optimizedPK10CTGeometryPKfPyxx)
        /*0038*/ 	.word	0x00000000


	//----- nvinfo : EIATTR_REGCOUNT
	.align		4
.L_49:
        /*003c*/ 	.byte	0x04, 0x2f
        /*003e*/ 	.short	(.L_51 - .L_50)
	.align		4
.L_50:
        /*0040*/ 	.word	index@(_ZN3cub18CUB_300001_SM_10006detail11EmptyKernelIvEEvv)
        /*0044*/ 	.word	0x00000004


	//----- nvinfo : EIATTR_FRAME_SIZE
	.align		4
.L_51:
        /*0048*/ 	.byte	0x04, 0x11
        /*004a*/ 	.short	(.L_53 - .L_52)
	.align		4
.L_52:
        /*004c*/ 	.word	index@(_ZN3cub18CUB_300001_SM_10006detail11EmptyKernelIvEEvv)
        /*0050*/ 	.word	0x00000000


	//----- nvinfo : EIATTR_REGCOUNT
	.align		4
.L_53:
        /*0054*/ 	.byte	0x04, 0x2f
        /*0056*/ 	.short	(.L_55 - .L_54)
	.align		4
.L_54:
        /*0058*/ 	.word	index@(_ZN3cub18CUB_300001_SM_10006detail6reduce28DeviceReduceSingleTileKernelINS2_10policy_hubIyyN4cuda3std3__44plusIvEEE10Policy1000EPySC_yS9_yyNS7_10__identityEEEvT0_T1_T2_T3_T4_T6_)
        /*005c*/ 	.word	0x00000030


	//----- nvinfo : EIATTR_FRAME_SIZE
	.align		4
.L_55:
        /*0060*/ 	.byte	0x04, 0x11
        /*0062*/ 	.short	(.L_57 - .L_56)
	.align		4
.L_56:
        /*0064*/ 	.word	index@(_ZN3cub18CUB_300001_SM_10006detail6reduce28DeviceReduceSingleTileKernelINS2_10policy_hubIyyN4cuda3std3__44plusIvEEE10Policy1000EPySC_yS9_yyNS7_10__identityEEEvT0_T1_T2_T3_T4_T6_)
        /*0068*/ 	.word	0x00000000


	//----- nvinfo : EIATTR_REGCOUNT
	.align		4
.L_57:
        /*006c*/ 	.byte	0x04, 0x2f
        /*006e*/ 	.short	(.L_59 - .L_58)
	.align		4
.L_58:
        /*0070*/ 	.word	index@(_ZN3cub18CUB_300001_SM_10006detail6reduce18DeviceReduceKernelINS2_10policy_hubIyyN4cuda3std3__44plusIvEEE10Policy1000EPyyS9_yNS7_10__identityEEEvT0_PT3_T1_NS0_13GridEvenShareISH_EET2_T4_)
        /*0074*/ 	.word	0x00000020


	//----- nvinfo : EIATTR_FRAME_SIZE
	.align		4
.L_59:
        /*0078*/ 	.byte	0x04, 0x11
        /*007a*/ 	.short	(.L_61 - .L_60)
	.align		4
.L_60:
        /*007c*/ 	.word	index@(_ZN3cub18CUB_300001_SM_10006detail6reduce18DeviceReduceKernelINS2_10policy_hubIyyN4cuda3std3__44plusIvEEE10Policy1000EPyyS9_yNS7_10__identityEEEvT0_PT3_T1_NS0_13GridEvenShareISH_EET2_T4_)
        /*0080*/ 	.word	0x00000000


	//----- nvinfo : EIATTR_REGCOUNT
	.align		4
.L_61:
        /*0084*/ 	.byte	0x04, 0x2f
        /*0086*/ 	.short	(.L_63 - .L_62)
	.align		4
.L_62:
        /*0088*/ 	.word	index@(_ZN3cub18CUB_300001_SM_10006detail6reduce28DeviceReduceSingleTileKernelINS2_10policy_hubIyyN4cuda3std3__44plusIvEEE10Policy1000EPySC_iS9_yyNS7_10__identityEEEvT0_T1_T2_T3_T4_T6_)
        /*008c*/ 	.word	0x00000030


	//----- nvinfo : EIATTR_FRAME_SIZE
	.align		4
.L_63:
        /*0090*/ 	.byte	0x04, 0x11
        /*0092*/ 	.short	(.L_65 - .L_64)
	.align		4
.L_64:
        /*0094*/ 	.word	index@(_ZN3cub18CUB_300001_SM_10006detail6reduce28DeviceReduceSingleTileKernelINS2_10policy_hubIyyN4cuda3std3__44plusIvEEE10Policy1000EPySC_iS9_yyNS7_10__identityEEEvT0_T1_T2_T3_T4_T6_)
        /*0098*/ 	.word	0x00000000


	//----- nvinfo : EIATTR_MIN_STACK_SIZE
	.align		4
.L_65:
        /*009c*/ 	.byte	0x04, 0x12
        /*009e*/ 	.short	(.L_67 - .L_66)
	.align		4
.L_66:
        /*00a0*/ 	.word	index@(_ZN3cub18CUB_300001_SM_10006detail6reduce28DeviceReduceSingleTileKernelINS2_10policy_hubIyyN4cuda3std3__44plusIvEEE10Policy1000EPySC_iS9_yyNS7_10__identityEEEvT0_T1_T2_T3_T4_T6_)
        /*00a4*/ 	.word	0x00000000


	//----- nvinfo : EIATTR_MIN_STACK_SIZE
	.align		4
.L_67:
        /*00a8*/ 	.byte	0x04, 0x12
        /*00aa*/ 	.short	(.L_69 - .L_68)
	.align		4
.L_68:
        /*00ac*/ 	.word	index@(_ZN3cub18CUB_300001_SM_10006detail6reduce18DeviceReduceKernelINS2_10policy_hubIyyN4cuda3std3__44plusIvEEE10Policy1000EPyyS9_yNS7_10__identityEEEvT0_PT3_T1_NS0_13GridEvenShareISH_EET2_T4_)
        /*00b0*/ 	.word	0x00000000


	//----- nvinfo : EIATTR_MIN_STACK_SIZE
	.align		4
.L_69:
        /*00b4*/ 	.byte	0x04, 0x12
        /*00b6*/ 	.short	(.L_71 - .L_70)
	.align		4
.L_70:
        /*00b8*/ 	.word	index@(_ZN3cub18CUB_300001_SM_10006detail6reduce28DeviceReduceSingleTileKernelINS2_10policy_hubIyyN4cuda3std3__44plusIvEEE10Policy1000EPySC_yS9_yyNS7_10__identityEEEvT0_T1_T2_T3_T4_T6_)
        /*00bc*/ 	.word	0x00000000


	//----- nvinfo : EIATTR_MIN_STACK_SIZE
	.align		4
.L_71:
        /*00c0*/ 	.byte	0x04, 0x12
        /*00c2*/ 	.short	(.L_73 - .L_72)
	.align		4
.L_72:
        /*00c4*/ 	.word	index@(_ZN3cub18CUB_300001_SM_10006detail11EmptyKernelIvEEvv)
        /*00c8*/ 	.word	0x00000000


	//----- nvinfo : EIATTR_MIN_STACK_SIZE
	.align		4
.L_73:
        /*00cc*/ 	.byte	0x04, 0x12
        /*00ce*/ 	.short	(.L_75 - .L_74)
	.align		4
.L_74:
        /*00d0*/ 	.word	index@(_Z33siddon_ray_trace_kernel_optimizedPK10CTGeometryPKfPyxx)
        /*00d4*/ 	.word	0x00000000
.L_75:


//--------------------- .nv.compat                --------------------------
	.section	.nv.compat,"",@"SHT_CUDA_COMPAT_INFO"
	.align	4
        /*0000*/ 	.byte	0x02, 0x09, 0x00, 0x00, 0x02, 0x02, 0x01, 0x00, 0x02, 0x05, 0x05, 0x00, 0x03, 0x07, 0x01, 0x01
        /*0010*/ 	.byte	0x02, 0x03, 0x00, 0x00, 0x02, 0x06, 0x01, 0x00, 0x04, 0x0b, 0x08, 0x00, 0x01, 0x00, 0x00, 0x00
        /*0020*/ 	.byte	0x00, 0x00, 0x00, 0x00


//--------------------- .nv.info._ZN3cub18CUB_300001_SM_10006detail6reduce28DeviceReduceSingleTileKernelINS2_10policy_hubIyyN4cuda3std3__44plusIvEEE10Policy1000EPySC_iS9_yyNS7_10__identityEEEvT0_T1_T2_T3_T4_T6_ --------------------------
	.section	.nv.info._ZN3cub18CUB_300001_SM_10006detail6reduce28DeviceReduceSingleTileKernelINS2_10policy_hubIyyN4cuda3std3__44plusIvEEE10Policy1000EPySC_iS9_yyNS7_10__identityEEEvT0_T1_T2_T3_T4_T6_,"",@"SHT_CUDA_INFO"
	.sectionflags	@""
	.align	4


	//----- nvinfo : EIATTR_CUDA_API_VERSION
	.align		4
        /*0000*/ 	.byte	0x04, 0x37
        /*0002*/ 	.short	(.L_77 - .L_76)
.L_76:
        /*0004*/ 	.word	0x00000082


	//----- nvinfo : EIATTR_KPARAM_INFO
	.align		4
.L_77:
        /*0008*/ 	.byte	0x04, 0x17
        /*000a*/ 	.short	(.L_79 - .L_78)
.L_78:
        /*000c*/ 	.word	0x00000000
        /*0010*/ 	.short	0x0005
        /*0012*/ 	.short	0x0020
        /*0014*/ 	.byte	0x00, 0xf0, 0x05, 0x00


	//----- nvinfo : EIATTR_KPARAM_INFO
	.align		4
.L_79:
        /*0018*/ 	.byte	0x04, 0x17
        /*001a*/ 	.short	(.L_81 - .L_80)
.L_80:
        /*001c*/ 	.word	0x00000000
        /*0020*/ 	.short	0x0004
        /*0022*/ 	.short	0x0018
        /*0024*/ 	.byte	0x00, 0xf0, 0x21, 0x00


	//----- nvinfo : EIATTR_KPARAM_INFO
	.align		4
.L_81:
        /*0028*/ 	.byte	0x04, 0x17
        /*002a*/ 	.short	(.L_83 - .L_82)
.L_82:
        /*002c*/ 	.word	0x00000000
        /*0030*/ 	.short	0x0003
        /*0032*/ 	.short	0x0014
        /*0034*/ 	.byte	0x00, 0xf0, 0x05, 0x00


	//----- nvinfo : EIATTR_KPARAM_INFO
	.align		4
.L_83:
        /*0038*/ 	.byte	0x04, 0x17
        /*003a*/ 	.short	(.L_85 - .L_84)
.L_84:
        /*003c*/ 	.word	0x00000000
        /*0040*/ 	.short	0x0002
        /*0042*/ 	.short	0x0010
        /*0044*/ 	.byte	0x00, 0xf0, 0x11, 0x00


	//----- nvinfo : EIATTR_KPARAM_INFO
	.align		4
.L_85:
        /*0048*/ 	.byte	0x04, 0x17
        /*004a*/ 	.short	(.L_87 - .L_86)
.L_86:
        /*004c*/ 	.word	0x00000000
        /*0050*/ 	.short	0x0001
        /*0052*/ 	.short	0x0008
        /*0054*/ 	.byte	0x00, 0xf5, 0x21, 0x00


	//----- nvinfo : EIATTR_KPARAM_INFO
	.align		4
.L_87:
        /*0058*/ 	.byte	0x04, 0x17
        /*005a*/ 	.short	(.L_89 - .L_88)
.L_88:
        /*005c*/ 	.word	0x00000000
        /*0060*/ 	.short	0x0000
        /*0062*/ 	.short	0x0000
        /*0064*/ 	.byte	0x00, 0xf5, 0x21, 0x00


	//----- nvinfo : EIATTR_SPARSE_MMA_MASK
	.align		4
.L_89:
        /*0068*/ 	.byte	0x03, 0x50
        /*006a*/ 	.short	0x0000


	//----- nvinfo : EIATTR_MAXREG_COUNT
	.align		4
        /*006c*/ 	.byte	0x03, 0x1b
        /*006e*/ 	.short	0x0080


	//----- nvinfo : EIATTR_NUM_BARRIERS
	.align		4
        /*0070*/ 	.byte	0x02, 0x4c
        /*0072*/ 	.byte	0x01
	.zero		1


	//----- nvinfo : EIATTR_MERCURY_ISA_VERSION
	.align		4
        /*0074*/ 	.byte	0x03, 0x5f
        /*0076*/ 	.short	0x0101


	//----- nvinfo : EIATTR_COOP_GROUP_MASK_REGIDS
	.align		4
        /*0078*/ 	.byte	0x04, 0x29
        /*007a*/ 	.short	(.L_91 - .L_90)


	//   ....[0]....
.L_90:
        /*007c*/ 	.word	0xffffffff


	//   ....[1]....
        /*0080*/ 	.word	0xffffffff


	//   ....[2]....
        /*0084*/ 	.word	0xffffffff


	//   ....[3]....
        /*0088*/ 	.word	0xffffffff


	//   ....[4]....
        /*008c*/ 	.word	0xffffffff


	//   ....[5]....
        /*0090*/ 	.word	0xffffffff


	//   ....[6]....
        /*0094*/ 	.word	0xffffffff


	//   ....[7]....
        /*0098*/ 	.word	0xffffffff


	//   ....[8]....
        /*009c*/ 	.word	0xffffffff


	//   ....[9]....
        /*00a0*/ 	.word	0xffffffff


	//   ....[10]....
        /*00a4*/ 	.word	0xffffffff


	//   ....[11]....
        /*00a8*/ 	.word	0xffffffff


	//   ....[12]....
        /*00ac*/ 	.word	0xffffffff


	//   ....[13]....
        /*00b0*/ 	.word	0xffffffff


	//   ....[14]....
        /*00b4*/ 	.word	0xffffffff


	//   ....[15]....
        /*00b8*/ 	.word	0xffffffff


	//   ....[16]....
        /*00bc*/ 	.word	0xffffffff


	//   ....[17]....
        /*00c0*/ 	.word	0xffffffff


	//   ....[18]....
        /*00c4*/ 	.word	0xffffffff


	//   ....[19]....
        /*00c8*/ 	.word	0xffffffff


	//   ....[20]....
        /*00cc*/ 	.word	0xffffffff


	//   ....[21]....
        /*00d0*/ 	.word	0xffffffff


	//   ....[22]....
        /*00d4*/ 	.word	0xffffffff


	//   ....[23]....
        /*00d8*/ 	.word	0xffffffff


	//   ....[24]....
        /*00dc*/ 	.word	0xffffffff


	//   ....[25]....
        /*00e0*/ 	.word	0xffffffff


	//   ....[26]....
        /*00e4*/ 	.word	0xffffffff


	//   ....[27]....
        /*00e8*/ 	.word	0xffffffff


	//   ....[28]....
        /*00ec*/ 	.word	0xffffffff


	//   ....[29]....
        /*00f0*/ 	.word	0xffffffff


	//----- nvinfo : EIATTR_COOP_GROUP_INSTR_OFFSETS
	.align		4
.L_91:
        /*00f4*/ 	.byte	0x04, 0x28
        /*00f6*/ 	.short	(.L_93 - .L_92)


	//   ....[0]....
.L_92:
        /*00f8*/ 	.word	0x00000960


	//   ....[1]....
        /*00fc*/ 	.word	0x00000970


	//   ....[2]....
        /*0100*/ 	.word	0x000009d0


	//   ....[3]....
        /*0104*/ 	.word	0x000009e0


	//   ....[4]....
        /*0108*/ 	.word	0x00000a20


	//   ....[5]....
        /*010c*/ 	.word	0x00000a40


	//   ....[6]....
        /*0110*/ 	.word	0x00000a90


	//   ....[7]....
        /*0114*/ 	.word	0x00000ab0


	//   ....[8]....
        /*0118*/ 	.word	0x00000b30


	//   ....[9]....
        /*011c*/ 	.word	0x00000b50


	//   ....[10]....
        /*0120*/ 	.word	0x00000e30


	//   ....[11]....
        /*0124*/ 	.word	0x00000e40


	//   ....[12]....
        /*0128*/ 	.word	0x00000ea0


	//   ....[13]....
        /*012c*/ 	.word	0x00000eb0


	//   ....[14]....
        /*0130*/ 	.word	0x00000f10


	//   ....[15]....
        /*0134*/ 	.word	0x00000f20


	//   ....[16]....
        /*0138*/ 	.word	0x00000f60


	//   ....[17]....
        /*013c*/ 	.word	0x00000f80


	//   ....[18]....
        /*0140*/ 	.word	0x00000ff0


	//   ....[19]....
        /*0144*/ 	.word	0x00001020


	//   ....[20]....
        /*0148*/ 	.word	0x000020c0


	//   ....[21]....
        /*014c*/ 	.word	0x000020d0


	//   ....[22]....
        /*0150*/ 	.word	0x00002120


	//   ....[23]....
        /*0154*/ 	.word	0x00002140


	//   ....[24]....
        /*0158*/ 	.word	0x000021d0


	//   ....[25]....
        /*015c*/ 	.word	0x000021e0


	//   ....[26]....
        /*0160*/ 	.word	0x00002220


	//   ....[27]....
        /*0164*/ 	.word	0x00002240


	//   ....[28]....
        /*0168*/ 	.word	0x000022a0


	//   ....[29]....
        /*016c*/ 	.word	0x000022c0


	//----- nvinfo : EIATTR_VRC_CTA_INIT_COUNT
	.align		4
.L_93:
        /*0170*/ 	.byte	0x02, 0x4a
	.zero		1
	.zero		1


	//----- nvinfo : EIATTR_EXIT_INSTR_OFFSETS
	.align		4
        /*0174*/ 	.byte	0x04, 0x1c
        /*0176*/ 	.short	(.L_95 - .L_94)


	//   ....[0]....
.L_94:
        /*0178*/ 	.word	0x00000080


	//   ....[1]....
        /*017c*/ 	.word	0x000000c0


	//   ....[2]....
        /*0180*/ 	.word	0x00002520


	//   ....[3]....
        /*0184*/ 	.word	0x00002580


	//----- nvinfo : EIATTR_MAX_THREADS
	.align		4
.L_95:
        /*0188*/ 	.byte	0x04, 0x05
        /*018a*/ 	.short	(.L_97 - .L_96)
.L_96:
        /*018c*/ 	.word	0x00000200
        /*0190*/ 	.word	0x00000001
        /*0194*/ 	.word	0x00000001


	//----- nvinfo : EIATTR_CRS_STACK_SIZE
	.align		4
.L_97:
        /*0198*/ 	.byte	0x04, 0x1e
        /*019a*/ 	.short	(.L_99 - .L_98)
.L_98:
        /*019c*/ 	.word	0x00000000


	//----- nvinfo : EIATTR_CBANK_PARAM_SIZE
	.align		4
.L_99:
        /*01a0*/ 	.byte	0x03, 0x19
        /*01a2*/ 	.short	0x0021


	//----- nvinfo : EIATTR_PARAM_CBANK
	.align		4
        /*01a4*/ 	.byte	0x04, 0x0a
        /*01a6*/ 	.short	(.L_101 - .L_100)
	.align		4
.L_100:
        /*01a8*/ 	.word	index@(.nv.constant0._ZN3cub18CUB_300001_SM_10006detail6reduce28DeviceReduceSingleTileKernelINS2_10policy_hubIyyN4cuda3std3__44plusIvEEE10Policy1000EPySC_iS9_yyNS7_10__identityEEEvT0_T1_T2_T3_T4_T6_)
        /*01ac*/ 	.short	0x0380
        /*01ae*/ 	.short	0x0021


	//----- nvinfo : EIATTR_SW_WAR
	.align		4
.L_101:
        /*01b0*/ 	.byte	0x04, 0x36
        /*01b2*/ 	.short	(.L_103 - .L_102)
.L_102:
        /*01b4*/ 	.word	0x00000008
.L_103:


//--------------------- .nv.info._ZN3cub18CUB_300001_SM_10006detail6reduce18DeviceReduceKernelINS2_10policy_hubIyyN4cuda3std3__44plusIvEEE10Policy1000EPyyS9_yNS7_10__identityEEEvT0_PT3_T1_NS0_13GridEvenShareISH_EET2_T4_ --------------------------
	.section	.nv.info._ZN3cub18CUB_300001_SM_10006detail6reduce18DeviceReduceKernelINS2_10policy_hubIyyN4cuda3std3__44plusIvEEE10Policy1000EPyyS9_yNS7_10__identityEEEvT0_PT3_T1_NS0_13GridEvenShareISH_EET2_T4_,"",@"SHT_CUDA_INFO"
	.sectionflags	@""
	.align	4


	//----- nvinfo : EIATTR_CUDA_API_VERSION
	.align		4
        /*0000*/ 	.byte	0x04, 0x37
        /*0002*/ 	.short	(.L_105 - .L_104)
.L_104:
        /*0004*/ 	.word	0x00000082


	//----- nvinfo : EIATTR_KPARAM_INFO
	.align		4
.L_105:
        /*0008*/ 	.byte	0x04, 0x17
        /*000a*/ 	.short	(.L_107 - .L_106)
.L_106:
        /*000c*/ 	.word	0x00000000
        /*0010*/ 	.short	0x0005
        /*0012*/ 	.short	0x0061
        /*0014*/ 	.byte	0x00, 0xf0, 0x05, 0x00


	//----- nvinfo : EIATTR_KPARAM_INFO
	.align		4
.L_107:
        /*0018*/ 	.byte	0x04, 0x17
        /*001a*/ 	.short	(.L_109 - .L_108)
.L_108:
        /*001c*/ 	.word	0x00000000
        /*0020*/ 	.short	0x0004
        /*0022*/ 	.short	0x0060
        /*0024*/ 	.byte	0x00, 0xf0, 0x05, 0x00


	//----- nvinfo : EIATTR_KPARAM_INFO
	.align		4
.L_109:
        /*0028*/ 	.byte	0x04, 0x17
        /*002a*/ 	.short	(.L_111 - .L_110)
.L_110:
        /*002c*/ 	.word	0x00000000
        /*0030*/ 	.short	0x0003
        /*0032*/ 	.short	0x0018
        /*0034*/ 	.byte	0x00, 0xf0, 0x21, 0x01


	//----- nvinfo : EIATTR_KPARAM_INFO
	.align		4
.L_111:
        /*0038*/ 	.byte	0x04, 0x17
        /*003a*/ 	.short	(.L_113 - .L_112)
.L_112:
        /*003c*/ 	.word	0x00000000
        /*0040*/ 	.short	0x0002
        /*0042*/ 	.short	0x0010
        /*0044*/ 	.byte	0x00, 0xf0, 0x21, 0x00


	//----- nvinfo : EIATTR_KPARAM_INFO
	.align		4
.L_113:
        /*0048*/ 	.byte	0x04, 0x17
        /*004a*/ 	.short	(.L_115 - .L_114)
.L_114:
        /*004c*/ 	.word	0x00000000
        /*0050*/ 	.short	0x0001
        /*0052*/ 	.short	0x0008
        /*0054*/ 	.byte	0x00, 0xf5, 0x21, 0x00


	//----- nvinfo : EIATTR_KPARAM_INFO
	.align		4
.L_115:
        /*0058*/ 	.byte	0x04, 0x17
        /*005a*/ 	.short	(.L_117 - .L_116)
.L_116:
        /*005c*/ 	.word	0x00000000
        /*0060*/ 	.short	0x0000
        /*0062*/ 	.short	0x0000
        /*0064*/ 	.byte	0x00, 0xf5, 0x21, 0x00


	//----- nvinfo : EIATTR_SPARSE_MMA_MASK
	.align		4
.L_117:
        /*0068*/ 	.byte	0x03, 0x50
        /*006a*/ 	.short	0x0000


	//----- nvinfo : EIATTR_MAXREG_COUNT
	.align		4
        /*006c*/ 	.byte	0x03, 0x1b
        /*006e*/ 	.short	0x0080


	//----- nvinfo : EIATTR_NUM_BARRIERS
	.align		4
        /*0070*/ 	.byte	0x02, 0x4c
        /*0072*/ 	.byte	0x01
	.zero		1


	//----- nvinfo : EIATTR_MERCURY_ISA_VERSION
	.align		4
        /*0074*/ 	.byte	0x03, 0x5f
        /*0076*/ 	.short	0x0101


	//----- nvinfo : EIATTR_COOP_GROUP_MASK_REGIDS
	.align		4
        /*0078*/ 	.byte	0x04, 0x29
        /*007a*/ 	.short	(.L_119 - .L_118)


	//   ....[0]....
.L_118:
        /*007c*/ 	.word	0xffffffff


	//   ....[1]....
        /*0080*/ 	.word	0xffffffff


	//   ....[2]....
        /*0084*/ 	.word	0xffffffff


	//   ....[3]....
        /*0088*/ 	.word	0xffffffff


	//   ....[4]....
        /*008c*/ 	.word	0xffffffff


	//   ....[5]....
        /*0090*/ 	.word	0xffffffff


	//   ....[6]....
        /*0094*/ 	.word	0xffffffff


	//   ....[7]....
        /*0098*/ 	.word	0xffffffff


	//   ....[8]....
        /*009c*/ 	.word	0xffffffff


	//   ....[9]....
        /*00a0*/ 	.word	0xffffffff


	//   ....[10]....
        /*00a4*/ 	.word	0xffffffff


	//   ....[11]....
        /*00a8*/ 	.word	0xffffffff


	//   ....[12]....
        /*00ac*/ 	.word	0xffffffff


	//   ....[13]....
        /*00b0*/ 	.word	0xffffffff


	//   ....[14]....
        /*00b4*/ 	.word	0xffffffff


	//   ....[15]....
        /*00b8*/ 	.word	0xffffffff


	//   ....[16]....
        /*00bc*/ 	.word	0xffffffff


	//   ....[17]....
        /*00c0*/ 	.word	0xffffffff


	//   ....[18]....
        /*00c4*/ 	.word	0xffffffff


	//   ....[19]....
        /*00c8*/ 	.word	0xffffffff


	//   ....[20]....
        /*00cc*/ 	.word	0xffffffff


	//   ....[21]....
        /*00d0*/ 	.word	0xffffffff


	//   ....[22]....
        /*00d4*/ 	.word	0xffffffff


	//   ....[23]....
        /*00d8*/ 	.word	0xffffffff


	//   ....[24]....
        /*00dc*/ 	.word	0xffffffff


	//   ....[25]....
        /*00e0*/ 	.word	0xffffffff


	//   ....[26]....
        /*00e4*/ 	.word	0xffffffff


	//   ....[27]....
        /*00e8*/ 	.word	0xffffffff


	//   ....[28]....
        /*00ec*/ 	.word	0xffffffff


	//   ....[29]....
        /*00f0*/ 	.word	0xffffffff


	//----- nvinfo : EIATTR_COOP_GROUP_INSTR_OFFSETS
	.align		4
.L_119:
        /*00f4*/ 	.byte	0x04, 0x28
        /*00f6*/ 	.short	(.L_121 - .L_120)


	//   ....[0]....
.L_120:
        /*00f8*/ 	.word	0x000009a0


	//   ....[1]....
        /*00fc*/ 	.word	0x000009b0


	//   ....[2]....
        /*0100*/ 	.word	0x00000a10


	//   ....[3]....
        /*0104*/ 	.word	0x00000a20


	//   ....[4]....
        /*0108*/ 	.word	0x00000a60


	//   ....[5]....
        /*010c*/ 	.word	0x00000a80


	//   ....[6]....
        /*0110*/ 	.word	0x00000ad0


	//   ....[7]....
        /*0114*/ 	.word	0x00000af0


	//   ....[8]....
        /*0118*/ 	.word	0x00000b50


	//   ....[9]....
        /*011c*/ 	.word	0x00000b80


	//   ....[10]....
        /*0120*/ 	.word	0x00000e80


	//   ....[11]....
        /*0124*/ 	.word	0x00000e90


	//   ....[12]....
        /*0128*/ 	.word	0x00000f00


	//   ....[13]....
        /*012c*/ 	.word	0x00000f10


	//   ....[14]....
        /*0130*/ 	.word	0x00000f60


	//   ....[15]....
        /*0134*/ 	.word	0x00000f90


	//   ....[16]....
        /*0138*/ 	.word	0x00000ff0


	//   ....[17]....
        /*013c*/ 	.word	0x00001020


	//   ....[18]....
        /*0140*/ 	.word	0x00001060


	//   ....[19]....
        /*0144*/ 	.word	0x00001080


	//   ....[20]....
        /*0148*/ 	.word	0x00002300


	//   ....[21]....
        /*014c*/ 	.word	0x00002310


	//   ....[22]....
        /*0150*/ 	.word	0x00002380


	//   ....[23]....
        /*0154*/ 	.word	0x00002390


	//   ....[24]....
        /*0158*/ 	.word	0x000023f0


	//   ....[25]....
        /*015c*/ 	.word	0x00002420


	//   ....[26]....
        /*0160*/ 	.word	0x00002470


	//   ....[27]....
        /*0164*/ 	.word	0x00002490


	//   ....[28]....
        /*0168*/ 	.word	0x000024d0


	//   ....[29]....
        /*016c*/ 	.word	0x00002500


	//----- nvinfo : EIATTR_VRC_CTA_INIT_COUNT
	.align		4
.L_121:
        /*0170*/ 	.byte	0x02, 0x4a
	.zero		1
	.zero		1


	//----- nvinfo : EIATTR_EXIT_INSTR_OFFSETS
	.align		4
        /*0174*/ 	.byte	0x04, 0x1c
        /*0176*/ 	.short	(.L_123 - .L_122)


	//   ....[0]....
.L_122:
        /*0178*/ 	.word	0x00002780


	//   ....[1]....
        /*017c*/ 	.word	0x000027f0


	//----- nvinfo : EIATTR_MAX_THREADS
	.align		4
.L_123:
        /*0180*/ 	.byte	0x04, 0x05
        /*0182*/ 	.short	(.L_125 - .L_124)
.L_124:
        /*0184*/ 	.word	0x00000200
        /*0188*/ 	.word	0x00000001
        /*018c*/ 	.word	0x00000001


	//----- nvinfo : EIATTR_CRS_STACK_SIZE
	.align		4
.L_125:
        /*0190*/ 	.byte	0x04, 0x1e
        /*0192*/ 	.short	(.L_127 - .L_126)
.L_126:
        /*0194*/ 	.word	0x00000000


	//----- nvinfo : EIATTR_CBANK_PARAM_SIZE
	.align		4
.L_127:
        /*0198*/ 	.byte	0x03, 0x19
        /*019a*/ 	.short	0x0062


	//----- nvinfo : EIATTR_PARAM_CBANK
	.align		4
        /*019c*/ 	.byte	0x04, 0x0a
        /*019e*/ 	.short	(.L_129 - .L_128)
	.align		4
.L_128:
        /*01a0*/ 	.word	index@(.nv.constant0._ZN3cub18CUB_300001_SM_10006detail6reduce18DeviceReduceKernelINS2_10policy_hubIyyN4cuda3std3__44plusIvEEE10Policy1000EPyyS9_yNS7_10__identityEEEvT0_PT3_T1_NS0_13GridEvenShareISH_EET2_T4_)
        /*01a4*/ 	.short	0x0380
        /*01a6*/ 	.short	0x0062


	//----- nvinfo : EIATTR_SW_WAR
	.align		4
.L_129:
        /*01a8*/ 	.byte	0x04, 0x36
        /*01aa*/ 	.short	(.L_131 - .L_130)
.L_130:
        /*01ac*/ 	.word	0x00000008
.L_131:


//--------------------- .nv.info._ZN3cub18CUB_300001_SM_10006detail6reduce28DeviceReduceSingleTileKernelINS2_10policy_hubIyyN4cuda3std3__44plusIvEEE10Policy1000EPySC_yS9_yyNS7_10__identityEEEvT0_T1_T2_T3_T4_T6_ --------------------------
	.section	.nv.info._ZN3cub18CUB_300001_SM_10006detail6reduce28DeviceReduceSingleTileKernelINS2_10policy_hubIyyN4cuda3std3__44plusIvEEE10Policy1000EPySC_yS9_yyNS7_10__identityEEEvT0_T1_T2_T3_T4_T6_,"",@"SHT_CUDA_INFO"
	.sectionflags	@""
	.align	4


	//----- nvinfo : EIATTR_CUDA_API_VERSION
	.align		4
        /*0000*/ 	.byte	0x04, 0x37
        /*0002*/ 	.short	(.L_133 - .L_132)
.L_132:
        /*0004*/ 	.word	0x00000082


	//----- nvinfo : EIATTR_KPARAM_INFO
	.align		4
.L_133:
        /*0008*/ 	.byte	0x04, 0x17
        /*000a*/ 	.short	(.L_135 - .L_134)
.L_134:
        /*000c*/ 	.word	0x00000000
        /*0010*/ 	.short	0x0005
        /*0012*/ 	.short	0x0028
        /*0014*/ 	.byte	0x00, 0xf0, 0x05, 0x00


	//----- nvinfo : EIATTR_KPARAM_INFO
	.align		4
.L_135:
        /*0018*/ 	.byte	0x04, 0x17
        /*001a*/ 	.short	(.L_137 - .L_136)
.L_136:
        /*001c*/ 	.word	0x00000000
        /*0020*/ 	.short	0x0004
        /*0022*/ 	.short	0x0020
        /*0024*/ 	.byte	0x00, 0xf0, 0x21, 0x00


	//----- nvinfo : EIATTR_KPARAM_INFO
	.align		4
.L_137:
        /*0028*/ 	.byte	0x04, 0x17
        /*002a*/ 	.short	(.L_139 - .L_138)
.L_138:
        /*002c*/ 	.word	0x00000000
        /*0030*/ 	.short	0x0003
        /*0032*/ 	.short	0x0018
        /*0034*/ 	.byte	0x00, 0xf0, 0x05, 0x00


	//----- nvinfo : EIATTR_KPARAM_INFO
	.align		4
.L_139:
        /*0038*/ 	.byte	0x04, 0x17
        /*003a*/ 	.short	(.L_141 - .L_140)
.L_140:
        /*003c*/ 	.word	0x00000000
        /*0040*/ 	.short	0x0002
        /*0042*/ 	.short	0x0010
        /*0044*/ 	.byte	0x00, 0xf0, 0x21, 0x00


	//----- nvinfo : EIATTR_KPARAM_INFO
	.align		4
.L_141:
        /*0048*/ 	.byte	0x04, 0x17
        /*004a*/ 	.short	(.L_143 - .L_142)
.L_142:
        /*004c*/ 	.word	0x00000000
        /*0050*/ 	.short	0x0001
        /*0052*/ 	.short	0x0008
        /*0054*/ 	.byte	0x00, 0xf5, 0x21, 0x00


	//----- nvinfo : EIATTR_KPARAM_INFO
	.align		4
.L_143:
        /*0058*/ 	.byte	0x04, 0x17
        /*005a*/ 	.short	(.L_145 - .L_144)
.L_144:
        /*005c*/ 	.word	0x00000000
        /*0060*/ 	.short	0x0000
        /*0062*/ 	.short	0x0000
        /*0064*/ 	.byte	0x00, 0xf5, 0x21, 0x00


	//----- nvinfo : EIATTR_SPARSE_MMA_MASK
	.align		4
.L_145:
        /*0068*/ 	.byte	0x03, 0x50
        /*006a*/ 	.short	0x0000


	//----- nvinfo : EIATTR_MAXREG_COUNT
	.align		4
        /*006c*/ 	.byte	0x03, 0x1b
        /*006e*/ 	.short	0x0080


	//----- nvinfo : EIATTR_NUM_BARRIERS
	.align		4
        /*0070*/ 	.byte	0x02, 0x4c
        /*0072*/ 	.byte	0x01
	.zero		1


	//----- nvinfo : EIATTR_MERCURY_ISA_VERSION
	.align		4
        /*0074*/ 	.byte	0x03, 0x5f
        /*0076*/ 	.short	0x0101


	//----- nvinfo : EIATTR_COOP_GROUP_MASK_REGIDS
	.align		4
        /*0078*/ 	.byte	0x04, 0x29
        /*007a*/ 	.short	(.L_147 - .L_146)


	//   ....[0]....
.L_146:
        /*007c*/ 	.word	0xffffffff


	//   ....[1]....
        /*0080*/ 	.word	0xffffffff


	//   ....[2]....
        /*0084*/ 	.word	0xffffffff


	//   ....[3]....
        /*0088*/ 	.word	0xffffffff


	//   ....[4]....
        /*008c*/ 	.word	0xffffffff


	//   ....[5]....
        /*0090*/ 	.word	0xffffffff


	//   ....[6]....
        /*0094*/ 	.word	0xffffffff


	//   ....[7]....
        /*0098*/ 	.word	0xffffffff


	//   ....[8]....
        /*009c*/ 	.word	0xffffffff


	//   ....[9]....
        /*00a0*/ 	.word	0xffffffff


	//   ....[10]....
        /*00a4*/ 	.word	0xffffffff


	//   ....[11]....
        /*00a8*/ 	.word	0xffffffff


	//   ....[12]....
        /*00ac*/ 	.word	0xffffffff


	//   ....[13]....
        /*00b0*/ 	.word	0xffffffff


	//   ....[14]....
        /*00b4*/ 	.word	0xffffffff


	//   ....[15]....
        /*00b8*/ 	.word	0xffffffff


	//   ....[16]....
        /*00bc*/ 	.word	0xffffffff


	//   ....[17]....
        /*00c0*/ 	.word	0xffffffff


	//   ....[18]....
        /*00c4*/ 	.word	0xffffffff


	//   ....[19]....
        /*00c8*/ 	.word	0xffffffff


	//   ....[20]....
        /*00cc*/ 	.word	0xffffffff


	//   ....[21]....
        /*00d0*/ 	.word	0xffffffff


	//   ....[22]....
        /*00d4*/ 	.word	0xffffffff


	//   ....[23]....
        /*00d8*/ 	.word	0xffffffff


	//   ....[24]....
        /*00dc*/ 	.word	0xffffffff


	//   ....[25]....
        /*00e0*/ 	.word	0xffffffff


	//   ....[26]....
        /*00e4*/ 	.word	0xffffffff


	//   ....[27]....
        /*00e8*/ 	.word	0xffffffff


	//   ....[28]....
        /*00ec*/ 	.word	0xffffffff


	//   ....[29]....
        /*00f0*/ 	.word	0xffffffff


	//----- nvinfo : EIATTR_COOP_GROUP_INSTR_OFFSETS
	.align		4
.L_147:
        /*00f4*/ 	.byte	0x04, 0x28
        /*00f6*/ 	.short	(.L_149 - .L_148)


	//   ....[0]....
.L_148:
        /*00f8*/ 	.word	0x000009a0


	//   ....[1]....
        /*00fc*/ 	.word	0x000009c0


	//   ....[2]....
        /*0100*/ 	.word	0x00000a20


	//   ....[3]....
        /*0104*/ 	.word	0x00000a30


	//   ....[4]....
        /*0108*/ 	.word	0x00000a70


	//   ....[5]....
        /*010c*/ 	.word	0x00000a90


	//   ....[6]....
        /*0110*/ 	.word	0x00000ae0


	//   ....[7]....
        /*0114*/ 	.word	0x00000b00


	//   ....[8]....
        /*0118*/ 	.word	0x00000b60


	//   ....[9]....
        /*011c*/ 	.word	0x00000ba0


	//   ....[10]....
        /*0120*/ 	.word	0x00000e80


	//   ....[11]....
        /*0124*/ 	.word	0x00000e90


	//   ....[12]....
        /*0128*/ 	.word	0x00000ef0


	//   ....[13]....
        /*012c*/ 	.word	0x00000f00


	//   ....[14]....
        /*0130*/ 	.word	0x00000f60


	//   ....[15]....
        /*0134*/ 	.word	0x00000f70


	//   ....[16]....
        /*0138*/ 	.word	0x00000fc0


	//   ....[17]....
        /*013c*/ 	.word	0x00000fe0


	//   ....[18]....
        /*0140*/ 	.word	0x00001030


	//   ....[19]....
        /*0144*/ 	.word	0x00001070


	//   ....[20]....
        /*0148*/ 	.word	0x000021e0


	//   ....[21]....
        /*014c*/ 	.word	0x00002200


	//   ....[22]....
        /*0150*/ 	.word	0x00002250


	//   ....[23]....
        /*0154*/ 	.word	0x00002270


	//   ....[24]....
        /*0158*/ 	.word	0x00002300


	//   ....[25]....
        /*015c*/ 	.word	0x00002310


	//   ....[26]....
        /*0160*/ 	.word	0x00002350


	//   ....[27]....
        /*0164*/ 	.word	0x00002370


	//   ....[28]....
        /*0168*/ 	.word	0x000023c0


	//   ....[29]....
        /*016c*/ 	.word	0x000023f0


	//----- nvinfo : EIATTR_VRC_CTA_INIT_COUNT
	.align		4
.L_149:
        /*0170*/ 	.byte	0x02, 0x4a
	.zero		1
	.zero		1


	//----- nvinfo : EIATTR_EXIT_INSTR_OFFSETS
	.align		4
        /*0174*/ 	.byte	0x04, 0x1c
        /*0176*/ 	.short	(.L_151 - .L_150)


	//   ....[0]....
.L_150:
        /*0178*/ 	.word	0x000000a0


	//   ....[1]....
        /*017c*/ 	.word	0x000000e0


	//   ....[2]....
        /*0180*/ 	.word	0x00002650


	//   ....[3]....
        /*0184*/ 	.word	0x000026b0


	//----- nvinfo : EIATTR_MAX_THREADS
	.align		4
.L_151:
        /*0188*/ 	.byte	0x04, 0x05
        /*018a*/ 	.short	(.L_153 - .L_152)
.L_152:
        /*018c*/ 	.word	0x00000200
        /*0190*/ 	.word	0x00000001
        /*0194*/ 	.word	0x00000001


	//----- nvinfo : EIATTR_CRS_STACK_SIZE
	.align		4
.L_153:
        /*0198*/ 	.byte	0x04, 0x1e
        /*019a*/ 	.short	(.L_155 - .L_154)
.L_154:
        /*019c*/ 	.word	0x00000000


	//----- nvinfo : EIATTR_CBANK_PARAM_SIZE
	.align		4
.L_155:
        /*01a0*/ 	.byte	0x03, 0x19
        /*01a2*/ 	.short	0x0029


	//----- nvinfo : EIATTR_PARAM_CBANK
	.align		4
        /*01a4*/ 	.byte	0x04, 0x0a
        /*01a6*/ 	.short	(.L_157 - .L_156)
	.align		4
.L_156:
        /*01a8*/ 	.word	index@(.nv.constant0._ZN3cub18CUB_300001_SM_10006detail6reduce28DeviceReduceSingleTileKernelINS2_10policy_hubIyyN4cuda3std3__44plusIvEEE10Policy1000EPySC_yS9_yyNS7_10__identityEEEvT0_T1_T2_T3_T4_T6_)
        /*01ac*/ 	.short	0x0380
        /*01ae*/ 	.short	0x0029


	//----- nvinfo : EIATTR_SW_WAR
	.align		4
.L_157:
        /*01b0*/ 	.byte	0x04, 0x36
        /*01b2*/ 	.short	(.L_159 - .L_158)
.L_158:
        /*01b4*/ 	.word	0x00000008
.L_159:


//--------------------- .nv.info._ZN3cub18CUB_300001_SM_10006detail11EmptyKernelIvEEvv --------------------------
	.section	.nv.info._ZN3cub18CUB_300001_SM_10006detail11EmptyKernelIvEEvv,"",@"SHT_CUDA_INFO"
	.sectionflags	@""
	.align	4


	//----- nvinfo : EIATTR_CUDA_API_VERSION
	.align		4
        /*0000*/ 	.byte	0x04, 0x37
        /*0002*/ 	.short	(.L_161 - .L_160)
.L_160:
        /*0004*/ 	.word	0x00000082


	//----- nvinfo : EIATTR_SPARSE_MMA_MASK
	.align		4
.L_161:
        /*0008*/ 	.byte	0x03, 0x50
        /*000a*/ 	.short	0x0000


	//----- nvinfo : EIATTR_MAXREG_COUNT
	.align		4
        /*000c*/ 	.byte	0x03, 0x1b
        /*000e*/ 	.short	0x00ff


	//----- nvinfo : EIATTR_MERCURY_ISA_VERSION
	.align		4
        /*0010*/ 	.byte	0x03, 0x5f
        /*0012*/ 	.short	0x0101


	//----- nvinfo : EIATTR_VRC_CTA_INIT_COUNT
	.align		4
        /*0014*/ 	.byte	0x02, 0x4a
	.zero		1
	.zero		1


	//----- nvinfo : EIATTR_EXIT_INSTR_OFFSETS
	.align		4
        /*0018*/ 	.byte	0x04, 0x1c
        /*001a*/ 	.short	(.L_163 - .L_162)


	//   ....[0]....
.L_162:
        /*001c*/ 	.word	0x00000010


	//----- nvinfo : EIATTR_SW_WAR
	.align		4
.L_163:
        /*0020*/ 	.byte	0x04, 0x36
        /*0022*/ 	.short	(.L_165 - .L_164)
.L_164:
        /*0024*/ 	.word	0x00000008
.L_165:


//--------------------- .nv.info._Z33siddon_ray_trace_kernel_optimizedPK10CTGeometryPKfPyxx --------------------------
	.section	.nv.info._Z33siddon_ray_trace_kernel_optimizedPK10CTGeometryPKfPyxx,"",@"SHT_CUDA_INFO"
	.sectionflags	@""
	.align	4


	//----- nvinfo : EIATTR_CUDA_API_VERSION
	.align		4
        /*0000*/ 	.byte	0x04, 0x37
        /*0002*/ 	.short	(.L_167 - .L_166)
.L_166:
        /*0004*/ 	.word	0x00000082


	//----- nvinfo : EIATTR_KPARAM_INFO
	.align		4
.L_167:
        /*0008*/ 	.byte	0x04, 0x17
        /*000a*/ 	.short	(.L_169 - .L_168)
.L_168:
        /*000c*/ 	.word	0x00000000
        /*0010*/ 	.short	0x0004
        /*0012*/ 	.short	0x0020
        /*0014*/ 	.byte	0x00, 0xf0, 0x21, 0x00


	//----- nvinfo : EIATTR_KPARAM_INFO
	.align		4
.L_169:
        /*0018*/ 	.byte	0x04, 0x17
        /*001a*/ 	.short	(.L_171 - .L_170)
.L_170:
        /*001c*/ 	.word	0x00000000
        /*0020*/ 	.short	0x0003
        /*0022*/ 	.short	0x0018
        /*0024*/ 	.byte	0x00, 0xf0, 0x21, 0x00


	//----- nvinfo : EIATTR_KPARAM_INFO
	.align		4
.L_171:
        /*0028*/ 	.byte	0x04, 0x17
        /*002a*/ 	.short	(.L_173 - .L_172)
.L_172:
        /*002c*/ 	.word	0x00000000
        /*0030*/ 	.short	0x0002
        /*0032*/ 	.short	0x0010
        /*0034*/ 	.byte	0x00, 0xf5, 0x21, 0x00


	//----- nvinfo : EIATTR_KPARAM_INFO
	.align		4
.L_173:
        /*0038*/ 	.byte	0x04, 0x17
        /*003a*/ 	.short	(.L_175 - .L_174)
.L_174:
        /*003c*/ 	.word	0x00000000
        /*0040*/ 	.short	0x0001
        /*0042*/ 	.short	0x0008
        /*0044*/ 	.byte	0x00, 0xf5, 0x21, 0x00


	//----- nvinfo : EIATTR_KPARAM_INFO
	.align		4
.L_175:
        /*0048*/ 	.byte	0x04, 0x17
        /*004a*/ 	.short	(.L_177 - .L_176)
.L_176:
        /*004c*/ 	.word	0x00000000
        /*0050*/ 	.short	0x0000
        /*0052*/ 	.short	0x0000
        /*0054*/ 	.byte	0x00, 0xf5, 0x21, 0x00


	//----- nvinfo : EIATTR_SPARSE_MMA_MASK
	.align		4
.L_177:
        /*0058*/ 	.byte	0x03, 0x50
        /*005a*/ 	.short	0x0000


	//----- nvinfo : EIATTR_MAXREG_COUNT
	.align		4
        /*005c*/ 	.byte	0x03, 0x1b
        /*005e*/ 	.short	0x00ff


	//----- nvinfo : EIATTR_MERCURY_ISA_VERSION
	.align		4
        /*0060*/ 	.byte	0x03, 0x5f
        /*0062*/ 	.short	0x0101


	//----- nvinfo : EIATTR_VRC_CTA_INIT_COUNT
	.align		4
        /*0064*/ 	.byte	0x02, 0x4a
	.zero		1
	.zero		1


	//----- nvinfo : EIATTR_EXIT_INSTR_OFFSETS
	.align		4
        /*0068*/ 	.byte	0x04, 0x1c
        /*006a*/ 	.short	(.L_179 - .L_178)


	//   ....[0]....
.L_178:
        /*006c*/ 	.word	0x000000c0


	//   ....[1]....
        /*0070*/ 	.word	0x00000660


	//   ....[2]....
        /*0074*/ 	.word	0x00000920


	//   ....[3]....
        /*0078*/ 	.word	0x00000a90


	//   ....[4]....
        /*007c*/ 	.word	0x00000ce0


	//   ....[5]....
        /*0080*/ 	.word	0x00000f20


	//   ....[6]....
        /*0084*/ 	.word	0x00001100


	//   ....[7]....
        /*0088*/ 	.word	0x00002990


	//----- nvinfo : EIATTR_CRS_STACK_SIZE
	.align		4
.L_179:
        /*008c*/ 	.byte	0x04, 0x1e
        /*008e*/ 	.short	(.L_181 - .L_180)
.L_180:
        /*0090*/ 	.word	0x00000000


	//----- nvinfo : EIATTR_CBANK_PARAM_SIZE
	.align		4
.L_181:
        /*0094*/ 	.byte	0x03, 0x19
        /*0096*/ 	.short	0x0028


	//----- nvinfo : EIATTR_PARAM_CBANK
	.align		4
        /*0098*/ 	.byte	0x04, 0x0a
        /*009a*/ 	.short	(.L_183 - .L_182)
	.align		4
.L_182:
        /*009c*/ 	.word	index@(.nv.constant0._Z33siddon_ray_trace_kernel_optimizedPK10CTGeometryPKfPyxx)
        /*00a0*/ 	.short	0x0380
        /*00a2*/ 	.short	0x0028


	//----- nvinfo : EIATTR_SW_WAR
	.align		4
.L_183:
        /*00a4*/ 	.byte	0x04, 0x36
        /*00a6*/ 	.short	(.L_185 - .L_184)
.L_184:
        /*00a8*/ 	.word	0x00000008
.L_185:


//--------------------- .nv.callgraph             --------------------------
	.section	.nv.callgraph,"",@"SHT_CUDA_CALLGRAPH"
	.align	4
	.sectionentsize	8
	.align		4
        /*0000*/ 	.word	0x00000000
	.align		4
        /*0004*/ 	.word	0xffffffff
	.align		4
        /*0008*/ 	.word	0x00000000
	.align		4
        /*000c*/ 	.word	0xfffffffe
	.align		4
        /*0010*/ 	.word	0x00000000
	.align		4
        /*0014*/ 	.word	0xfffffffd
	.align		4
        /*0018*/ 	.word	0x00000000
	.align		4
        /*001c*/ 	.word	0xfffffffc


//--------------------- .nv.constant4             --------------------------
	.section	.nv.constant4,"a",@progbits
	.align	8
	.align		8
.nv.constant4:
        /*0000*/ 	.dword	_ZN34_INTERNAL_f271ee67_4_k_cu_6f7758054cuda3std3__45__cpo5beginE
	.align		8
        /*0008*/ 	.dword	_ZN34_INTERNAL_f271ee67_4_k_cu_6f7758054cuda3std3__45__cpo3endE
	.align		8
        /*0010*/ 	.dword	_ZN34_INTERNAL_f271ee67_4_k_cu_6f7758054cuda3std3__45__cpo6cbeginE
	.align		8
        /*0018*/ 	.dword	_ZN34_INTERNAL_f271ee67_4_k_cu_6f7758054cuda3std3__45__cpo4cendE
	.align		8
        /*0020*/ 	.dword	_ZN34_INTERNAL_f271ee67_4_k_cu_6f7758054cuda3std3__45__cpo6rbeginE
	.align		8
        /*0028*/ 	.dword	_ZN34_INTERNAL_f271ee67_4_k_cu_6f7758054cuda3std3__45__cpo4rendE
	.align		8
        /*0030*/ 	.dword	_ZN34_INTERNAL_f271ee67_4_k_cu_6f7758054cuda3std3__45__cpo7crbeginE
	.align		8
        /*0038*/ 	.dword	_ZN34_INTERNAL_f271ee67_4_k_cu_6f7758054cuda3std3__45__cpo5crendE
	.align		8
        /*0040*/ 	.dword	_ZN34_INTERNAL_f271ee67_4_k_cu_6f7758054cuda3std3__436_GLOBAL__N__f271ee67_4_k_cu_6f7758056ignoreE
	.align		8
        /*0048*/ 	.dword	_ZN34_INTERNAL_f271ee67_4_k_cu_6f7758054cuda3std3__419piecewise_constructE
	.align		8
        /*0050*/ 	.dword	_ZN34_INTERNAL_f271ee67_4_k_cu_6f7758054cuda3std3__48in_placeE
	.align		8
        /*0058*/ 	.dword	_ZN34_INTERNAL_f271ee67_4_k_cu_6f7758054cuda3std3__420unreachable_sentinelE
	.align		8
        /*0060*/ 	.dword	_ZN34_INTERNAL_f271ee67_4_k_cu_6f7758054cuda3std3__47nulloptE
	.align		8
        /*0068*/ 	.dword	_ZN34_INTERNAL_f271ee67_4_k_cu_6f7758054cuda3std3__48unexpectE
	.align		8
        /*0070*/ 	.dword	_ZN34_INTERNAL_f271ee67_4_k_cu_6f7758054cuda3std6ranges3__45__cpo4swapE
	.align		8
        /*0078*/ 	.dword	_ZN34_INTERNAL_f271ee67_4_k_cu_6f7758054cuda3std6ranges3__45__cpo9iter_moveE
	.align		8
        /*0080*/ 	.dword	_ZN34_INTERNAL_f271ee67_4_k_cu_6f7758054cuda3std6ranges3__45__cpo5beginE
	.align		8
        /*0088*/ 	.dword	_ZN34_INTERNAL_f271ee67_4_k_cu_6f7758054cuda3std6ranges3__45__cpo3endE
	.align		8
        /*0090*/ 	.dword	_ZN34_INTERNAL_f271ee67_4_k_cu_6f7758054cuda3std6ranges3__45__cpo6cbeginE
	.align		8
        /*0098*/ 	.dword	_ZN34_INTERNAL_f271ee67_4_k_cu_6f7758054cuda3std6ranges3__45__cpo4cendE
	.align		8
        /*00a0*/ 	.dword	_ZN34_INTERNAL_f271ee67_4_k_cu_6f7758054cuda3std6ranges3__45__cpo7advanceE
	.align		8
        /*00a8*/ 	.dword	_ZN34_INTERNAL_f271ee67_4_k_cu_6f7758054cuda3std6ranges3__45__cpo9iter_swapE
	.align		8
        /*00b0*/ 	.dword	_ZN34_INTERNAL_f271ee67_4_k_cu_6f7758054cuda3std6ranges3__45__cpo4nextE
	.align		8
        /*00b8*/ 	.dword	_ZN34_INTERNAL_f271ee67_4_k_cu_6f7758054cuda3std6ranges3__45__cpo4prevE
	.align		8
        /*00c0*/ 	.dword	_ZN34_INTERNAL_f271ee67_4_k_cu_6f7758054cuda3std6ranges3__45__cpo4dataE
	.align		8
        /*00c8*/ 	.dword	_ZN34_INTERNAL_f271ee67_4_k_cu_6f7758054cuda3std6ranges3__45__cpo5cdataE
	.align		8
        /*00d0*/ 	.dword	_ZN34_INTERNAL_f271ee67_4_k_cu_6f7758054cuda3std6ranges3__45__cpo4sizeE
	.align		8
        /*00d8*/ 	.dword	_ZN34_INTERNAL_f271ee67_4_k_cu_6f7758054cuda3std6ranges3__45__cpo5ssizeE
	.align		8
        /*00e0*/ 	.dword	_ZN34_INTERNAL_f271ee67_4_k_cu_6f7758054cuda3std6ranges3__45__cpo8distanceE
	.align		8
        /*00e8*/ 	.dword	_ZN34_INTERNAL_f271ee67_4_k_cu_6f7758056thrust24THRUST_300001_SM_1000_NS6system6detail10sequential3seqE
	.align		8
        /*00f0*/ 	.dword	_ZN34_INTERNAL_f271ee67_4_k_cu_6f7758056thrust24THRUST_300001_SM_1000_NS12placeholders2_1E
	.align		8
        /*00f8*/ 	.dword	_ZN34_INTERNAL_f271ee67_4_k_cu_6f7758056thrust24THRUST_300001_SM_1000_NS12placeholders2_2E
	.align		8
        /*0100*/ 	.dword	_ZN34_INTERNAL_f271ee67_4_k_cu_6f7758056thrust24THRUST_300001_SM_1000_NS12placeholders2_3E
	.align		8
        /*0108*/ 	.dword	_ZN34_INTERNAL_f271ee67_4_k_cu_6f7758056thrust24THRUST_300001_SM_1000_NS12placeholders2_4E
	.align		8
        /*0110*/ 	.dword	_ZN34_INTERNAL_f271ee67_4_k_cu_6f7758056thrust24THRUST_300001_SM_1000_NS12placeholders2_5E
	.align		8
        /*0118*/ 	.dword	_ZN34_INTERNAL_f271ee67_4_k_cu_6f7758056thrust24THRUST_300001_SM_1000_NS12placeholders2_6E
	.align		8
        /*0120*/ 	.dword	_ZN34_INTERNAL_f271ee67_4_k_cu_6f7758056thrust24THRUST_300001_SM_1000_NS12placeholders2_7E
	.align		8
        /*0128*/ 	.dword	_ZN34_INTERNAL_f271ee67_4_k_cu_6f7758056thrust24THRUST_300001_SM_1000_NS12placeholders2_8E
	.align		8
        /*0130*/ 	.dword	_ZN34_INTERNAL_f271ee67_4_k_cu_6f7758056thrust24THRUST_300001_SM_1000_NS12placeholders2_9E
	.align		8
        /*0138*/ 	.dword	_ZN34_INTERNAL_f271ee67_4_k_cu_6f7758056thrust24THRUST_300001_SM_1000_NS12placeholders3_10E


//--------------------- .text._ZN3cub18CUB_300001_SM_10006detail6reduce28DeviceReduceSingleTileKernelINS2_10policy_hubIyyN4cuda3std3__44plusIvEEE10Policy1000EPySC_iS9_yyNS7_10__identityEEEvT0_T1_T2_T3_T4_T6_ --------------------------
	.section	.text._ZN3cub18CUB_300001_SM_10006detail6reduce28DeviceReduceSingleTileKernelINS2_10policy_hubIyyN4cuda3std3__44plusIvEEE10Policy1000EPySC_iS9_yyNS7_10__identityEEEvT0_T1_T2_T3_T4_T6_,"ax",@progbits
	.align	128
        .global         _ZN3cub18CUB_300001_SM_10006detail6reduce28DeviceReduceSingleTileKernelINS2_10policy_hubIyyN4cuda3std3__44plusIvEEE10Policy1000EPySC_iS9_yyNS7_10__identityEEEvT0_T1_T2_T3_T4_T6_
        .type           _ZN3cub18CUB_300001_SM_10006detail6reduce28DeviceReduceSingleTileKernelINS2_10policy_hubIyyN4cuda3std3__44plusIvEEE10Policy1000EPySC_iS9_yyNS7_10__identityEEEvT0_T1_T2_T3_T4_T6_,@function
        .size           _ZN3cub18CUB_300001_SM_10006detail6reduce28DeviceReduceSingleTileKernelINS2_10policy_hubIyyN4cuda3std3__44plusIvEEE10Policy1000EPySC_iS9_yyNS7_10__identityEEEvT0_T1_T2_T3_T4_T6_,(.L_x_178 - _ZN3cub18CUB_300001_SM_10006detail6reduce28DeviceReduceSingleTileKernelINS2_10policy_hubIyyN4cuda3std3__44plusIvEEE10Policy1000EPySC_iS9_yyNS7_10__identityEEEvT0_T1_T2_T3_T4_T6_)
        .other          _ZN3cub18CUB_300001_SM_10006detail6reduce28DeviceReduceSingleTileKernelINS2_10policy_hubIyyN4cuda3std3__44plusIvEEE10Policy1000EPySC_iS9_yyNS7_10__identityEEEvT0_T1_T2_T3_T4_T6_,@"STO_CUDA_ENTRY STV_DEFAULT"
_ZN3cub18CUB_300001_SM_10006detail6reduce28DeviceReduceSingleTileKernelINS2_10policy_hubIyyN4cuda3std3__44plusIvEEE10Policy1000EPySC_iS9_yyNS7_10__identityEEEvT0_T1_T2_T3_T4_T6_:
.text._ZN3cub18CUB_300001_SM_10006detail6reduce28DeviceReduceSingleTileKernelINS2_10policy_hubIyyN4cuda3std3__44plusIvEEE10Policy1000EPySC_iS9_yyNS7_10__identityEEEvT0_T1_T2_T3_T4_T6_:
[----:B------:R-:W-:Y:S01]  /*0000*/  LDC R1, c[0x0][0x37c] ;  /* 0x0000df00ff017b82 */ /* 0x000fe20000000800 */
[----:B------:R-:W0:Y:S01]  /*0010*/  LDCU UR4, c[0x0][0x390] ;  /* 0x00007200ff0477ac */ /* 0x000e220008000800 */
[----:B------:R-:W1:Y:S01]  /*0020*/  LDCU.64 UR6, c[0x0][0x358] ;  /* 0x00006b00ff0677ac */ /* 0x000e620008000a00 */
[----:B0-----:R-:W-:-:S05]  /*0030*/  IMAD.U32 R4, RZ, RZ, UR4 ;  /* 0x00000004ff047e24 */ /* 0x001fca000f8e00ff */
[----:B------:R-:W-:-:S13]  /*0040*/  ISETP.NE.AND P0, PT, R4, RZ, PT ;  /* 0x000000ff0400720c */ /* 0x000fda0003f05270 */
[----:B-1----:R-:W-:Y:S05]  /*0050*/  @P0 BRA `(.L_x_0) ;  /* 0x00000000001c0947 */ /* 0x002fea0003800000 */
[----:B------:R-:W0:Y:S02]  /*0060*/  S2R R0, SR_TID.X ;  /* 0x0000000000007919 */ /* 0x000e240000002100 */
[----:B0-----:R-:W-:-:S13]  /*0070*/  ISETP.NE.AND P0, PT, R0, RZ, PT ;  /* 0x000000ff0000720c */ /* 0x001fda0003f05270 */
[----:B------:R-:W-:Y:S05]  /*0080*/  @P0 EXIT ;  /* 0x000000000000094d */ /* 0x000fea0003800000 */
[----:B------:R-:W0:Y:S08]  /*0090*/  LDC.64 R2, c[0x0][0x388] ;  /* 0x0000e200ff027b82 */ /* 0x000e300000000a00 */
[----:B------:R-:W0:Y:S02]  /*00a0*/  LDC.64 R4, c[0x0][0x398] ;  /* 0x0000e600ff047b82 */ /* 0x000e240000000a00 */
[----:B0-----:R-:W-:Y:S01]  /*00b0*/  STG.E.64 desc[UR6][R2.64], R4 ;  /* 0x0000000402007986 */ /* 0x001fe2000c101b06 */
[----:B------:R-:W-:Y:S05]  /*00c0*/  EXIT ;  /* 0x000000000000794d */ /* 0x000fea0003800000 */
.L_x_0:
[----:B------:R-:W-:Y:S01]  /*00d0*/  ISETP.GT.AND P0, PT, R4, 0xdff, PT ;  /* 0x00000dff0400780c */ /* 0x000fe20003f04270 */
[----:B------:R-:W-:-:S12]  /*00e0*/  BSSY.RECONVERGENT B0, `(.L_x_1) ;  /* 0x0000243000007945 */ /* 0x000fd80003800200 */
[----:B------:R-:W-:Y:S05]  /*00f0*/  @P0 BRA `(.L_x_2) ;  /* 0x0000001400140947 */ /* 0x000fea0003800000 */
[----:B------:R-:W0:Y:S01]  /*0100*/  S2R R5, SR_TID.X ;  /* 0x0000000000057919 */ /* 0x000e220000002100 */
[----:B------:R-:W-:Y:S01]  /*0110*/  BSSY.RECONVERGENT B1, `(.L_x_3) ;  /* 0x0000009000017945 */ /* 0x000fe20003800200 */
[----:B------:R-:W-:Y:S02]  /*0120*/  CS2R R2, SRZ ;  /* 0x0000000000027805 */ /* 0x000fe4000001ff00 */
[----:B0-----:R-:W-:Y:S01]  /*0130*/  ISETP.GE.AND P0, PT, R5, R4, PT ;  /* 0x000000040500720c */ /* 0x001fe20003f06270 */
[----:B------:R-:W-:-:S12]  /*0140*/  IMAD.MOV.U32 R7, RZ, RZ, R5 ;  /* 0x000000ffff077224 */ /* 0x000fd800078e0005 */
[----:B------:R-:W-:Y:S05]  /*0150*/  @P0 BRA `(.L_x_4) ;  /* 0x0000000000100947 */ /* 0x000fea0003800000 */
[----:B------:R-:W0:Y:S02]  /*0160*/  LDC.64 R2, c[0x0][0x380] ;  /* 0x0000e000ff027b82 */ /* 0x000e240000000a00 */
[----:B0-----:R-:W-:-:S06]  /*0170*/  IMAD.WIDE.U32 R2, R5, 0x8, R2 ;  /* 0x0000000805027825 */ /* 0x001fcc00078e0002 */
[----:B------:R-:W5:Y:S01]  /*0180*/  LDG.E.64.CONSTANT R2, desc[UR6][R2.64] ;  /* 0x0000000602027981 */ /* 0x000f62000c1e9b00 */
[----:B------:R-:W-:-:S07]  /*0190*/  VIADD R7, R5, 0x200 ;  /* 0x0000020005077836 */ /* 0x000fce0000000000 */
.L_x_4:
[----:B------:R-:W-:Y:S05]  /*01a0*/  BSYNC.RECONVERGENT B1 ;  /* 0x0000000000017941 */ /* 0x000fea0003800200 */
.L_x_3:
[----:B------:R-:W-:Y:S01]  /*01b0*/  ISETP.GE.AND P0, PT, R7, R4, PT ;  /* 0x000000040700720c */ /* 0x000fe20003f06270 */
[----:B------:R-:W-:-:S12]  /*01c0*/  BSSY.RECONVERGENT B1, `(.L_x_5) ;  /* 0x0000077000017945 */ /* 0x000fd80003800200 */
[----:B------:R-:W-:Y:S05]  /*01d0*/  @P0 BRA `(.L_x_6) ;  /* 0x0000000400d40947 */ /* 0x000fea0003800000 */
[----:B------:R-:W-:Y:S01]  /*01e0*/  LOP3.LUT R9, RZ, R7, RZ, 0x33, !PT ;  /* 0x00000007ff097212 */ /* 0x000fe200078e33ff */
[----:B------:R-:W-:Y:S04]  /*01f0*/  BSSY.RECONVERGENT B2, `(.L_x_7) ;  /* 0x0000018000027945 */ /* 0x000fe80003800200 */
[----:B------:R-:W-:-:S05]  /*0200*/  IMAD.IADD R0, R9, 0x1, R4 ;  /* 0x0000000109007824 */ /* 0x000fca00078e0204 */
[C---:B------:R-:W-:Y:S02]  /*0210*/  LOP3.LUT R6, R0.reuse, 0x600, RZ, 0xc0, !PT ;  /* 0x0000060000067812 */ /* 0x040fe400078ec0ff */
[----:B------:R-:W-:Y:S02]  /*0220*/  ISETP.GE.U32.AND P1, PT, R0, 0x600, PT ;  /* 0x000006000000780c */ /* 0x000fe40003f26070 */
[----:B------:R-:W-:-:S13]  /*0230*/  ISETP.NE.AND P0, PT, R6, 0x600, PT ;  /* 0x000006000600780c */ /* 0x000fda0003f05270 */
[----:B------:R-:W-:Y:S05]  /*0240*/  @!P0 BRA `(.L_x_8) ;  /* 0x0000000000488947 */ /* 0x000fea0003800000 */
[----:B------:R-:W0:Y:S01]  /*0250*/  LDC.64 R8, c[0x0][0x380] ;  /* 0x0000e000ff087b82 */ /* 0x000e220000000a00 */
[----:B------:R-:W-:-:S04]  /*0260*/  LEA.HI R0, R0, 0x1, RZ, 0x17 ;  /* 0x0000000100007811 */ /* 0x000fc800078fb8ff */
[----:B------:R-:W-:-:S05]  /*0270*/  LOP3.LUT R0, R0, 0x3, RZ, 0xc0, !PT ;  /* 0x0000000300007812 */ /* 0x000fca00078ec0ff */
[----:B------:R-:W-:Y:S02]  /*0280*/  IMAD.MOV R0, RZ, RZ, -R0 ;  /* 0x000000ffff007224 */ /* 0x000fe400078e0a00 */
[----:B0-----:R-:W-:-:S04]  /*0290*/  IMAD.WIDE.U32 R8, R7, 0x8, R8 ;  /* 0x0000000807087825 */ /* 0x001fc800078e0008 */
[----:B------:R-:W-:Y:S02]  /*02a0*/  IMAD.MOV.U32 R6, RZ, RZ, R8 ;  /* 0x000000ffff067224 */ /* 0x000fe400078e0008 */
[----:B------:R-:W-:-:S07]  /*02b0*/  IMAD.MOV.U32 R11, RZ, RZ, R9 ;  /* 0x000000ffff0b7224 */ /* 0x000fce00078e0009 */
.L_x_9:
[----:B------:R-:W-:Y:S02]  /*02c0*/  IMAD.MOV.U32 R8, RZ, RZ, R6 ;  /* 0x000000ffff087224 */ /* 0x000fe400078e0006 */
[----:B------:R-:W-:-:S06]  /*02d0*/  IMAD.MOV.U32 R9, RZ, RZ, R11 ;  /* 0x000000ffff097224 */ /* 0x000fcc00078e000b */
[----:B------:R-:W2:Y:S01]  /*02e0*/  LDG.E.64.CONSTANT R8, desc[UR6][R8.64] ;  /* 0x0000000608087981 */ /* 0x000ea2000c1e9b00 */
[----:B------:R-:W-:Y:S01]  /*02f0*/  VIADD R0, R0, 0x1 ;  /* 0x0000000100007836 */ /* 0x000fe20000000000 */
[----:B------:R-:W-:Y:S01]  /*0300*/  IADD3 R6, P3, PT, R6, 0x1000, RZ ;  /* 0x0000100006067810 */ /* 0x000fe20007f7e0ff */
[----:B------:R-:W-:-:S03]  /*0310*/  VIADD R7, R7, 0x200 ;  /* 0x0000020007077836 */ /* 0x000fc60000000000 */
[----:B------:R-:W-:Y:S01]  /*0320*/  ISETP.NE.AND P0, PT, R0, RZ, PT ;  /* 0x000000ff0000720c */ /* 0x000fe20003f05270 */
[----:B------:R-:W-:Y:S01]  /*0330*/  IMAD.X R11, RZ, RZ, R11, P3 ;  /* 0x000000ffff0b7224 */ /* 0x000fe200018e060b */
[----:B--2--5:R-:W-:-:S05]  /*0340*/  IADD3 R2, P2, PT, R8, R2, RZ ;  /* 0x0000000208027210 */ /* 0x024fca0007f5e0ff */
[----:B------:R-:W-:-:S06]  /*0350*/  IMAD.X R3, R9, 0x1, R3, P2 ;  /* 0x0000000109037824 */ /* 0x000fcc00010e0603 */
[----:B------:R-:W-:Y:S05]  /*0360*/  @P0 BRA `(.L_x_9) ;  /* 0xfffffffc00d40947 */ /* 0x000fea000383ffff */
.L_x_8:
[----:B------:R-:W-:Y:S05]  /*0370*/  BSYNC.RECONVERGENT B2 ;  /* 0x0000000000027941 */ /* 0x000fea0003800200 */
.L_x_7:
[----:B------:R-:W-:Y:S05]  /*0380*/  @!P1 BRA `(.L_x_6) ;  /* 0x0000000400689947 */ /* 0x000fea0003800000 */
[----:B------:R-:W-:Y:S01]  /*0390*/  IMAD.IADD R0, R4, 0x1, -R7 ;  /* 0x0000000104007824 */ /* 0x000fe200078e0a07 */
[----:B------:R-:W-:Y:S01]  /*03a0*/  BSSY.RECONVERGENT B2, `(.L_x_10) ;  /* 0x0000031000027945 */ /* 0x000fe20003800200 */
[----:B------:R-:W-:-:S03]  /*03b0*/  PLOP3.LUT P0, PT, PT, PT, PT, 0x80, 0x8 ;  /* 0x000000000008781c */ /* 0x000fc60003f0f070 */
[----:B------:R-:W-:-:S13]  /*03c0*/  ISETP.GT.AND P1, PT, R0, 0x1800, PT ;  /* 0x000018000000780c */ /* 0x000fda0003f24270 */
[----:B------:R-:W-:Y:S05]  /*03d0*/  @!P1 BRA `(.L_x_11) ;  /* 0x0000000000b49947 */ /* 0x000fea0003800000 */
[----:B------:R-:W-:Y:S01]  /*03e0*/  PLOP3.LUT P0, PT, PT, PT, PT, 0x8, 0x80 ;  /* 0x000000000080781c */ /* 0x000fe20003f0e170 */
[----:B------:R-:W-:-:S12]  /*03f0*/  VIADD R0, R4, 0xffffe800 ;  /* 0xffffe80004007836 */ /* 0x000fd80000000000 */
.L_x_12:
[----:B------:R-:W0:Y:S01]  /*0400*/  LDC.64 R44, c[0x0][0x380] ;  /* 0x0000e000ff2c7b82 */ /* 0x000e220000000a00 */
[C---:B------:R-:W-:Y:S02]  /*0410*/  VIADD R41, R7.reuse, 0x800 ;  /* 0x0000080007297836 */ /* 0x040fe40000000000 */
[C---:B------:R-:W-:Y:S02]  /*0420*/  VIADD R43, R7.reuse, 0x1000 ;  /* 0x00001000072b7836 */ /* 0x040fe40000000000 */
[----:B0-----:R-:W-:-:S05]  /*0430*/  IMAD.WIDE R28, R7, 0x8, R44 ;  /* 0x00000008071c7825 */ /* 0x001fca00078e022c */
[----:B------:R-:W2:Y:S01]  /*0440*/  LDG.E.64.CONSTANT R8, desc[UR6][R28.64] ;  /* 0x000000061c087981 */ /* 0x000ea2000c1e9b00 */
[----:B------:R-:W-:-:S03]  /*0450*/  IMAD.WIDE R40, R41, 0x8, R44 ;  /* 0x0000000829287825 */ /* 0x000fc600078e022c */
[----:B------:R-:W2:Y:S04]  /*0460*/  LDG.E.64.CONSTANT R10, desc[UR6][R28.64+0x1000] ;  /* 0x001000061c0a7981 */ /* 0x000ea8000c1e9b00 */
[----:B------:R-:W3:Y:S04]  /*0470*/  LDG.E.64.CONSTANT R12, desc[UR6][R28.64+0x2000] ;  /* 0x002000061c0c7981 */ /* 0x000ee8000c1e9b00 */
[----:B------:R-:W3:Y:S01]  /*0480*/  LDG.E.64.CONSTANT R14, desc[UR6][R28.64+0x3000] ;  /* 0x003000061c0e7981 */ /* 0x000ee2000c1e9b00 */
[----:B------:R-:W-:-:S03]  /*0490*/  IMAD.WIDE R42, R43, 0x8, R44 ;  /* 0x000000082b2a7825 */ /* 0x000fc600078e022c */
[----:B------:R-:W4:Y:S04]  /*04a0*/  LDG.E.64.CONSTANT R16, desc[UR6][R40.64] ;  /* 0x0000000628107981 */ /* 0x000f28000c1e9b00 */
[----:B------:R-:W4:Y:S04]  /*04b0*/  LDG.E.64.CONSTANT R18, desc[UR6][R40.64+0x1000] ;  /* 0x0010000628127981 */ /* 0x000f28000c1e9b00 */
[----:B------:R-:W4:Y:S04]  /*04c0*/  LDG.E.64.CONSTANT R20, desc[UR6][R40.64+0x2000] ;  /* 0x0020000628147981 */ /* 0x000f28000c1e9b00 */
[----:B------:R2:W4:Y:S01]  /*04d0*/  LDG.E.64.CONSTANT R26, desc[UR6][R40.64+0x3000] ;  /* 0x00300006281a7981 */ /* 0x000522000c1e9b00 */
[----:B------:R-:W-:-:S03]  /*04e0*/  VIADD R31, R7, 0x1800 ;  /* 0x00001800071f7836 */ /* 0x000fc60000000000 */
[----:B------:R-:W4:Y:S04]  /*04f0*/  LDG.E.64.CONSTANT R24, desc[UR6][R42.64] ;  /* 0x000000062a187981 */ /* 0x000f28000c1e9b00 */
[----:B------:R-:W4:Y:S01]  /*0500*/  LDG.E.64.CONSTANT R22, desc[UR6][R42.64+0x1000] ;  /* 0x001000062a167981 */ /* 0x000f22000c1e9b00 */
[----:B------:R-:W-:-:S03]  /*0510*/  IMAD.WIDE R44, R31, 0x8, R44 ;  /* 0x000000081f2c7825 */ /* 0x000fc600078e022c */
[----:B------:R-:W4:Y:S04]  /*0520*/  LDG.E.64.CONSTANT R28, desc[UR6][R42.64+0x2000] ;  /* 0x002000062a1c7981 */ /* 0x000f28000c1e9b00 */
[----:B------:R-:W4:Y:S04]  /*0530*/  LDG.E.64.CONSTANT R36, desc[UR6][R42.64+0x3000] ;  /* 0x003000062a247981 */ /* 0x000f28000c1e9b00 */
[----:B------:R-:W4:Y:S04]  /*0540*/  LDG.E.64.CONSTANT R34, desc[UR6][R44.64] ;  /* 0x000000062c227981 */ /* 0x000f28000c1e9b00 */
[----:B------:R-:W4:Y:S04]  /*0550*/  LDG.E.64.CONSTANT R32, desc[UR6][R44.64+0x1000] ;  /* 0x001000062c207981 */ /* 0x000f28000c1e9b00 */
[----:B------:R-:W4:Y:S04]  /*0560*/  LDG.E.64.CONSTANT R30, desc[UR6][R44.64+0x2000] ;  /* 0x002000062c1e7981 */ /* 0x000f28000c1e9b00 */
[----:B------:R-:W4:Y:S01]  /*0570*/  LDG.E.64.CONSTANT R38, desc[UR6][R44.64+0x3000] ;  /* 0x003000062c267981 */ /* 0x000f22000c1e9b00 */
[----:B------:R-:W-:Y:S01]  /*0580*/  VIADD R7, R7, 0x2000 ;  /* 0x0000200007077836 */ /* 0x000fe20000000000 */
[----:B--2--5:R-:W-:-:S04]  /*0590*/  IADD3 R41, P1, P2, R10, R8, R2 ;  /* 0x000000080a297210 */ /* 0x024fc80007a3e002 */
[----:B------:R-:W-:Y:S02]  /*05a0*/  IADD3.X R9, PT, PT, R11, R9, R3, P1, P2 ;  /* 0x000000090b097210 */ /* 0x000fe40000fe4403 */
[----:B---3--:R-:W-:-:S04]  /*05b0*/  IADD3 R41, P3, P4, R14, R12, R41 ;  /* 0x0000000c0e297210 */ /* 0x008fc80007c7e029 */
[----:B------:R-:W-:Y:S02]  /*05c0*/  IADD3.X R13, PT, PT, R15, R13, R9, P3, P4 ;  /* 0x0000000d0f0d7210 */ /* 0x000fe40001fe8409 */
[----:B----4-:R-:W-:-:S04]  /*05d0*/  IADD3 R3, P1, P2, R18, R16, R41 ;  /* 0x0000001012037210 */ /* 0x010fc80007a3e029 */
[----:B------:R-:W-:Y:S02]  /*05e0*/  IADD3.X R17, PT, PT, R19, R17, R13, P1, P2 ;  /* 0x0000001113117210 */ /* 0x000fe40000fe440d */
[----:B------:R-:W-:-:S04]  /*05f0*/  IADD3 R3, P3, P4, R26, R20, R3 ;  /* 0x000000141a037210 */ /* 0x000fc80007c7e003 */
[----:B------:R-:W-:Y:S02]  /*0600*/  IADD3.X R21, PT, PT, R27, R21, R17, P3, P4 ;  /* 0x000000151b157210 */ /* 0x000fe40001fe8411 */
[----:B------:R-:W-:-:S04]  /*0610*/  IADD3 R3, P1, P2, R22, R24, R3 ;  /* 0x0000001816037210 */ /* 0x000fc80007a3e003 */
[----:B------:R-:W-:Y:S02]  /*0620*/  IADD3.X R23, PT, PT, R23, R25, R21, P1, P2 ;  /* 0x0000001917177210 */ /* 0x000fe40000fe4415 */
[----:B------:R-:W-:-:S04]  /*0630*/  IADD3 R3, P3, P4, R36, R28, R3 ;  /* 0x0000001c24037210 */ /* 0x000fc80007c7e003 */
[----:B------:R-:W-:Y:S02]  /*0640*/  IADD3.X R29, PT, PT, R37, R29, R23, P3, P4 ;  /* 0x0000001d251d7210 */ /* 0x000fe40001fe8417 */
[----:B------:R-:W-:Y:S02]  /*0650*/  ISETP.GE.AND P3, PT, R7, R0, PT ;  /* 0x000000000700720c */ /* 0x000fe40003f66270 */
[----:B------:R-:W-:-:S04]  /*0660*/  IADD3 R3, P2, P1, R32, R34, R3 ;  /* 0x0000002220037210 */ /* 0x000fc8000795e003 */
[----:B------:R-:W-:Y:S02]  /*0670*/  IADD3 R2, P4, P5, R38, R30, R3 ;  /* 0x0000001e26027210 */ /* 0x000fe40007d9e003 */
[----:B------:R-:W-:-:S04]  /*0680*/  IADD3.X R3, PT, PT, R33, R35, R29, P2, P1 ;  /* 0x0000002321037210 */ /* 0x000fc800017e241d */
[----:B------:R-:W-:Y:S01]  /*0690*/  IADD3.X R3, PT, PT, R39, R31, R3, P4, P5 ;  /* 0x0000001f27037210 */ /* 0x000fe200027ea403 */
[----:B------:R-:W-:Y:S06]  /*06a0*/  @!P3 BRA `(.L_x_12) ;  /* 0xfffffffc0054b947 */ /* 0x000fec000383ffff */
.L_x_11:
[----:B------:R-:W-:Y:S05]  /*06b0*/  BSYNC.RECONVERGENT B2 ;  /* 0x0000000000027941 */ /* 0x000fea0003800200 */
.L_x_10:
[----:B------:R-:W-:Y:S01]  /*06c0*/  IMAD.IADD R0, R4, 0x1, -R7 ;  /* 0x0000000104007824 */ /* 0x000fe200078e0a07 */
[----:B------:R-:W-:Y:S04]  /*06d0*/  BSSY.RECONVERGENT B2, `(.L_x_13) ;  /* 0x0000019000027945 */ /* 0x000fe80003800200 */
[----:B------:R-:W-:-:S13]  /*06e0*/  ISETP.GT.AND P1, PT, R0, 0x800, PT ;  /* 0x000008000000780c */ /* 0x000fda0003f24270 */
[----:B------:R-:W-:Y:S05]  /*06f0*/  @!P1 BRA `(.L_x_14) ;  /* 0x0000000000589947 */ /* 0x000fea0003800000 */
[----:B------:R-:W0:Y:S01]  /*0700*/  LDC.64 R18, c[0x0][0x380] ;  /* 0x0000e000ff127b82 */ /* 0x000e220000000a00 */
[C---:B------:R-:W-:Y:S02]  /*0710*/  VIADD R15, R7.reuse, 0x800 ;  /* 0x00000800070f7836 */ /* 0x040fe40000000000 */
[----:B0-----:R-:W-:-:S05]  /*0720*/  IMAD.WIDE R8, R7, 0x8, R18 ;  /* 0x0000000807087825 */ /* 0x001fca00078e0212 */
[----:B------:R-:W2:Y:S01]  /*0730*/  LDG.E.64.CONSTANT R10, desc[UR6][R8.64] ;  /* 0x00000006080a7981 */ /* 0x000ea2000c1e9b00 */
[----:B------:R-:W-:-:S03]  /*0740*/  IMAD.WIDE R18, R15, 0x8, R18 ;  /* 0x000000080f127825 */ /* 0x000fc600078e0212 */
[----:B------:R-:W2:Y:S04]  /*0750*/  LDG.E.64.CONSTANT R12, desc[UR6][R8.64+0x1000] ;  /* 0x00100006080c7981 */ /* 0x000ea8000c1e9b00 */
[----:B------:R-:W3:Y:S04]  /*0760*/  LDG.E.64.CONSTANT R14, desc[UR6][R8.64+0x2000] ;  /* 0x00200006080e7981 */ /* 0x000ee8000c1e9b00 */
[----:B------:R-:W3:Y:S04]  /*0770*/  LDG.E.64.CONSTANT R16, desc[UR6][R8.64+0x3000] ;  /* 0x0030000608107981 */ /* 0x000ee8000c1e9b00 */
[----:B------:R-:W4:Y:S04]  /*0780*/  LDG.E.64.CONSTANT R20, desc[UR6][R18.64] ;  /* 0x0000000612147981 */ /* 0x000f28000c1e9b00 */
[----:B------:R-:W4:Y:S04]  /*0790*/  LDG.E.64.CONSTANT R22, desc[UR6][R18.64+0x1000] ;  /* 0x0010000612167981 */ /* 0x000f28000c1e9b00 */
[----:B------:R-:W4:Y:S04]  /*07a0*/  LDG.E.64.CONSTANT R24, desc[UR6][R18.64+0x2000] ;  /* 0x0020000612187981 */ /* 0x000f28000c1e9b00 */
[----:B------:R-:W4:Y:S01]  /*07b0*/  LDG.E.64.CONSTANT R26, desc[UR6][R18.64+0x3000] ;  /* 0x00300006121a7981 */ /* 0x000f22000c1e9b00 */
[----:B------:R-:W-:Y:S01]  /*07c0*/  VIADD R7, R7, 0x1000 ;  /* 0x0000100007077836 */ /* 0x000fe20000000000 */
[----:B--2--5:R-:W-:-:S04]  /*07d0*/  IADD3 R29, P0, P1, R12, R10, R2 ;  /* 0x0000000a0c1d7210 */ /* 0x024fc8000791e002 */
[----:B------:R-:W-:Y:S02]  /*07e0*/  IADD3.X R11, PT, PT, R13, R11, R3, P0, P1 ;  /* 0x0000000b0d0b7210 */ /* 0x000fe400007e2403 */
[----:B------:R-:W-:Y:S02]  /*07f0*/  PLOP3.LUT P0, PT, PT, PT, PT, 0x8, 0x80 ;  /* 0x000000000080781c */ /* 0x000fe40003f0e170 */
[----:B---3--:R-:W-:-:S04]  /*0800*/  IADD3 R29, P2, P3, R16, R14, R29 ;  /* 0x0000000e101d7210 */ /* 0x008fc80007b5e01d */
[----:B------:R-:W-:Y:S02]  /*0810*/  IADD3.X R15, PT, PT, R17, R15, R11, P2, P3 ;  /* 0x0000000f110f7210 */ /* 0x000fe400017e640b */
[----:B----4-:R-:W-:-:S04]  /*0820*/  IADD3 R3, P1, P4, R22, R20, R29 ;  /* 0x0000001416037210 */ /* 0x010fc80007c3e01d */
[----:B------:R-:W-:Y:S02]  /*0830*/  IADD3 R2, P2, P3, R26, R24, R3 ;  /* 0x000000181a027210 */ /* 0x000fe40007b5e003 */
[----:B------:R-:W-:-:S04]  /*0840*/  IADD3.X R3, PT, PT, R23, R21, R15, P1, P4 ;  /* 0x0000001517037210 */ /* 0x000fc80000fe840f */
[----:B------:R-:W-:-:S07]  /*0850*/  IADD3.X R3, PT, PT, R27, R25, R3, P2, P3 ;  /* 0x000000191b037210 */ /* 0x000fce00017e6403 */
.L_x_14:
[----:B------:R-:W-:Y:S05]  /*0860*/  BSYNC.RECONVERGENT B2 ;  /* 0x0000000000027941 */ /* 0x000fea0003800200 */
.L_x_13:
[----:B------:R-:W-:-:S13]  /*0870*/  ISETP.LT.OR P0, PT, R7, R4, P0 ;  /* 0x000000040700720c */ /* 0x000fda0000701670 */
[----:B------:R-:W-:Y:S05]  /*0880*/  @!P0 BRA `(.L_x_6) ;  /* 0x0000000000288947 */ /* 0x000fea0003800000 */
[----:B------:R-:W0:Y:S02]  /*0890*/  LDC.64 R8, c[0x0][0x380] ;  /* 0x0000e000ff087b82 */ /* 0x000e240000000a00 */
[----:B0-----:R-:W-:-:S05]  /*08a0*/  IMAD.WIDE R6, R7, 0x8, R8 ;  /* 0x0000000807067825 */ /* 0x001fca00078e0208 */
[----:B------:R-:W2:Y:S04]  /*08b0*/  LDG.E.64.CONSTANT R8, desc[UR6][R6.64] ;  /* 0x0000000606087981 */ /* 0x000ea8000c1e9b00 */
[----:B------:R-:W2:Y:S04]  /*08c0*/  LDG.E.64.CONSTANT R10, desc[UR6][R6.64+0x1000] ;  /* 0x00100006060a7981 */ /* 0x000ea8000c1e9b00 */
[----:B------:R-:W3:Y:S04]  /*08d0*/  LDG.E.64.CONSTANT R12, desc[UR6][R6.64+0x2000] ;  /* 0x00200006060c7981 */ /* 0x000ee8000c1e9b00 */
[----:B------:R-:W3:Y:S01]  /*08e0*/  LDG.E.64.CONSTANT R14, desc[UR6][R6.64+0x3000] ;  /* 0x00300006060e7981 */ /* 0x000ee2000c1e9b00 */
[----:B--2--5:R-:W-:-:S04]  /*08f0*/  IADD3 R17, P0, P1, R10, R8, R2 ;  /* 0x000000080a117210 */ /* 0x024fc8000791e002 */
[----:B------:R-:W-:Y:S02]  /*0900*/  IADD3.X R3, PT, PT, R11, R9, R3, P0, P1 ;  /* 0x000000090b037210 */ /* 0x000fe400007e2403 */
[----:B---3--:R-:W-:-:S04]  /*0910*/  IADD3 R2, P2, P3, R14, R12, R17 ;  /* 0x0000000c0e027210 */ /* 0x008fc80007b5e011 */
[----:B------:R-:W-:-:S09]  /*0920*/  IADD3.X R3, PT, PT, R15, R13, R3, P2, P3 ;  /* 0x0000000d0f037210 */ /* 0x000fd200017e6403 */
.L_x_6:
[----:B------:R-:W-:Y:S05]  /*0930*/  BSYNC.RECONVERGENT B1 ;  /* 0x0000000000017941 */ /* 0x000fea0003800200 */
.L_x_5:
[----:B------:R-:W-:-:S13]  /*0940*/  ISETP.GE.AND P0, PT, R4, 0x200, PT ;  /* 0x000002000400780c */ /* 0x000fda0003f06270 */
[----:B------:R-:W-:Y:S05]  /*0950*/  @!P0 BRA `(.L_x_15) ;  /* 0x0000000400188947 */ /* 0x000fea0003800000 */
[----:B-----5:R-:W0:Y:S04]  /*0960*/  SHFL.DOWN PT, R7, R2, 0x1, 0x1f ;  /* 0x08201f0002077f89 */ /* 0x020e2800000e0000 */
[----:B------:R-:W1:Y:S01]  /*0970*/  SHFL.DOWN P0, R0, R3, 0x1, 0x1f ;  /* 0x08201f0003007f89 */ /* 0x000e620000000000 */
[----:B0-----:R-:W-:-:S04]  /*0980*/  IADD3 R4, P1, PT, R7, R2, RZ ;  /* 0x0000000207047210 */ /* 0x001fc80007f3e0ff */
[----:B-1----:R-:W-:Y:S01]  /*0990*/  SEL R11, R4, R7, P0 ;  /* 0x00000007040b7207 */ /* 0x002fe20000000000 */
[----:B------:R-:W-:Y:S02]  /*09a0*/  IMAD.X R17, R0, 0x1, R3, P1 ;  /* 0x0000000100117824 */ /* 0x000fe400008e0603 */
[----:B------:R-:W0:Y:S03]  /*09b0*/  S2R R3, SR_LANEID ;  /* 0x0000000000037919 */ /* 0x000e260000000000 */
[----:B------:R-:W-:Y:S02]  /*09c0*/  SEL R17, R17, R0, P0 ;  /* 0x0000000011117207 */ /* 0x000fe40000000000 */
[----:B------:R-:W1:Y:S04]  /*09d0*/  SHFL.DOWN PT, R0, R11, 0x2, 0x1f ;  /* 0x08401f000b007f89 */ /* 0x000e6800000e0000 */
[----:B------:R-:W2:Y:S01]  /*09e0*/  SHFL.DOWN P0, R4, R17, 0x2, 0x1f ;  /* 0x08401f0011047f89 */ /* 0x000ea20000000000 */
[----:B-1----:R-:W-:-:S04]  /*09f0*/  IADD3 R7, P1, PT, R0, R11, RZ ;  /* 0x0000000b00077210 */ /* 0x002fc80007f3e0ff */
[----:B--2---:R-:W-:Y:S01]  /*0a00*/  SEL R7, R7, R0, P0 ;  /* 0x0000000007077207 */ /* 0x004fe20000000000 */
[----:B------:R-:W-:-:S04]  /*0a10*/  IMAD.X R15, R4, 0x1, R17, P1 ;  /* 0x00000001040f7824 */ /* 0x000fc800008e0611 */
[----:B------:R-:W1:Y:S01]  /*0a20*/  SHFL.DOWN PT, R0, R7, 0x4, 0x1f ;  /* 0x08801f0007007f89 */ /* 0x000e6200000e0000 */
[----:B------:R-:W-:-:S05]  /*0a30*/  SEL R15, R15, R4, P0 ;  /* 0x000000040f0f7207 */ /* 0x000fca0000000000 */
[----:B------:R-:W2:Y:S01]  /*0a40*/  SHFL.DOWN P0, R2, R15, 0x4, 0x1f ;  /* 0x08801f000f027f89 */ /* 0x000ea20000000000 */
[----:B-1----:R-:W-:-:S04]  /*0a50*/  IADD3 R9, P1, PT, R0, R7, RZ ;  /* 0x0000000700097210 */ /* 0x002fc80007f3e0ff */
[----:B--2---:R-:W-:Y:S01]  /*0a60*/  SEL R9, R9, R0, P0 ;  /* 0x0000000009097207 */ /* 0x004fe20000000000 */
[----:B------:R-:W-:Y:S01]  /*0a70*/  IMAD.X R13, R2, 0x1, R15, P1 ;  /* 0x00000001020d7824 */ /* 0x000fe200008e060f */
[----:B0-----:R-:W-:-:S03]  /*0a80*/  ISETP.NE.AND P1, PT, R3, RZ, PT ;  /* 0x000000ff0300720c */ /* 0x001fc60003f25270 */
[----:B------:R-:W0:Y:S01]  /*0a90*/  SHFL.DOWN PT, R0, R9, 0x8, 0x1f ;  /* 0x09001f0009007f89 */ /* 0x000e2200000e0000 */
[----:B------:R-:W-:-:S05]  /*0aa0*/  SEL R13, R13, R2, P0 ;  /* 0x000000020d0d7207 */ /* 0x000fca0000000000 */
[----:B------:R-:W1:Y:S04]  /*0ab0*/  SHFL.DOWN P0, R2, R13, 0x8, 0x1f ;  /* 0x09001f000d027f89 */ /* 0x000e680000000000 */
[----:B------:R-:W2:Y:S01]  /*0ac0*/  @!P1 S2R R7, SR_CgaCtaId ;  /* 0x0000000000079919 */ /* 0x000ea20000008800 */
[----:B------:R-:W-:Y:S02]  /*0ad0*/  @!P1 MOV R4, 0x400 ;  /* 0x0000040000049802 */ /* 0x000fe40000000f00 */
[----:B0-----:R-:W-:-:S05]  /*0ae0*/  IADD3 R11, P2, PT, R0, R9, RZ ;  /* 0x00000009000b7210 */ /* 0x001fca0007f5e0ff */
[----:B-1----:R-:W-:Y:S01]  /*0af0*/  IMAD.X R3, R2, 0x1, R13, P2 ;  /* 0x0000000102037824 */ /* 0x002fe200010e060d */
[----:B------:R-:W-:Y:S02]  /*0b00*/  SEL R11, R11, R0, P0 ;  /* 0x000000000b0b7207 */ /* 0x000fe40000000000 */
[----:B------:R-:W-:Y:S02]  /*0b10*/  @!P1 SHF.R.U32.HI R0, RZ, 0x2, R5 ;  /* 0x00000002ff009819 */ /* 0x000fe40000011605 */
[----:B------:R-:W-:Y:S02]  /*0b20*/  SEL R6, R3, R2, P0 ;  /* 0x0000000203067207 */ /* 0x000fe40000000000 */
[----:B------:R-:W0:Y:S01]  /*0b30*/  SHFL.DOWN PT, R2, R11, 0x10, 0x1f ;  /* 0x0a001f000b027f89 */ /* 0x000e2200000e0000 */
[----:B------:R-:W-:-:S03]  /*0b40*/  @!P1 LOP3.LUT R0, R0, 0xf8, RZ, 0xc0, !PT ;  /* 0x000000f800009812 */ /* 0x000fc600078ec0ff */
[----:B------:R-:W1:Y:S01]  /*0b50*/  SHFL.DOWN P0, R3, R6, 0x10, 0x1f ;  /* 0x0a001f0006037f89 */ /* 0x000e620000000000 */
[----:B--2---:R-:W-:-:S05]  /*0b60*/  @!P1 LEA R7, R7, R4, 0x18 ;  /* 0x0000000407079211 */ /* 0x004fca00078ec0ff */
[----:B------:R-:W-:Y:S01]  /*0b70*/  @!P1 IMAD.IADD R7, R0, 0x1, R7 ;  /* 0x0000000100079824 */ /* 0x000fe200078e0207 */
[----:B0-----:R-:W-:-:S04]  /*0b80*/  IADD3 R9, P2, PT, R2, R11, RZ ;  /* 0x0000000b02097210 */ /* 0x001fc80007f5e0ff */
[----:B-1----:R-:W-:Y:S01]  /*0b90*/  SEL R2, R9, R2, P0 ;  /* 0x0000000209027207 */ /* 0x002fe20000000000 */
[----:B------:R-:W-:-:S05]  /*0ba0*/  IMAD.X R4, R3, 0x1, R6, P2 ;  /* 0x0000000103047824 */ /* 0x000fca00010e0606 */
[----:B------:R-:W-:Y:S02]  /*0bb0*/  SEL R3, R4, R3, P0 ;  /* 0x0000000304037207 */ /* 0x000fe40000000000 */
[----:B------:R-:W-:-:S03]  /*0bc0*/  ISETP.NE.AND P0, PT, R5, RZ, PT ;  /* 0x000000ff0500720c */ /* 0x000fc60003f05270 */
[----:B------:R2:W-:Y:S01]  /*0bd0*/  @!P1 STS.64 [R7+0x10], R2 ;  /* 0x0000100207009388 */ /* 0x0005e20000000a00 */
[----:B------:R-:W-:Y:S09]  /*0be0*/  BAR.SYNC.DEFER_BLOCKING 0x0 ;  /* 0x0000000000007b1d */ /* 0x000ff20000010000 */
[----:B------:R-:W-:Y:S05]  /*0bf0*/  @P0 BRA `(.L_x_16) ;  /* 0x0000001800440947 */ /* 0x000fea0003800000 */
[----:B------:R-:W0:Y:S01]  /*0c00*/  S2UR UR5, SR_CgaCtaId ;  /* 0x00000000000579c3 */ /* 0x000e220000008800 */
[----:B------:R-:W-:Y:S02]  /*0c10*/  UMOV UR4, 0x400 ;  /* 0x0000040000047882 */ /* 0x000fe40000000000 */
[----:B0-----:R-:W-:-:S09]  /*0c20*/  ULEA UR4, UR5, UR4, 0x18 ;  /* 0x0000000405047291 */ /* 0x001fd2000f8ec0ff */
[----:B------:R-:W-:Y:S04]  /*0c30*/  LDS.64 R32, [UR4+0x18] ;  /* 0x00001804ff207984 */ /* 0x000fe80008000a00 */
[----:B------:R-:W0:Y:S04]  /*0c40*/  LDS.128 R28, [UR4+0x20] ;  /* 0x00002004ff1c7984 */ /* 0x000e280008000c00 */
[----:B------:R-:W1:Y:S04]  /*0c50*/  LDS.128 R24, [UR4+0x30] ;  /* 0x00003004ff187984 */ /* 0x000e680008000c00 */
[----:B------:R-:W3:Y:S04]  /*0c60*/  LDS.128 R20, [UR4+0x40] ;  /* 0x00004004ff147984 */ /* 0x000ee80008000c00 */
[----:B------:R-:W4:Y:S04]  /*0c70*/  LDS.128 R16, [UR4+0x50] ;  /* 0x00005004ff107984 */ /* 0x000f280008000c00 */
[----:B------:R-:W5:Y:S04]  /*0c80*/  LDS.128 R12, [UR4+0x60] ;  /* 0x00006004ff0c7984 */ /* 0x000f680008000c00 */
[----:B------:R-:W5:Y:S04]  /*0c90*/  LDS.128 R8, [UR4+0x70] ;  /* 0x00007004ff087984 */ /* 0x000f680008000c00 */
[----:B--2---:R-:W2:Y:S01]  /*0ca0*/  LDS.128 R4, [UR4+0x80] ;  /* 0x00008004ff047984 */ /* 0x004ea20008000c00 */
[----:B0-----:R-:W-:-:S04]  /*0cb0*/  IADD3 R35, P1, P2, R28, R32, R2 ;  /* 0x000000201c237210 */ /* 0x001fc80007a3e002 */
[----:B-1----:R-:W-:Y:S02]  /*0cc0*/  IADD3 R35, P3, P4, R24, R35, R30 ;  /* 0x0000002318237210 */ /* 0x002fe40007c7e01e */
[----:B------:R-:W-:Y:S02]  /*0cd0*/  IADD3.X R29, PT, PT, R29, R33, R3, P1, P2 ;  /* 0x000000211d1d7210 */ /* 0x000fe40000fe4403 */
[----:B---3--:R-:W-:Y:S02]  /*0ce0*/  IADD3 R3, P1, P2, R20, R35, R26 ;  /* 0x0000002314037210 */ /* 0x008fe40007a3e01a */
[----:B------:R-:W-:Y:S02]  /*0cf0*/  IADD3.X R25, PT, PT, R25, R29, R31, P3, P4 ;  /* 0x0000001d19197210 */ /* 0x000fe40001fe841f */
[----:B----4-:R-:W-:Y:S02]  /*0d00*/  IADD3 R3, P3, P4, R16, R3, R22 ;  /* 0x0000000310037210 */ /* 0x010fe40007c7e016 */
[----:B------:R-:W-:-:S02]  /*0d10*/  IADD3.X R21, PT, PT, R21, R25, R27, P1, P2 ;  /* 0x0000001915157210 */ /* 0x000fc40000fe441b */
[----:B-----5:R-:W-:Y:S02]  /*0d20*/  IADD3 R3, P1, P2, R12, R3, R18 ;  /* 0x000000030c037210 */ /* 0x020fe40007a3e012 */
[----:B------:R-:W-:Y:S02]  /*0d30*/  IADD3.X R17, PT, PT, R17, R21, R23, P3, P4 ;  /* 0x0000001511117210 */ /* 0x000fe40001fe8417 */
[----:B------:R-:W-:Y:S02]  /*0d40*/  IADD3 R3, P3, P4, R8, R3, R14 ;  /* 0x0000000308037210 */ /* 0x000fe40007c7e00e */
[----:B------:R-:W-:Y:S02]  /*0d50*/  IADD3.X R13, PT, PT, R13, R17, R19, P1, P2 ;  /* 0x000000110d0d7210 */ /* 0x000fe40000fe4413 */
[----:B--2---:R-:W-:Y:S02]  /*0d60*/  IADD3 R3, P1, P2, R4, R3, R10 ;  /* 0x0000000304037210 */ /* 0x004fe40007a3e00a */
[----:B------:R-:W-:-:S02]  /*0d70*/  IADD3.X R9, PT, PT, R9, R13, R15, P3, P4 ;  /* 0x0000000d09097210 */ /* 0x000fc40001fe840f */
[----:B------:R-:W-:Y:S02]  /*0d80*/  IADD3 R2, P3, PT, R3, R6, RZ ;  /* 0x0000000603027210 */ /* 0x000fe40007f7e0ff */
[----:B------:R-:W-:-:S05]  /*0d90*/  IADD3.X R3, PT, PT, R5, R9, R11, P1, P2 ;  /* 0x0000000905037210 */ /* 0x000fca0000fe440b */
[----:B------:R-:W-:Y:S01]  /*0da0*/  IMAD.X R3, R3, 0x1, R7, P3 ;  /* 0x0000000103037824 */ /* 0x000fe200018e0607 */
[----:B------:R-:W-:Y:S06]  /*0db0*/  BRA `(.L_x_16) ;  /* 0x0000001400d47947 */ /* 0x000fec0003800000 */
.L_x_15:
[----:B------:R-:W-:Y:S01]  /*0dc0*/  LOP3.LUT R0, R5, 0x3e0, RZ, 0xc0, !PT ;  /* 0x000003e005007812 */ /* 0x000fe200078ec0ff */
[----:B------:R-:W0:Y:S03]  /*0dd0*/  S2R R12, SR_LANEID ;  /* 0x00000000000c7919 */ /* 0x000e260000000000 */
[----:B------:R-:W-:Y:S01]  /*0de0*/  LOP3.LUT R9, RZ, R0, RZ, 0x33, !PT ;  /* 0x00000000ff097212 */ /* 0x000fe200078e33ff */
[----:B------:R-:W-:-:S04]  /*0df0*/  VIADD R7, R0, 0x20 ;  /* 0x0000002000077836 */ /* 0x000fc80000000000 */
[----:B------:R-:W-:Y:S01]  /*0e00*/  IMAD.IADD R9, R9, 0x1, R4 ;  /* 0x0000000109097824 */ /* 0x000fe200078e0204 */
[----:B------:R-:W-:-:S04]  /*0e10*/  ISETP.GT.AND P0, PT, R7, R4, PT ;  /* 0x000000040700720c */ /* 0x000fc80003f04270 */
[----:B------:R-:W-:-:S05]  /*0e20*/  SEL R9, R9, 0x1f, P0 ;  /* 0x0000001f09097807 */ /* 0x000fca0000000000 */
[----:B-----5:R-:W1:Y:S04]  /*0e30*/  SHFL.DOWN PT, R7, R2, 0x1, R9 ;  /* 0x0820000002077989 */ /* 0x020e6800000e0009 */
[----:B------:R-:W2:Y:S01]  /*0e40*/  SHFL.DOWN P0, R0, R3, 0x1, R9 ;  /* 0x0820000003007989 */ /* 0x000ea20000000009 */
[----:B0-----:R-:W-:Y:S02]  /*0e50*/  ISETP.NE.AND P2, PT, R12, RZ, PT ;  /* 0x000000ff0c00720c */ /* 0x001fe40003f45270 */
[----:B-1----:R-:W-:-:S04]  /*0e60*/  IADD3 R10, P1, PT, R7, R2, RZ ;  /* 0x00000002070a7210 */ /* 0x002fc80007f3e0ff */
[----:B--2---:R-:W-:Y:S01]  /*0e70*/  SEL R10, R10, R7, P0 ;  /* 0x000000070a0a7207 */ /* 0x004fe20000000000 */
[----:B------:R-:W-:-:S05]  /*0e80*/  IMAD.X R11, R0, 0x1, R3, P1 ;  /* 0x00000001000b7824 */ /* 0x000fca00008e0603 */
[----:B------:R-:W-:Y:S02]  /*0e90*/  SEL R11, R11, R0, P0 ;  /* 0x000000000b0b7207 */ /* 0x000fe40000000000 */
[----:B------:R-:W0:Y:S04]  /*0ea0*/  SHFL.DOWN PT, R0, R10, 0x2, R9 ;  /* 0x084000000a007989 */ /* 0x000e2800000e0009 */
[----:B------:R-:W1:Y:S01]  /*0eb0*/  SHFL.DOWN P0, R6, R11, 0x2, R9 ;  /* 0x084000000b067989 */ /* 0x000e620000000009 */
[----:B0-----:R-:W-:-:S04]  /*0ec0*/  IADD3 R7, P1, PT, R0, R10, RZ ;  /* 0x0000000a00077210 */ /* 0x001fc80007f3e0ff */
[----:B-1----:R-:W-:Y:S01]  /*0ed0*/  SEL R8, R7, R0, P0 ;  /* 0x0000000007087207 */ /* 0x002fe20000000000 */
[----:B------:R-:W-:Y:S02]  /*0ee0*/  IMAD.X R7, R6, 0x1, R11, P1 ;  /* 0x0000000106077824 */ /* 0x000fe400008e060b */
[----:B------:R-:W0:Y:S03]  /*0ef0*/  @!P2 S2R R11, SR_CgaCtaId ;  /* 0x00000000000ba919 */ /* 0x000e260000008800 */
[----:B------:R-:W-:Y:S01]  /*0f00*/  SEL R6, R7, R6, P0 ;  /* 0x0000000607067207 */ /* 0x000fe20000000000 */
[----:B------:R-:W1:Y:S04]  /*0f10*/  SHFL.DOWN PT, R0, R8, 0x4, R9 ;  /* 0x0880000008007989 */ /* 0x000e6800000e0009 */
[----:B------:R-:W2:Y:S01]  /*0f20*/  SHFL.DOWN P0, R2, R6, 0x4, R9 ;  /* 0x0880000006027989 */ /* 0x000ea20000000009 */
[----:B-1----:R-:W-:-:S04]  /*0f30*/  IADD3 R7, P1, PT, R0, R8, RZ ;  /* 0x0000000800077210 */ /* 0x002fc80007f3e0ff */
[----:B--2---:R-:W-:Y:S01]  /*0f40*/  SEL R7, R7, R0, P0 ;  /* 0x0000000007077207 */ /* 0x004fe20000000000 */
[----:B------:R-:W-:-:S04]  /*0f50*/  IMAD.X R3, R2, 0x1, R6, P1 ;  /* 0x0000000102037824 */ /* 0x000fc800008e0606 */
[----:B------:R-:W1:Y:S01]  /*0f60*/  SHFL.DOWN PT, R0, R7, 0x8, R9 ;  /* 0x0900000007007989 */ /* 0x000e6200000e0009 */
[----:B------:R-:W-:-:S05]  /*0f70*/  SEL R10, R3, R2, P0 ;  /* 0x00000002030a7207 */ /* 0x000fca0000000000 */
[----:B------:R-:W2:Y:S01]  /*0f80*/  SHFL.DOWN P0, R2, R10, 0x8, R9 ;  /* 0x090000000a027989 */ /* 0x000ea20000000009 */
[----:B-1----:R-:W-:-:S04]  /*0f90*/  IADD3 R3, P1, PT, R0, R7, RZ ;  /* 0x0000000700037210 */ /* 0x002fc80007f3e0ff */
[----:B--2---:R-:W-:Y:S01]  /*0fa0*/  SEL R6, R3, R0, P0 ;  /* 0x0000000003067207 */ /* 0x004fe20000000000 */
[----:B------:R-:W-:Y:S01]  /*0fb0*/  IMAD.X R3, R2, 0x1, R10, P1 ;  /* 0x0000000102037824 */ /* 0x000fe200008e060a */
[----:B------:R-:W-:Y:S02]  /*0fc0*/  @!P2 MOV R0, 0x400 ;  /* 0x000004000000a802 */ /* 0x000fe40000000f00 */
[----:B------:R-:W-:Y:S02]  /*0fd0*/  @!P2 SHF.R.U32.HI R10, RZ, 0x2, R5 ;  /* 0x00000002ff0aa819 */ /* 0x000fe40000011605 */
[----:B------:R-:W-:Y:S02]  /*0fe0*/  SEL R8, R3, R2, P0 ;  /* 0x0000000203087207 */ /* 0x000fe40000000000 */
[----:B------:R-:W1:Y:S01]  /*0ff0*/  SHFL.DOWN PT, R2, R6, 0x10, R9 ;  /* 0x0a00000006027989 */ /* 0x000e6200000e0009 */
[----:B0-----:R-:W-:Y:S02]  /*1000*/  @!P2 LEA R11, R11, R0, 0x18 ;  /* 0x000000000b0ba211 */ /* 0x001fe400078ec0ff */
[----:B------:R-:W-:Y:S01]  /*1010*/  @!P2 LOP3.LUT R10, R10, 0xf8, RZ, 0xc0, !PT ;  /* 0x000000f80a0aa812 */ /* 0x000fe200078ec0ff */
[----:B------:R-:W0:Y:S04]  /*1020*/  SHFL.DOWN P0, R3, R8, 0x10, R9 ;  /* 0x0a00000008037989 */ /* 0x000e280000000009 */
[----:B------:R-:W-:Y:S01]  /*1030*/  @!P2 IMAD.IADD R11, R10, 0x1, R11 ;  /* 0x000000010a0ba824 */ /* 0x000fe200078e020b */
[----:B-1----:R-:W-:-:S04]  /*1040*/  IADD3 R7, P1, PT, R2, R6, RZ ;  /* 0x0000000602077210 */ /* 0x002fc80007f3e0ff */
[----:B0-----:R-:W-:Y:S01]  /*1050*/  SEL R2, R7, R2, P0 ;  /* 0x0000000207027207 */ /* 0x001fe20000000000 */
[----:B------:R-:W-:-:S05]  /*1060*/  IMAD.X R0, R3, 0x1, R8, P1 ;  /* 0x0000000103007824 */ /* 0x000fca00008e0608 */
[----:B------:R-:W-:Y:S02]  /*1070*/  SEL R3, R0, R3, P0 ;  /* 0x0000000300037207 */ /* 0x000fe40000000000 */
[----:B------:R-:W-:-:S03]  /*1080*/  ISETP.NE.AND P0, PT, R5, RZ, PT ;  /* 0x000000ff0500720c */ /* 0x000fc60003f05270 */
[----:B------:R1:W-:Y:S01]  /*1090*/  @!P2 STS.64 [R11+0x10], R2 ;  /* 0x000010020b00a388 */ /* 0x0003e20000000a00 */
[----:B------:R-:W-:Y:S09]  /*10a0*/  BAR.SYNC.DEFER_BLOCKING 0x0 ;  /* 0x0000000000007b1d */ /* 0x000ff20000010000 */
[----:B------:R-:W-:Y:S05]  /*10b0*/  @P0 BRA `(.L_x_16) ;  /* 0x0000001400140947 */ /* 0x000fea0003800000 */
[----:B------:R-:W0:Y:S01]  /*10c0*/  S2UR UR5, SR_CgaCtaId ;  /* 0x00000000000579c3 */ /* 0x000e220000008800 */
[----:B------:R-:W-:Y:S01]  /*10d0*/  UMOV UR4, 0x400 ;  /* 0x0000040000047882 */ /* 0x000fe20000000000 */
[C---:B------:R-:W-:Y:S02]  /*10e0*/  ISETP.GT.AND P2, PT, R4.reuse, 0x40, PT ;  /* 0x000000400400780c */ /* 0x040fe40003f44270 */
[C---:B------:R-:W-:Y:S02]  /*10f0*/  ISETP.GT.AND P1, PT, R4.reuse, 0x20, PT ;  /* 0x000000200400780c */ /* 0x040fe40003f24270 */
[C---:B------:R-:W-:Y:S02]  /*1100*/  ISETP.GT.AND P5, PT, R4.reuse, 0x180, PT ;  /* 0x000001800400780c */ /* 0x040fe40003fa4270 */
[----:B------:R-:W-:Y:S01]  /*1110*/  ISETP.GT.AND P6, PT, R4, 0x1a0, PT ;  /* 0x000001a00400780c */ /* 0x000fe20003fc4270 */
[----:B0-----:R-:W-:-:S09]  /*1120*/  ULEA UR4, UR5, UR4, 0x18 ;  /* 0x0000000405047291 */ /* 0x001fd2000f8ec0ff */
[----:B-1----:R-:W0:Y:S04]  /*1130*/  LDS.128 R8, [UR4+0x20] ;  /* 0x00002004ff087984 */ /* 0x002e280008000c00 */
[----:B------:R-:W1:Y:S04]  /*1140*/  LDS.64 R6, [UR4+0x18] ;  /* 0x00001804ff067984 */ /* 0x000e680008000a00 */
[----:B------:R-:W2:Y:S04]  /*1150*/  LDS.128 R12, [UR4+0x30] ;  /* 0x00003004ff0c7984 */ /* 0x000ea80008000c00 */
[----:B------:R-:W3:Y:S04]  /*1160*/  LDS.128 R16, [UR4+0x40] ;  /* 0x00004004ff107984 */ /* 0x000ee80008000c00 */
[----:B------:R-:W4:Y:S04]  /*1170*/  LDS.128 R20, [UR4+0x50] ;  /* 0x00005004ff147984 */ /* 0x000f280008000c00 */
[----:B------:R-:W5:Y:S04]  /*1180*/  LDS.128 R24, [UR4+0x60] ;  /* 0x00006004ff187984 */ /* 0x000f680008000c00 */
[----:B------:R-:W5:Y:S04]  /*1190*/  LDS.128 R32, [UR4+0x70] ;  /* 0x00007004ff207984 */ /* 0x000f680008000c00 */
[----:B------:R-:W5:Y:S01]  /*11a0*/  LDS.128 R28, [UR4+0x80] ;  /* 0x00008004ff1c7984 */ /* 0x000f620008000c00 */
[----:B0-----:R-:W-:-:S02]  /*11b0*/  SEL R5, R8, RZ, P2 ;  /* 0x000000ff08057207 */ /* 0x001fc40001000000 */
[----:B------:R-:W-:Y:S02]  /*11c0*/  SEL R8, R9, RZ, P2 ;  /* 0x000000ff09087207 */ /* 0x000fe40001000000 */
[----:B-1----:R-:W-:Y:S02]  /*11d0*/  SEL R0, R6, RZ, P1 ;  /* 0x000000ff06007207 */ /* 0x002fe40000800000 */
[----:B------:R-:W-:Y:S02]  /*11e0*/  SEL R7, R7, RZ, P1 ;  /* 0x000000ff07077207 */ /* 0x000fe40000800000 */
[C---:B------:R-:W-:Y:S02]  /*11f0*/  ISETP.GT.AND P1, PT, R4.reuse, 0x60, PT ;  /* 0x000000600400780c */ /* 0x040fe40003f24270 */
[----:B------:R-:W-:Y:S02]  /*1200*/  ISETP.GT.AND P2, PT, R4, 0x80, PT ;  /* 0x000000800400780c */ /* 0x000fe40003f44270 */
[----:B------:R-:W-:-:S02]  /*1210*/  IADD3 R0, P3, P4, R5, R0, R2 ;  /* 0x0000000005007210 */ /* 0x000fc40007c7e002 */
[----:B------:R-:W-:Y:S02]  /*1220*/  SEL R5, R10, RZ, P1 ;  /* 0x000000ff0a057207 */ /* 0x000fe40000800000 */
[----:B------:R-:W-:Y:S02]  /*1230*/  SEL R11, R11, RZ, P1 ;  /* 0x000000ff0b0b7207 */ /* 0x000fe40000800000 */
[----:B--2---:R-:W-:Y:S02]  /*1240*/  SEL R2, R12, RZ, P2 ;  /* 0x000000ff0c027207 */ /* 0x004fe40001000000 */
[----:B------:R-:W-:Y:S02]  /*1250*/  SEL R6, R13, RZ, P2 ;  /* 0x000000ff0d067207 */ /* 0x000fe40001000000 */
[C---:B------:R-:W-:Y:S02]  /*1260*/  ISETP.GT.AND P1, PT, R4.reuse, 0xa0, PT ;  /* 0x000000a00400780c */ /* 0x040fe40003f24270 */
[----:B------:R-:W-:-:S02]  /*1270*/  ISETP.GT.AND P2, PT, R4, 0xc0, PT ;  /* 0x000000c00400780c */ /* 0x000fc40003f44270 */
[----:B------:R-:W-:Y:S02]  /*1280*/  IADD3.X R7, PT, PT, R8, R7, R3, P3, P4 ;  /* 0x0000000708077210 */ /* 0x000fe40001fe8403 */
[----:B------:R-:W-:Y:S02]  /*1290*/  IADD3 R2, P3, P4, R2, R0, R5 ;  /* 0x0000000002027210 */ /* 0x000fe40007c7e005 */
[----:B------:R-:W-:Y:S02]  /*12a0*/  SEL R3, R14, RZ, P1 ;  /* 0x000000ff0e037207 */ /* 0x000fe40000800000 */
[----:B---3--:R-:W-:Y:S02]  /*12b0*/  SEL R0, R16, RZ, P2 ;  /* 0x000000ff10007207 */ /* 0x008fe40001000000 */
[----:B------:R-:W-:Y:S02]  /*12c0*/  SEL R14, R15, RZ, P1 ;  /* 0x000000ff0f0e7207 */ /* 0x000fe40000800000 */
[----:B------:R-:W-:-:S02]  /*12d0*/  ISETP.GT.AND P1, PT, R4, 0xe0, PT ;  /* 0x000000e00400780c */ /* 0x000fc40003f24270 */
[----:B------:R-:W-:Y:S02]  /*12e0*/  IADD3.X R6, PT, PT, R6, R7, R11, P3, P4 ;  /* 0x0000000706067210 */ /* 0x000fe40001fe840b */
[----:B------:R-:W-:Y:S02]  /*12f0*/  SEL R5, R17, RZ, P2 ;  /* 0x000000ff11057207 */ /* 0x000fe40001000000 */
[----:B------:R-:W-:Y:S02]  /*1300*/  IADD3 R0, P3, P4, R0, R2, R3 ;  /* 0x0000000200007210 */ /* 0x000fe40007c7e003 */
[----:B------:R-:W-:Y:S02]  /*1310*/  ISETP.GT.AND P2, PT, R4, 0x100, PT ;  /* 0x000001000400780c */ /* 0x000fe40003f44270 */
[----:B------:R-:W-:Y:S02]  /*1320*/  SEL R3, R18, RZ, P1 ;  /* 0x000000ff12037207 */ /* 0x000fe40000800000 */
[----:B------:R-:W-:-:S02]  /*1330*/  SEL R19, R19, RZ, P1 ;  /* 0x000000ff13137207 */ /* 0x000fc40000800000 */
[----:B------:R-:W-:Y:S02]  /*1340*/  ISETP.GT.AND P1, PT, R4, 0x120, PT ;  /* 0x000001200400780c */ /* 0x000fe40003f24270 */
[----:B------:R-:W-:Y:S02]  /*1350*/  IADD3.X R5, PT, PT, R5, R6, R14, P3, P4 ;  /* 0x0000000605057210 */ /* 0x000fe40001fe840e */
[----:B----4-:R-:W-:Y:S02]  /*1360*/  SEL R2, R20, RZ, P2 ;  /* 0x000000ff14027207 */ /* 0x010fe40001000000 */
[----:B------:R-:W-:Y:S02]  /*1370*/  SEL R6, R21, RZ, P2 ;  /* 0x000000ff15067207 */ /* 0x000fe40001000000 */
[----:B------:R-:W-:Y:S02]  /*1380*/  ISETP.GT.AND P2, PT, R4, 0x140, PT ;  /* 0x000001400400780c */ /* 0x000fe40003f44270 */
[----:B------:R-:W-:-:S02]  /*1390*/  SEL R7, R22, RZ, P1 ;  /* 0x000000ff16077207 */ /* 0x000fc40000800000 */
[----:B------:R-:W-:Y:S02]  /*13a0*/  SEL R22, R23, RZ, P1 ;  /* 0x000000ff17167207 */ /* 0x000fe40000800000 */
[----:B------:R-:W-:Y:S02]  /*13b0*/  IADD3 R2, P3, P4, R2, R0, R3 ;  /* 0x0000000002027210 */ /* 0x000fe40007c7e003 */
[----:B------:R-:W-:Y:S02]  /*13c0*/  ISETP.GT.AND P1, PT, R4, 0x160, PT ;  /* 0x000001600400780c */ /* 0x000fe40003f24270 */
[----:B-----5:R-:W-:Y:S02]  /*13d0*/  SEL R0, R24, RZ, P2 ;  /* 0x000000ff18007207 */ /* 0x020fe40001000000 */
[----:B------:R-:W-:Y:S02]  /*13e0*/  IADD3.X R6, PT, PT, R6, R5, R19, P3, P4 ;  /* 0x0000000506067210 */ /* 0x000fe40001fe8413 */
[----:B------:R-:W-:-:S02]  /*13f0*/  SEL R3, R26, RZ, P1 ;  /* 0x000000ff1a037207 */ /* 0x000fc40000800000 */
[----:B------:R-:W-:Y:S02]  /*1400*/  SEL R27, R27, RZ, P1 ;  /* 0x000000ff1b1b7207 */ /* 0x000fe40000800000 */
[----:B------:R-:W-:Y:S02]  /*1410*/  SEL R5, R25, RZ, P2 ;  /* 0x000000ff19057207 */ /* 0x000fe40001000000 */
[----:B------:R-:W-:Y:S02]  /*1420*/  IADD3 R0, P1, P3, R0, R2, R7 ;  /* 0x0000000200007210 */ /* 0x000fe40007b3e007 */
[----:B------:R-:W-:Y:S02]  /*1430*/  SEL R2, R32, RZ, P5 ;  /* 0x000000ff20027207 */ /* 0x000fe40002800000 */
[----:B------:R-:W-:Y:S02]  /*1440*/  ISETP.GT.AND P2, PT, R4, 0x1c0, PT ;  /* 0x000001c00400780c */ /* 0x000fe40003f44270 */
[----:B------:R-:W-:-:S02]  /*1450*/  IADD3.X R5, PT, PT, R5, R6, R22, P1, P3 ;  /* 0x0000000605057210 */ /* 0x000fc40000fe6416 */
[----:B------:R-:W-:Y:S02]  /*1460*/  IADD3 R2, P3, P4, R2, R0, R3 ;  /* 0x0000000002027210 */ /* 0x000fe40007c7e003 */
[----:B------:R-:W-:Y:S02]  /*1470*/  SEL R0, R34, RZ, P6 ;  /* 0x000000ff22007207 */ /* 0x000fe40003000000 */
[----:B------:R-:W-:Y:S02]  /*1480*/  SEL R3, R28, RZ, P2 ;  /* 0x000000ff1c037207 */ /* 0x000fe40001000000 */
[----:B------:R-:W-:Y:S02]  /*1490*/  ISETP.GT.AND P1, PT, R4, 0x1e0, PT ;  /* 0x000001e00400780c */ /* 0x000fe40003f24270 */
[----:B------:R-:W-:Y:S02]  /*14a0*/  SEL R4, R33, RZ, P5 ;  /* 0x000000ff21047207 */ /* 0x000fe40002800000 */
[----:B------:R-:W-:-:S02]  /*14b0*/  SEL R35, R35, RZ, P6 ;  /* 0x000000ff23237207 */ /* 0x000fc40003000000 */
[----:B------:R-:W-:Y:S02]  /*14c0*/  IADD3 R3, P5, P6, R3, R2, R0 ;  /* 0x0000000203037210 */ /* 0x000fe40007ebe000 */
[----:B------:R-:W-:Y:S02]  /*14d0*/  SEL R2, R30, RZ, P1 ;  /* 0x000000ff1e027207 */ /* 0x000fe40000800000 */
[----:B------:R-:W-:Y:S02]  /*14e0*/  IADD3.X R4, PT, PT, R4, R5, R27, P3, P4 ;  /* 0x0000000504047210 */ /* 0x000fe40001fe841b */
[----:B------:R-:W-:Y:S02]  /*14f0*/  SEL R0, R29, RZ, P2 ;  /* 0x000000ff1d007207 */ /* 0x000fe40001000000 */
[----:B------:R-:W-:Y:S02]  /*1500*/  IADD3 R2, P2, PT, R2, R3, RZ ;  /* 0x0000000302027210 */ /* 0x000fe40007f5e0ff */
[----:B------:R-:W-:-:S02]  /*1510*/  SEL R3, R31, RZ, P1 ;  /* 0x000000ff1f037207 */ /* 0x000fc40000800000 */
[----:B------:R-:W-:-:S05]  /*1520*/  IADD3.X R0, PT, PT, R0, R4, R35, P5, P6 ;  /* 0x0000000400007210 */ /* 0x000fca0002fec423 */
[----:B------:R-:W-:Y:S01]  /*1530*/  IMAD.X R3, R3, 0x1, R0, P2 ;  /* 0x0000000103037824 */ /* 0x000fe200010e0600 */
[----:B------:R-:W-:Y:S06]  /*1540*/  BRA `(.L_x_16) ;  /* 0x0000000c00f07947 */ /* 0x000fec0003800000 */
.L_x_2:
[----:B------:R-:W0:Y:S01]  /*1550*/  S2R R39, SR_TID.X ;  /* 0x0000000000277919 */ /* 0x000e220000002100 */
[----:B------:R-:W1:Y:S02]  /*1560*/  LDCU.64 UR4, c[0x0][0x380] ;  /* 0x00007000ff0477ac */ /* 0x000e640008000a00 */
[----:B-1----:R-:W-:Y:S02]  /*1570*/  IMAD.U32 R2, RZ, RZ, UR4 ;  /* 0x00000004ff027e24 */ /* 0x002fe4000f8e00ff */
[----:B------:R-:W-:Y:S02]  /*1580*/  IMAD.U32 R3, RZ, RZ, UR5 ;  /* 0x00000005ff037e24 */ /* 0x000fe4000f8e00ff */
[----:B0-----:R-:W-:-:S05]  /*1590*/  IMAD.WIDE.U32 R18, R39, 0x8, R2 ;  /* 0x0000000827127825 */ /* 0x001fca00078e0002 */
[----:B------:R-:W2:Y:S04]  /*15a0*/  LDG.E.64.CONSTANT R20, desc[UR6][R18.64] ;  /* 0x0000000612147981 */ /* 0x000ea8000c1e9b00 */
[----:B------:R-:W2:Y:S04]  /*15b0*/  LDG.E.64.CONSTANT R6, desc[UR6][R18.64+0x1000] ;  /* 0x0010000612067981 */ /* 0x000ea8000c1e9b00 */
[----:B------:R-:W2:Y:S04]  /*15c0*/  LDG.E.64.CONSTANT R8, desc[UR6][R18.64+0x2000] ;  /* 0x0020000612087981 */ /* 0x000ea8000c1e9b00 */
[----:B------:R-:W3:Y:S04]  /*15d0*/  LDG.E.64.CONSTANT R10, desc[UR6][R18.64+0x3000] ;  /* 0x00300006120a7981 */ /* 0x000ee8000c1e9b00 */
[----:B------:R-:W3:Y:S04]  /*15e0*/  LDG.E.64.CONSTANT R12, desc[UR6][R18.64+0x4000] ;  /* 0x00400006120c7981 */ /* 0x000ee8000c1e9b00 */
[----:B------:R-:W4:Y:S04]  /*15f0*/  LDG.E.64.CONSTANT R14, desc[UR6][R18.64+0x5000] ;  /* 0x00500006120e7981 */ /* 0x000f28000c1e9b00 */
[----:B------:R-:W4:Y:S01]  /*1600*/  LDG.E.64.CONSTANT R16, desc[UR6][R18.64+0x6000] ;  /* 0x0060000612107981 */ /* 0x000f22000c1e9b00 */
[----:B------:R-:W-:Y:S01]  /*1610*/  UMOV UR4, 0xe00 ;  /* 0x00000e0000047882 */ /* 0x000fe20000000000 */
[----:B--2---:R-:W-:-:S04]  /*1620*/  IADD3 R43, P0, P1, R8, R6, R20 ;  /* 0x00000006082b7210 */ /* 0x004fc8000791e014 */
[----:B------:R-:W-:Y:S02]  /*1630*/  IADD3.X R7, PT, PT, R9, R7, R21, P0, P1 ;  /* 0x0000000709077210 */ /* 0x000fe400007e2415 */
[----:B------:R-:W-:Y:S02]  /*1640*/  ISETP.GE.U32.AND P0, PT, R4, 0x1c00, PT ;  /* 0x00001c000400780c */ /* 0x000fe40003f06070 */
[----:B---3--:R-:W-:-:S04]  /*1650*/  IADD3 R43, P2, P3, R12, R10, R43 ;  /* 0x0000000a0c2b7210 */ /* 0x008fc80007b5e02b */
[----:B------:R-:W-:Y:S02]  /*1660*/  IADD3.X R11, PT, PT, R13, R11, R7, P2, P3 ;  /* 0x0000000b0d0b7210 */ /* 0x000fe400017e6407 */
[----:B----4-:R-:W-:-:S04]  /*1670*/  IADD3 R43, P1, P4, R16, R14, R43 ;  /* 0x0000000e102b7210 */ /* 0x010fc80007c3e02b */
[----:B------:R-:W-:Y:S01]  /*1680*/  IADD3.X R41, PT, PT, R17, R15, R11, P1, P4 ;  /* 0x0000000f11297210 */ /* 0x000fe20000fe840b */
[----:B------:R-:W-:Y:S08]  /*1690*/  @!P0 BRA `(.L_x_17) ;  /* 0x0000000000708947 */ /* 0x000ff00003800000 */
[----:B------:R-:W0:Y:S01]  /*16a0*/  LDC R20, c[0x0][0x390] ;  /* 0x0000e400ff147b82 */ /* 0x000e220000000800 */
[----:B------:R-:W-:Y:S01]  /*16b0*/  VIADD R21, R4, 0xfffff200 ;  /* 0xfffff20004157836 */ /* 0x000fe20000000000 */
[----:B------:R-:W-:-:S06]  /*16c0*/  UMOV UR4, 0xe00 ;  /* 0x00000e0000047882 */ /* 0x000fcc0000000000 */
[----:B------:R-:W1:Y:S02]  /*16d0*/  LDC.64 R2, c[0x0][0x380] ;  /* 0x0000e000ff027b82 */ /* 0x000e640000000a00 */
.L_x_19:
[----:B------:R-:W-:-:S04]  /*16e0*/  VIADD R7, R39, UR4 ;  /* 0x0000000427077c36 */ /* 0x000fc80008000000 */
[----:B-1----:R-:W-:-:S05]  /*16f0*/  IMAD.WIDE.U32 R6, R7, 0x8, R2 ;  /* 0x0000000807067825 */ /* 0x002fca00078e0002 */
[----:B------:R-:W2:Y:S04]  /*1700*/  LDG.E.64.CONSTANT R4, desc[UR6][R6.64] ;  /* 0x0000000606047981 */ /* 0x000ea8000c1e9b00 */
[----:B------:R-:W2:Y:S04]  /*1710*/  LDG.E.64.CONSTANT R8, desc[UR6][R6.64+0x1000] ;  /* 0x0010000606087981 */ /* 0x000ea8000c1e9b00 */
[----:B------:R-:W3:Y:S04]  /*1720*/  LDG.E.64.CONSTANT R10, desc[UR6][R6.64+0x2000] ;  /* 0x00200006060a7981 */ /* 0x000ee8000c1e9b00 */
[----:B------:R-:W3:Y:S04]  /*1730*/  LDG.E.64.CONSTANT R12, desc[UR6][R6.64+0x3000] ;  /* 0x00300006060c7981 */ /* 0x000ee8000c1e9b00 */
[----:B------:R-:W4:Y:S04]  /*1740*/  LDG.E.64.CONSTANT R14, desc[UR6][R6.64+0x4000] ;  /* 0x00400006060e7981 */ /* 0x000f28000c1e9b00 */
[----:B------:R-:W4:Y:S04]  /*1750*/  LDG.E.64.CONSTANT R16, desc[UR6][R6.64+0x5000] ;  /* 0x0050000606107981 */ /* 0x000f28000c1e9b00 */
[----:B------:R-:W5:Y:S01]  /*1760*/  LDG.E.64.CONSTANT R18, desc[UR6][R6.64+0x6000] ;  /* 0x0060000606127981 */ /* 0x000f62000c1e9b00 */
[----:B--2---:R-:W-:Y:S01]  /*1770*/  IADD3 R43, P0, P1, R8, R4, R43 ;  /* 0x00000004082b7210 */ /* 0x004fe2000791e02b */
[----:B0-----:R-:W-:-:S03]  /*1780*/  IMAD.MOV.U32 R4, RZ, RZ, R20 ;  /* 0x000000ffff047224 */ /* 0x001fc600078e0014 */
[----:B------:R-:W-:Y:S01]  /*1790*/  IADD3.X R5, PT, PT, R9, R5, R41, P0, P1 ;  /* 0x0000000509057210 */ /* 0x000fe200007e2429 */
[----:B------:R-:W-:Y:S01]  /*17a0*/  VIADD R0, R4, -UR4 ;  /* 0x8000000404007c36 */ /* 0x000fe20008000000 */
[----:B---3--:R-:W-:-:S04]  /*17b0*/  IADD3 R43, P2, P3, R12, R10, R43 ;  /* 0x0000000a0c2b7210 */ /* 0x008fc80007b5e02b */
[----:B------:R-:W-:Y:S02]  /*17c0*/  ISETP.GE.AND P0, PT, R0, 0xe00, PT ;  /* 0x00000e000000780c */ /* 0x000fe40003f06270 */
[----:B------:R-:W-:Y:S02]  /*17d0*/  IADD3.X R11, PT, PT, R13, R11, R5, P2, P3 ;  /* 0x0000000b0d0b7210 */ /* 0x000fe400017e6405 */
[----:B----4-:R-:W-:-:S04]  /*17e0*/  IADD3 R43, P1, P4, R16, R14, R43 ;  /* 0x0000000e102b7210 */ /* 0x010fc80007c3e02b */
[----:B-----5:R-:W-:Y:S02]  /*17f0*/  IADD3 R43, P2, PT, R18, R43, RZ ;  /* 0x0000002b122b7210 */ /* 0x020fe40007f5e0ff */
[----:B------:R-:W-:-:S05]  /*1800*/  IADD3.X R15, PT, PT, R17, R15, R11, P1, P4 ;  /* 0x0000000f110f7210 */ /* 0x000fca0000fe840b */
[----:B------:R-:W-:Y:S01]  /*1810*/  IMAD.X R41, R19, 0x1, R15, P2 ;  /* 0x0000000113297824 */ /* 0x000fe200010e060f */
[----:B------:R-:W-:Y:S06]  /*1820*/  @!P0 BRA `(.L_x_18) ;  /* 0x0000000800248947 */ /* 0x000fec0003800000 */
[----:B------:R-:W-:-:S06]  /*1830*/  UIADD3 UR4, UPT, UPT, UR4, 0xe00, URZ ;  /* 0x00000e0004047890 */ /* 0x000fcc000fffe0ff */
[----:B------:R-:W-:-:S13]  /*1840*/  ISETP.LT.AND P0, PT, R21, UR4, PT ;  /* 0x0000000415007c0c */ /* 0x000fda000bf01270 */
[----:B------:R-:W-:Y:S05]  /*1850*/  @!P0 BRA `(.L_x_19) ;  /* 0xfffffffc00a08947 */ /* 0x000fea000383ffff */
.L_x_17:
[----:B------:R-:W-:-:S13]  /*1860*/  ISETP.LE.AND P0, PT, R4, UR4, PT ;  /* 0x0000000404007c0c */ /* 0x000fda000bf03270 */
[----:B------:R-:W-:Y:S05]  /*1870*/  @P0 BRA `(.L_x_18) ;  /* 0x0000000800100947 */ /* 0x000fea0003800000 */
[----:B------:R-:W-:Y:S01]  /*1880*/  VIADD R0, R4, -UR4 ;  /* 0x8000000404007c36 */ /* 0x000fe20008000000 */
[----:B------:R-:W-:Y:S04]  /*1890*/  BSSY.RECONVERGENT B1, `(.L_x_18) ;  /* 0x0000082000017945 */ /* 0x000fe80003800200 */
[----:B------:R-:W-:-:S13]  /*18a0*/  ISETP.GE.AND P0, PT, R39, R0, PT ;  /* 0x000000002700720c */ /* 0x000fda0003f06270 */
[----:B------:R-:W-:Y:S05]  /*18b0*/  @P0 BRA `(.L_x_20) ;  /* 0x0000000400fc0947 */ /* 0x000fea0003800000 */
[----:B------:R-:W-:Y:S01]  /*18c0*/  LOP3.LUT R5, RZ, R39, RZ, 0x33, !PT ;  /* 0x00000027ff057212 */ /* 0x000fe200078e33ff */
[----:B------:R-:W-:Y:S01]  /*18d0*/  BSSY.RECONVERGENT B2, `(.L_x_21) ;  /* 0x0000015000027945 */ /* 0x000fe20003800200 */
[----:B------:R-:W-:Y:S02]  /*18e0*/  IMAD.MOV.U32 R45, RZ, RZ, R39 ;  /* 0x000000ffff2d7224 */ /* 0x000fe400078e0027 */
[----:B------:R-:W-:-:S04]  /*18f0*/  IADD3 R4, PT, PT, R4, -UR4, R5 ;  /* 0x8000000404047c10 */ /* 0x000fc8000fffe005 */
[C---:B------:R-:W-:Y:S02]  /*1900*/  LOP3.LUT R5, R4.reuse, 0x600, RZ, 0xc0, !PT ;  /* 0x0000060004057812 */ /* 0x040fe400078ec0ff */
[----:B------:R-:W-:Y:S02]  /*1910*/  ISETP.GE.U32.AND P1, PT, R4, 0x600, PT ;  /* 0x000006000400780c */ /* 0x000fe40003f26070 */
[----:B------:R-:W-:-:S13]  /*1920*/  ISETP.NE.AND P0, PT, R5, 0x600, PT ;  /* 0x000006000500780c */ /* 0x000fda0003f05270 */
[----:B------:R-:W-:Y:S05]  /*1930*/  @!P0 BRA `(.L_x_22) ;  /* 0x0000000000388947 */ /* 0x000fea0003800000 */
[----:B------:R-:W-:Y:S01]  /*1940*/  LEA.HI R4, R4, 0x1, RZ, 0x17 ;  /* 0x0000000104047811 */ /* 0x000fe200078fb8ff */
[----:B------:R-:W-:Y:S02]  /*1950*/  VIADD R7, R39, UR4 ;  /* 0x0000000427077c36 */ /* 0x000fe40008000000 */
[----:B------:R-:W-:Y:S01]  /*1960*/  IMAD.MOV.U32 R45, RZ, RZ, R39 ;  /* 0x000000ffff2d7224 */ /* 0x000fe200078e0027 */
[----:B------:R-:W-:-:S05]  /*1970*/  LOP3.LUT R4, R4, 0x3, RZ, 0xc0, !PT ;  /* 0x0000000304047812 */ /* 0x000fca00078ec0ff */
[----:B------:R-:W-:-:S07]  /*1980*/  IMAD.MOV R6, RZ, RZ, -R4 ;  /* 0x000000ffff067224 */ /* 0x000fce00078e0a04 */
.L_x_23:
[----:B------:R-:W-:-:S06]  /*1990*/  IMAD.WIDE.U32 R4, R7, 0x8, R2 ;  /* 0x0000000807047825 */ /* 0x000fcc00078e0002 */
[----:B------:R-:W2:Y:S01]  /*19a0*/  LDG.E.64.CONSTANT R4, desc[UR6][R4.64] ;  /* 0x0000000604047981 */ /* 0x000ea2000c1e9b00 */
[----:B------:R-:W-:Y:S02]  /*19b0*/  VIADD R6, R6, 0x1 ;  /* 0x0000000106067836 */ /* 0x000fe40000000000 */
[----:B------:R-:W-:Y:S02]  /*19c0*/  VIADD R45, R45, 0x200 ;  /* 0x000002002d2d7836 */ /* 0x000fe40000000000 */
[----:B------:R-:W-:Y:S01]  /*19d0*/  VIADD R7, R7, 0x200 ;  /* 0x0000020007077836 */ /* 0x000fe20000000000 */
[----:B------:R-:W-:Y:S02]  /*19e0*/  ISETP.NE.AND P0, PT, R6, RZ, PT ;  /* 0x000000ff0600720c */ /* 0x000fe40003f05270 */
[----:B--2---:R-:W-:-:S05]  /*19f0*/  IADD3 R43, P2, PT, R4, R43, RZ ;  /* 0x0000002b042b7210 */ /* 0x004fca0007f5e0ff */
[----:B------:R-:W-:-:S06]  /*1a00*/  IMAD.X R41, R5, 0x1, R41, P2 ;  /* 0x0000000105297824 */ /* 0x000fcc00010e0629 */
[----:B------:R-:W-:Y:S05]  /*1a10*/  @P0 BRA `(.L_x_23) ;  /* 0xfffffffc00dc0947 */ /* 0x000fea000383ffff */
.L_x_22:
[----:B------:R-:W-:Y:S05]  /*1a20*/  BSYNC.RECONVERGENT B2 ;  /* 0x0000000000027941 */ /* 0x000fea0003800200 */
.L_x_21:
[----:B------:R-:W-:Y:S05]  /*1a30*/  @!P1 BRA `(.L_x_20) ;  /* 0x00000004009c9947 */ /* 0x000fea0003800000 */
[----:B------:R-:W0:Y:S01]  /*1a40*/  LDCU.64 UR8, c[0x0][0x380] ;  /* 0x00007000ff0877ac */ /* 0x000e220008000a00 */
[----:B------:R-:W-:Y:S01]  /*1a50*/  IMAD.IADD R7, R0, 0x1, -R45 ;  /* 0x0000000100077824 */ /* 0x000fe200078e0a2d */
[C---:B------:R-:W-:Y:S01]  /*1a60*/  IADD3 R4, P0, PT, R45.reuse, UR4, RZ ;  /* 0x000000042d047c10 */ /* 0x040fe2000ff1e0ff */
[----:B------:R-:W-:Y:S01]  /*1a70*/  BSSY.RECONVERGENT B2, `(.L_x_24) ;  /* 0x0000039000027945 */ /* 0x000fe20003800200 */
[----:B------:R-:W-:Y:S02]  /*1a80*/  VIADD R38, R45, UR4 ;  /* 0x000000042d267c36 */ /* 0x000fe40008000000 */
[----:B------:R-:W-:Y:S01]  /*1a90*/  ISETP.GT.AND P1, PT, R7, 0x1800, PT ;  /* 0x000018000700780c */ /* 0x000fe20003f24270 */
[----:B------:R-:W-:Y:S01]  /*1aa0*/  IMAD.X R5, RZ, RZ, RZ, P0 ;  /* 0x000000ffff057224 */ /* 0x000fe200000e06ff */
[----:B0-----:R-:W-:-:S04]  /*1ab0*/  LEA R6, P0, R4, UR8, 0x3 ;  /* 0x0000000804067c11 */ /* 0x001fc8000f8018ff */
[----:B------:R-:W-:Y:S02]  /*1ac0*/  LEA.HI.X R4, R4, UR9, R5, 0x3, P0 ;  /* 0x0000000904047c11 */ /* 0x000fe400080f1c05 */
[----:B------:R-:W-:-:S05]  /*1ad0*/  IADD3 R6, P0, PT, R6, 0x2000, RZ ;  /* 0x0000200006067810 */ /* 0x000fca0007f1e0ff */
[----:B------:R-:W-:Y:S01]  /*1ae0*/  IMAD.X R7, RZ, RZ, R4, P0 ;  /* 0x000000ffff077224 */ /* 0x000fe200000e0604 */
[----:B------:R-:W-:Y:S01]  /*1af0*/  PLOP3.LUT P0, PT, PT, PT, PT, 0x80, 0x8 ;  /* 0x000000000008781c */ /* 0x000fe20003f0f070 */
[----:B------:R-:W-:-:S12]  /*1b00*/  @!P1 BRA `(.L_x_25) ;  /* 0x0000000000bc9947 */ /* 0x000fd80003800000 */
[----:B------:R-:W-:Y:S01]  /*1b10*/  PLOP3.LUT P0, PT, PT, PT, PT, 0x8, 0x80 ;  /* 0x000000000080781c */ /* 0x000fe20003f0e170 */
[----:B------:R-:W-:-:S12]  /*1b20*/  VIADD R40, R0, 0xffffe800 ;  /* 0xffffe80000287836 */ /* 0x000fd80000000000 */
.L_x_26:
[C-C-:B------:R-:W-:Y:S01]  /*1b30*/  IMAD.WIDE.U32 R8, R38.reuse, 0x8, R2.reuse ;  /* 0x0000000826087825 */ /* 0x140fe200078e0002 */
[----:B------:R-:W2:Y:S03]  /*1b40*/  LDG.E.64.CONSTANT R4, desc[UR6][R6.64+-0x1000] ;  /* 0xfff0000606047981 */ /* 0x000ea6000c1e9b00 */
[----:B------:R-:W-:Y:S01]  /*1b50*/  VIADD R25, R38, 0x800 ;  /* 0x0000080026197836 */ /* 0x000fe20000000000 */
[----:B------:R-:W3:Y:S04]  /*1b60*/  LDG.E.64.CONSTANT R10, desc[UR6][R6.64] ;  /* 0x00000006060a7981 */ /* 0x000ee8000c1e9b00 */
[----:B------:R-:W2:Y:S01]  /*1b70*/  LDG.E.64.CONSTANT R8, desc[UR6][R8.64] ;  /* 0x0000000608087981 */ /* 0x000ea2000c1e9b00 */
[----:B------:R-:W-:-:S03]  /*1b80*/  IMAD.WIDE.U32 R24, R25, 0x8, R2 ;  /* 0x0000000819187825 */ /* 0x000fc600078e0002 */
[----:B------:R-:W3:Y:S01]  /*1b90*/  LDG.E.64.CONSTANT R26, desc[UR6][R6.64+0x1000] ;  /* 0x00100006061a7981 */ /* 0x000ee2000c1e9b00 */
[----:B------:R-:W-:-:S03]  /*1ba0*/  VIADD R17, R38, 0x1000 ;  /* 0x0000100026117836 */ /* 0x000fc60000000000 */
[----:B------:R-:W4:Y:S01]  /*1bb0*/  LDG.E.64.CONSTANT R22, desc[UR6][R6.64+0x3000] ;  /* 0x0030000606167981 */ /* 0x000f22000c1e9b00 */
[----:B------:R-:W-:-:S03]  /*1bc0*/  IMAD.WIDE.U32 R16, R17, 0x8, R2 ;  /* 0x0000000811107825 */ /* 0x000fc600078e0002 */
[----:B------:R-:W4:Y:S04]  /*1bd0*/  LDG.E.64.CONSTANT R24, desc[UR6][R24.64] ;  /* 0x0000000618187981 */ /* 0x000f28000c1e9b00 */
[----:B------:R-:W5:Y:S04]  /*1be0*/  LDG.E.64.CONSTANT R20, desc[UR6][R6.64+0x4000] ;  /* 0x0040000606147981 */ /* 0x000f68000c1e9b00 */
[----:B------:R-:W5:Y:S04]  /*1bf0*/  LDG.E.64.CONSTANT R18, desc[UR6][R6.64+0x5000] ;  /* 0x0050000606127981 */ /* 0x000f68000c1e9b00 */
[----:B------:R-:W5:Y:S04]  /*1c00*/  LDG.E.64.CONSTANT R14, desc[UR6][R6.64+0x7000] ;  /* 0x00700006060e7981 */ /* 0x000f68000c1e9b00 */
[----:B------:R-:W5:Y:S01]  /*1c10*/  LDG.E.64.CONSTANT R16, desc[UR6][R16.64] ;  /* 0x0000000610107981 */ /* 0x000f62000c1e9b00 */
[----:B------:R-:W-:-:S03]  /*1c20*/  VIADD R33, R38, 0x1800 ;  /* 0x0000180026217836 */ /* 0x000fc60000000000 */
[----:B------:R-:W5:Y:S04]  /*1c30*/  LDG.E.64.CONSTANT R12, desc[UR6][R6.64+0x8000] ;  /* 0x00800006060c7981 */ /* 0x000f68000c1e9b00 */
[----:B------:R-:W5:Y:S01]  /*1c40*/  LDG.E.64.CONSTANT R28, desc[UR6][R6.64+0x9000] ;  /* 0x00900006061c7981 */ /* 0x000f62000c1e9b00 */
[----:B------:R-:W-:-:S03]  /*1c50*/  IMAD.WIDE.U32 R32, R33, 0x8, R2 ;  /* 0x0000000821207825 */ /* 0x000fc600078e0002 */
[----:B------:R-:W5:Y:S04]  /*1c60*/  LDG.E.64.CONSTANT R30, desc[UR6][R6.64+0xb000] ;  /* 0x00b00006061e7981 */ /* 0x000f68000c1e9b00 */
[----:B------:R-:W5:Y:S04]  /*1c70*/  LDG.E.64.CONSTANT R32, desc[UR6][R32.64] ;  /* 0x0000000620207981 */ /* 0x000f68000c1e9b00 */
[----:B------:R-:W5:Y:S04]  /*1c80*/  LDG.E.64.CONSTANT R34, desc[UR6][R6.64+0xc000] ;  /* 0x00c0000606227981 */ /* 0x000f68000c1e9b00 */
[----:B------:R0:W5:Y:S01]  /*1c90*/  LDG.E.64.CONSTANT R36, desc[UR6][R6.64+0xd000] ;  /* 0x00d0000606247981 */ /* 0x000162000c1e9b00 */
[----:B------:R-:W-:-:S02]  /*1ca0*/  VIADD R45, R45, 0x2000 ;  /* 0x000020002d2d7836 */ /* 0x000fc40000000000 */
[----:B------:R-:W-:Y:S01]  /*1cb0*/  VIADD R38, R38, 0x2000 ;  /* 0x0000200026267836 */ /* 0x000fe20000000000 */
[----:B0-----:R-:W-:-:S05]  /*1cc0*/  IADD3 R6, P6, PT, R6, 0x10000, RZ ;  /* 0x0001000006067810 */ /* 0x001fca0007fde0ff */
[----:B------:R-:W-:Y:S01]  /*1cd0*/  IMAD.X R7, RZ, RZ, R7, P6 ;  /* 0x000000ffff077224 */ /* 0x000fe200030e0607 */
[----:B--2---:R-:W-:-:S04]  /*1ce0*/  IADD3 R43, P1, P2, R4, R8, R43 ;  /* 0x00000008042b7210 */ /* 0x004fc80007a3e02b */
[----:B---3--:R-:W-:Y:S02]  /*1cf0*/  IADD3 R43, P3, P4, R26, R10, R43 ;  /* 0x0000000a1a2b7210 */ /* 0x008fe40007c7e02b */
[----:B------:R-:W-:-:S04]  /*1d00*/  IADD3.X R5, PT, PT, R5, R9, R41, P1, P2 ;  /* 0x0000000905057210 */ /* 0x000fc80000fe4429 */
[----:B------:R-:W-:Y:S02]  /*1d10*/  IADD3.X R11, PT, PT, R27, R11, R5, P3, P4 ;  /* 0x0000000b1b0b7210 */ /* 0x000fe40001fe8405 */
[----:B----4-:R-:W-:-:S04]  /*1d20*/  IADD3 R43, P1, P2, R22, R24, R43 ;  /* 0x00000018162b7210 */ /* 0x010fc80007a3e02b */
[----:B------:R-:W-:Y:S02]  /*1d30*/  IADD3.X R23, PT, PT, R23, R25, R11, P1, P2 ;  /* 0x0000001917177210 */ /* 0x000fe40000fe440b */
[----:B-----5:R-:W-:-:S04]  /*1d40*/  IADD3 R43, P3, P4, R18, R20, R43 ;  /* 0x00000014122b7210 */ /* 0x020fc80007c7e02b */
[----:B------:R-:W-:Y:S02]  /*1d50*/  IADD3.X R19, PT, PT, R19, R21, R23, P3, P4 ;  /* 0x0000001513137210 */ /* 0x000fe40001fe8417 */
[----:B------:R-:W-:-:S04]  /*1d60*/  IADD3 R43, P1, P2, R14, R16, R43 ;  /* 0x000000100e2b7210 */ /* 0x000fc80007a3e02b */
[----:B------:R-:W-:Y:S02]  /*1d70*/  IADD3.X R15, PT, PT, R15, R17, R19, P1, P2 ;  /* 0x000000110f0f7210 */ /* 0x000fe40000fe4413 */
[----:B------:R-:W-:-:S04]  /*1d80*/  IADD3 R43, P3, P4, R28, R12, R43 ;  /* 0x0000000c1c2b7210 */ /* 0x000fc80007c7e02b */
[----:B------:R-:W-:Y:S02]  /*1d90*/  IADD3.X R13, PT, PT, R29, R13, R15, P3, P4 ;  /* 0x0000000d1d0d7210 */ /* 0x000fe40001fe840f */
[----:B------:R-:W-:Y:S02]  /*1da0*/  ISETP.GE.AND P3, PT, R45, R40, PT ;  /* 0x000000282d00720c */ /* 0x000fe40003f66270 */
[----:B------:R-:W-:-:S04]  /*1db0*/  IADD3 R43, P2, P1, R30, R32, R43 ;  /* 0x000000201e2b7210 */ /* 0x000fc8000795e02b */
[----:B------:R-:W-:Y:S02]  /*1dc0*/  IADD3.X R31, PT, PT, R31, R33, R13, P2, P1 ;  /* 0x000000211f1f7210 */ /* 0x000fe400017e240d */
[----:B------:R-:W-:-:S04]  /*1dd0*/  IADD3 R43, P4, P5, R36, R34, R43 ;  /* 0x00000022242b7210 */ /* 0x000fc80007d9e02b */
[----:B------:R-:W-:Y:S01]  /*1de0*/  IADD3.X R41, PT, PT, R37, R35, R31, P4, P5 ;  /* 0x0000002325297210 */ /* 0x000fe200027ea41f */
[----:B------:R-:W-:Y:S08]  /*1df0*/  @!P3 BRA `(.L_x_26) ;  /* 0xfffffffc004cb947 */ /* 0x000ff0000383ffff */
.L_x_25:
[----:B------:R-:W-:Y:S05]  /*1e00*/  BSYNC.RECONVERGENT B2 ;  /* 0x0000000000027941 */ /* 0x000fea0003800200 */
.L_x_24:
[----:B------:R-:W-:Y:S01]  /*1e10*/  IMAD.IADD R4, R0, 0x1, -R45 ;  /* 0x0000000100047824 */ /* 0x000fe200078e0a2d */
[----:B------:R-:W-:Y:S04]  /*1e20*/  BSSY.RECONVERGENT B2, `(.L_x_27) ;  /* 0x000001d000027945 */ /* 0x000fe80003800200 */
[----:B------:R-:W-:-:S13]  /*1e30*/  ISETP.GT.AND P1, PT, R4, 0x800, PT ;  /* 0x000008000400780c */ /* 0x000fda0003f24270 */
[----:B------:R-:W-:Y:S05]  /*1e40*/  @!P1 BRA `(.L_x_28) ;  /* 0x0000000000689947 */ /* 0x000fea0003800000 */
[C-C-:B------:R-:W-:Y:S01]  /*1e50*/  IMAD.WIDE.U32 R10, R38.reuse, 0x8, R2.reuse ;  /* 0x00000008260a7825 */ /* 0x140fe200078e0002 */
[----:B------:R-:W2:Y:S03]  /*1e60*/  LDG.E.64.CONSTANT R12, desc[UR6][R6.64+-0x1000] ;  /* 0xfff00006060c7981 */ /* 0x000ea6000c1e9b00 */
[----:B------:R-:W-:Y:S01]  /*1e70*/  VIADD R19, R38, 0x800 ;  /* 0x0000080026137836 */ /* 0x000fe20000000000 */
[----:B------:R-:W3:Y:S04]  /*1e80*/  LDG.E.64.CONSTANT R14, desc[UR6][R6.64] ;  /* 0x00000006060e7981 */ /* 0x000ee8000c1e9b00 */
[----:B------:R-:W2:Y:S01]  /*1e90*/  LDG.E.64.CONSTANT R10, desc[UR6][R10.64] ;  /* 0x000000060a0a7981 */ /* 0x000ea2000c1e9b00 */
[----:B------:R-:W-:-:S03]  /*1ea0*/  IMAD.WIDE.U32 R18, R19, 0x8, R2 ;  /* 0x0000000813127825 */ /* 0x000fc600078e0002 */
[----:B------:R-:W3:Y:S04]  /*1eb0*/  LDG.E.64.CONSTANT R16, desc[UR6][R6.64+0x1000] ;  /* 0x0010000606107981 */ /* 0x000ee8000c1e9b00 */
[----:B------:R-:W4:Y:S04]  /*1ec0*/  LDG.E.64.CONSTANT R20, desc[UR6][R6.64+0x3000] ;  /* 0x0030000606147981 */ /* 0x000f28000c1e9b00 */
[----:B------:R-:W4:Y:S04]  /*1ed0*/  LDG.E.64.CONSTANT R18, desc[UR6][R18.64] ;  /* 0x0000000612127981 */ /* 0x000f28000c1e9b00 */
[----:B------:R-:W5:Y:S04]  /*1ee0*/  LDG.E.64.CONSTANT R4, desc[UR6][R6.64+0x4000] ;  /* 0x0040000606047981 */ /* 0x000f68000c1e9b00 */
[----:B------:R-:W5:Y:S01]  /*1ef0*/  LDG.E.64.CONSTANT R8, desc[UR6][R6.64+0x5000] ;  /* 0x0050000606087981 */ /* 0x000f62000c1e9b00 */
[----:B------:R-:W-:-:S02]  /*1f00*/  VIADD R45, R45, 0x1000 ;  /* 0x000010002d2d7836 */ /* 0x000fc40000000000 */
[----:B------:R-:W-:Y:S01]  /*1f10*/  VIADD R38, R38, 0x1000 ;  /* 0x0000100026267836 */ /* 0x000fe20000000000 */
[----:B--2---:R-:W-:-:S04]  /*1f20*/  IADD3 R43, P0, P1, R12, R10, R43 ;  /* 0x0000000a0c2b7210 */ /* 0x004fc8000791e02b */
[----:B------:R-:W-:Y:S02]  /*1f30*/  IADD3.X R13, PT, PT, R13, R11, R41, P0, P1 ;  /* 0x0000000b0d0d7210 */ /* 0x000fe400007e2429 */
[----:B---3--:R-:W-:Y:S02]  /*1f40*/  IADD3 R43, P0, P1, R16, R14, R43 ;  /* 0x0000000e102b7210 */ /* 0x008fe4000791e02b */
[----:B------:R-:W-:Y:S02]  /*1f50*/  IADD3 R10, P3, PT, R6, 0x8000, RZ ;  /* 0x00008000060a7810 */ /* 0x000fe40007f7e0ff */
[----:B------:R-:W-:Y:S02]  /*1f60*/  IADD3.X R15, PT, PT, R17, R15, R13, P0, P1 ;  /* 0x0000000f110f7210 */ /* 0x000fe400007e240d */
[----:B----4-:R-:W-:Y:S01]  /*1f70*/  IADD3 R43, P0, P1, R20, R18, R43 ;  /* 0x00000012142b7210 */ /* 0x010fe2000791e02b */
[----:B------:R-:W-:-:S03]  /*1f80*/  IMAD.X R11, RZ, RZ, R7, P3 ;  /* 0x000000ffff0b7224 */ /* 0x000fc600018e0607 */
[----:B------:R-:W-:Y:S02]  /*1f90*/  IADD3.X R21, PT, PT, R21, R19, R15, P0, P1 ;  /* 0x0000001315157210 */ /* 0x000fe400007e240f */
[----:B-----5:R-:W-:Y:S01]  /*1fa0*/  IADD3 R43, P1, P2, R8, R4, R43 ;  /* 0x00000004082b7210 */ /* 0x020fe20007a3e02b */
[----:B------:R-:W-:Y:S01]  /*1fb0*/  IMAD.MOV.U32 R6, RZ, RZ, R10 ;  /* 0x000000ffff067224 */ /* 0x000fe200078e000a */
[----:B------:R-:W-:Y:S01]  /*1fc0*/  PLOP3.LUT P0, PT, PT, PT, PT, 0x8, 0x80 ;  /* 0x000000000080781c */ /* 0x000fe20003f0e170 */
[----:B------:R-:W-:Y:S01]  /*1fd0*/  IMAD.MOV.U32 R7, RZ, RZ, R11 ;  /* 0x000000ffff077224 */ /* 0x000fe200078e000b */
[----:B------:R-:W-:-:S11]  /*1fe0*/  IADD3.X R41, PT, PT, R9, R5, R21, P1, P2 ;  /* 0x0000000509297210 */ /* 0x000fd60000fe4415 */
.L_x_28:
[----:B------:R-:W-:Y:S05]  /*1ff0*/  BSYNC.RECONVERGENT B2 ;  /* 0x0000000000027941 */ /* 0x000fea0003800200 */
.L_x_27:
[----:B------:R-:W-:-:S13]  /*2000*/  ISETP.LT.OR P0, PT, R45, R0, P0 ;  /* 0x000000002d00720c */ /* 0x000fda0000701670 */
[----:B------:R-:W-:Y:S05]  /*2010*/  @!P0 BRA `(.L_x_20) ;  /* 0x0000000000248947 */ /* 0x000fea0003800000 */
[----:B------:R-:W-:Y:S01]  /*2020*/  IMAD.WIDE.U32 R2, R38, 0x8, R2 ;  /* 0x0000000826027825 */ /* 0x000fe200078e0002 */
[----:B------:R-:W2:Y:S04]  /*2030*/  LDG.E.64.CONSTANT R4, desc[UR6][R6.64+-0x1000] ;  /* 0xfff0000606047981 */ /* 0x000ea8000c1e9b00 */
[----:B------:R-:W3:Y:S04]  /*2040*/  LDG.E.64.CONSTANT R8, desc[UR6][R6.64] ;  /* 0x0000000606087981 */ /* 0x000ee8000c1e9b00 */
[----:B------:R-:W2:Y:S04]  /*2050*/  LDG.E.64.CONSTANT R2, desc[UR6][R2.64] ;  /* 0x0000000602027981 */ /* 0x000ea8000c1e9b00 */
[----:B------:R-:W3:Y:S01]  /*2060*/  LDG.E.64.CONSTANT R10, desc[UR6][R6.64+0x1000] ;  /* 0x00100006060a7981 */ /* 0x000ee2000c1e9b00 */
[----:B--2---:R-:W-:-:S04]  /*2070*/  IADD3 R43, P0, P1, R4, R2, R43 ;  /* 0x00000002042b7210 */ /* 0x004fc8000791e02b */
[----:B---3--:R-:W-:Y:S02]  /*2080*/  IADD3 R43, P2, P3, R10, R8, R43 ;  /* 0x000000080a2b7210 */ /* 0x008fe40007b5e02b */
[----:B------:R-:W-:-:S04]  /*2090*/  IADD3.X R41, PT, PT, R5, R3, R41, P0, P1 ;  /* 0x0000000305297210 */ /* 0x000fc800007e2429 */
[----:B------:R-:W-:-:S07]  /*20a0*/  IADD3.X R41, PT, PT, R11, R9, R41, P2, P3 ;  /* 0x000000090b297210 */ /* 0x000fce00017e6429 */
.L_x_20:
[----:B------:R-:W-:Y:S05]  /*20b0*/  BSYNC.RECONVERGENT B1 ;  /* 0x0000000000017941 */ /* 0x000fea0003800200 */
.L_x_18:
[----:B------:R-:W0:Y:S04]  /*20c0*/  SHFL.DOWN PT, R0, R43, 0x1, 0x1f ;  /* 0x08201f002b007f89 */ /* 0x000e2800000e0000 */
[----:B------:R-:W1:Y:S01]  /*20d0*/  SHFL.DOWN P0, R2, R41, 0x1, 0x1f ;  /* 0x08201f0029027f89 */ /* 0x000e620000000000 */
[----:B------:R-:W2:Y:S01]  /*20e0*/  S2R R4, SR_LANEID ;  /* 0x0000000000047919 */ /* 0x000ea20000000000 */
[----:B0-----:R-:W-:-:S04]  /*20f0*/  IADD3 R7, P1, PT, R0, R43, RZ ;  /* 0x0000002b00077210 */ /* 0x001fc80007f3e0ff */
[----:B-1----:R-:W-:Y:S01]  /*2100*/  SEL R7, R7, R0, P0 ;  /* 0x0000000007077207 */ /* 0x002fe20000000000 */
[----:B------:R-:W-:-:S04]  /*2110*/  IMAD.X R13, R2, 0x1, R41, P1 ;  /* 0x00000001020d7824 */ /* 0x000fc800008e0629 */
[----:B------:R-:W0:Y:S01]  /*2120*/  SHFL.DOWN PT, R0, R7, 0x2, 0x1f ;  /* 0x08401f0007007f89 */ /* 0x000e2200000e0000 */
[----:B------:R-:W-:-:S05]  /*2130*/  SEL R13, R13, R2, P0 ;  /* 0x000000020d0d7207 */ /* 0x000fca0000000000 */
[----:B------:R-:W1:Y:S01]  /*2140*/  SHFL.DOWN P0, R2, R13, 0x2, 0x1f ;  /* 0x08401f000d027f89 */ /* 0x000e620000000000 */
[----:B--2---:R-:W-:-:S13]  /*2150*/  ISETP.NE.AND P2, PT, R4, RZ, PT ;  /* 0x000000ff0400720c */ /* 0x004fda0003f45270 */
[----:B------:R-:W-:Y:S02]  /*2160*/  @!P2 SHF.R.U32.HI R6, RZ, 0x2, R39 ;  /* 0x00000002ff06a819 */ /* 0x000fe40000011627 */
[----:B0-----:R-:W-:Y:S02]  /*2170*/  IADD3 R3, P1, PT, R0, R7, RZ ;  /* 0x0000000700037210 */ /* 0x001fe40007f3e0ff */
[----:B------:R-:W-:Y:S02]  /*2180*/  @!P2 LOP3.LUT R6, R6, 0xf8, RZ, 0xc0, !PT ;  /* 0x000000f80606a812 */ /* 0x000fe400078ec0ff */
[----:B-1----:R-:W-:Y:S01]  /*2190*/  SEL R3, R3, R0, P0 ;  /* 0x0000000003037207 */ /* 0x002fe20000000000 */
[----:B------:R-:W-:Y:S02]  /*21a0*/  IMAD.X R11, R2, 0x1, R13, P1 ;  /* 0x00000001020b7824 */ /* 0x000fe400008e060d */
[----:B------:R-:W0:Y:S03]  /*21b0*/  @!P2 S2R R13, SR_CgaCtaId ;  /* 0x00000000000da919 */ /* 0x000e260000008800 */
[----:B------:R-:W-:Y:S01]  /*21c0*/  SEL R11, R11, R2, P0 ;  /* 0x000000020b0b7207 */ /* 0x000fe20000000000 */
        /* <DEDUP_REMOVED lines=8> */
[----:B-1----:R-:W-:-:S05]  /*2250*/  IADD3 R7, P1, PT, R0, R5, RZ ;  /* 0x0000000500077210 */ /* 0x002fca0007f3e0ff */
[----:B--2---:R-:W-:Y:S01]  /*2260*/  IMAD.X R3, R2, 0x1, R9, P1 ;  /* 0x0000000102037824 */ /* 0x004fe200008e0609 */
[----:B------:R-:W-:Y:S02]  /*2270*/  SEL R7, R7, R0, P0 ;  /* 0x0000000007077207 */ /* 0x000fe40000000000 */
[----:B------:R-:W-:Y:S02]  /*2280*/  @!P2 MOV R0, 0x400 ;  /* 0x000004000000a802 */ /* 0x000fe40000000f00 */
[----:B------:R-:W-:Y:S02]  /*2290*/  SEL R4, R3, R2, P0 ;  /* 0x0000000203047207 */ /* 0x000fe40000000000 */
[----:B------:R-:W1:Y:S01]  /*22a0*/  SHFL.DOWN PT, R2, R7, 0x10, 0x1f ;  /* 0x0a001f0007027f89 */ /* 0x000e6200000e0000 */
[----:B0-----:R-:W-:-:S03]  /*22b0*/  @!P2 LEA R13, R13, R0, 0x18 ;  /* 0x000000000d0da211 */ /* 0x001fc600078ec0ff */
[----:B------:R-:W0:Y:S02]  /*22c0*/  SHFL.DOWN P0, R3, R4, 0x10, 0x1f ;  /* 0x0a001f0004037f89 */ /* 0x000e240000000000 */
        /* <DEDUP_REMOVED lines=9> */
[----:B------:R-:W1:Y:S01]  /*2360*/  S2UR UR5, SR_CgaCtaId ;  /* 0x00000000000579c3 */ /* 0x000e620000008800 */
[----:B------:R-:W-:Y:S02]  /*2370*/  UMOV UR4, 0x400 ;  /* 0x0000040000047882 */ /* 0x000fe40000000000 */
[----:B-1----:R-:W-:-:S09]  /*2380*/  ULEA UR4, UR5, UR4, 0x18 ;  /* 0x0000000405047291 */ /* 0x002fd2000f8ec0ff */
[----:B------:R-:W-:Y:S04]  /*2390*/  LDS.64 R32, [UR4+0x18] ;  /* 0x00001804ff207984 */ /* 0x000fe80008000a00 */
[----:B------:R-:W1:Y:S04]  /*23a0*/  LDS.128 R28, [UR4+0x20] ;  /* 0x00002004ff1c7984 */ /* 0x000e680008000c00 */
[----:B------:R-:W2:Y:S04]  /*23b0*/  LDS.128 R24, [UR4+0x30] ;  /* 0x00003004ff187984 */ /* 0x000ea80008000c00 */
[----:B------:R-:W3:Y:S04]  /*23c0*/  LDS.128 R20, [UR4+0x40] ;  /* 0x00004004ff147984 */ /* 0x000ee80008000c00 */
[----:B------:R-:W4:Y:S04]  /*23d0*/  LDS.128 R16, [UR4+0x50] ;  /* 0x00005004ff107984 */ /* 0x000f280008000c00 */
[----:B0-----:R-:W0:Y:S04]  /*23e0*/  LDS.128 R12, [UR4+0x60] ;  /* 0x00006004ff0c7984 */ /* 0x001e280008000c00 */
[----:B------:R-:W5:Y:S04]  /*23f0*/  LDS.128 R8, [UR4+0x70] ;  /* 0x00007004ff087984 */ /* 0x000f680008000c00 */
[----:B------:R-:W5:Y:S01]  /*2400*/  LDS.128 R4, [UR4+0x80] ;  /* 0x00008004ff047984 */ /* 0x000f620008000c00 */
[----:B-1----:R-:W-:-:S04]  /*2410*/  IADD3 R35, P1, P2, R28, R32, R2 ;  /* 0x000000201c237210 */ /* 0x002fc80007a3e002 */
[----:B--2---:R-:W-:Y:S02]  /*2420*/  IADD3 R35, P3, P4, R24, R35, R30 ;  /* 0x0000002318237210 */ /* 0x004fe40007c7e01e */
[----:B------:R-:W-:Y:S02]  /*2430*/  IADD3.X R29, PT, PT, R29, R33, R3, P1, P2 ;  /* 0x000000211d1d7210 */ /* 0x000fe40000fe4403 */
[----:B---3--:R-:W-:Y:S02]  /*2440*/  IADD3 R3, P1, P2, R20, R35, R26 ;  /* 0x0000002314037210 */ /* 0x008fe40007a3e01a */
[----:B------:R-:W-:Y:S02]  /*2450*/  IADD3.X R25, PT, PT, R25, R29, R31, P3, P4 ;  /* 0x0000001d19197210 */ /* 0x000fe40001fe841f */
[----:B----4-:R-:W-:Y:S02]  /*2460*/  IADD3 R3, P3, P4, R16, R3, R22 ;  /* 0x0000000310037210 */ /* 0x010fe40007c7e016 */
[----:B------:R-:W-:-:S02]  /*2470*/  IADD3.X R21, PT, PT, R21, R25, R27, P1, P2 ;  /* 0x0000001915157210 */ /* 0x000fc40000fe441b */
[----:B0-----:R-:W-:Y:S02]  /*2480*/  IADD3 R3, P1, P2, R12, R3, R18 ;  /* 0x000000030c037210 */ /* 0x001fe40007a3e012 */
[----:B------:R-:W-:Y:S02]  /*2490*/  IADD3.X R17, PT, PT, R17, R21, R23, P3, P4 ;  /* 0x0000001511117210 */ /* 0x000fe40001fe8417 */
[----:B-----5:R-:W-:Y:S02]  /*24a0*/  IADD3 R3, P3, P4, R8, R3, R14 ;  /* 0x0000000308037210 */ /* 0x020fe40007c7e00e */
[----:B------:R-:W-:Y:S02]  /*24b0*/  IADD3.X R13, PT, PT, R13, R17, R19, P1, P2 ;  /* 0x000000110d0d7210 */ /* 0x000fe40000fe4413 */
[----:B------:R-:W-:Y:S02]  /*24c0*/  IADD3 R3, P1, P2, R4, R3, R10 ;  /* 0x0000000304037210 */ /* 0x000fe40007a3e00a */
[----:B------:R-:W-:-:S02]  /*24d0*/  IADD3.X R9, PT, PT, R9, R13, R15, P3, P4 ;  /* 0x0000000d09097210 */ /* 0x000fc40001fe840f */
[----:B------:R-:W-:Y:S02]  /*24e0*/  IADD3 R2, P3, PT, R3, R6, RZ ;  /* 0x0000000603027210 */ /* 0x000fe40007f7e0ff */
[----:B------:R-:W-:-:S05]  /*24f0*/  IADD3.X R3, PT, PT, R5, R9, R11, P1, P2 ;  /* 0x0000000905037210 */ /* 0x000fca0000fe440b */
[----:B------:R-:W-:-:S07]  /*2500*/  IMAD.X R3, R3, 0x1, R7, P3 ;  /* 0x0000000103037824 */ /* 0x000fce00018e0607 */
.L_x_16:
[----:B------:R-:W-:Y:S05]  /*2510*/  BSYNC.RECONVERGENT B0 ;  /* 0x0000000000007941 */ /* 0x000fea0003800200 */
.L_x_1:
[----:B------:R-:W-:Y:S05]  /*2520*/  @P0 EXIT ;  /* 0x000000000000094d */ /* 0x000fea0003800000 */
[----:B------:R-:W0:Y:S01]  /*2530*/  LDCU.64 UR4, c[0x0][0x398] ;  /* 0x00007300ff0477ac */ /* 0x000e220008000a00 */
[----:B------:R-:W3:Y:S01]  /*2540*/  LDC.64 R4, c[0x0][0x388] ;  /* 0x0000e200ff047b82 */ /* 0x000ee20000000a00 */
[----:B012---:R-:W-:-:S04]  /*2550*/  IADD3 R2, P0, PT, R2, UR4, RZ ;  /* 0x0000000402027c10 */ /* 0x007fc8000ff1e0ff */
[----:B------:R-:W-:-:S05]  /*2560*/  IADD3.X R3, PT, PT, R3, UR5, RZ, P0, !PT ;  /* 0x0000000503037c10 */ /* 0x000fca00087fe4ff */
[----:B---3--:R-:W-:Y:S01]  /*2570*/  STG.E.64 desc[UR6][R4.64], R2 ;  /* 0x0000000204007986 */ /* 0x008fe2000c101b06 */
[----:B------:R-:W-:Y:S05]  /*2580*/  EXIT ;  /* 0x000000000000794d */ /* 0x000fea0003800000 */
.L_x_29:
[----:B------:R-:W-:-:S00]  /*2590*/  BRA `(.L_x_29) ;  /* 0xfffffffc00fc7947 */ /* 0x000fc0000383ffff */
[----:B------:R-:W-:-:S00]  /*25a0*/  NOP ;  /* 0x0000000000007918 */ /* 0x000fc00000000000 */
        /* <DEDUP_REMOVED lines=13> */
.L_x_178:


//--------------------- .text._ZN3cub18CUB_300001_SM_10006detail6reduce18DeviceReduceKernelINS2_10policy_hubIyyN4cuda3std3__44plusIvEEE10Policy1000EPyyS9_yNS7_10__identityEEEvT0_PT3_T1_NS0_13GridEvenShareISH_EET2_T4_ --------------------------
	.section	.text._ZN3cub18CUB_300001_SM_10006detail6reduce18DeviceReduceKernelINS2_10policy_hubIyyN4cuda3std3__44plusIvEEE10Policy1000EPyyS9_yNS7_10__identityEEEvT0_PT3_T1_NS0_13GridEvenShareISH_EET2_T4_,"ax",@progbits
	.align	128
        .global         _ZN3cub18CUB_300001_SM_10006detail6reduce18DeviceReduceKernelINS2_10policy_hubIyyN4cuda3std3__44plusIvEEE10Policy1000EPyyS9_yNS7_10__identityEEEvT0_PT3_T1_NS0_13GridEvenShareISH_EET2_T4_
        .type           _ZN3cub18CUB_300001_SM_10006detail6reduce18DeviceReduceKernelINS2_10policy_hubIyyN4cuda3std3__44plusIvEEE10Policy1000EPyyS9_yNS7_10__identityEEEvT0_PT3_T1_NS0_13GridEvenShareISH_EET2_T4_,@function
        .size           _ZN3cub18CUB_300001_SM_10006detail6reduce18DeviceReduceKernelINS2_10policy_hubIyyN4cuda3std3__44plusIvEEE10Policy1000EPyyS9_yNS7_10__identityEEEvT0_PT3_T1_NS0_13GridEvenShareISH_EET2_T4_,(.L_x_179 - _ZN3cub18CUB_300001_SM_10006detail6reduce18DeviceReduceKernelINS2_10policy_hubIyyN4cuda3std3__44plusIvEEE10Policy1000EPyyS9_yNS7_10__identityEEEvT0_PT3_T1_NS0_13GridEvenShareISH_EET2_T4_)
        .other          _ZN3cub18CUB_300001_SM_10006detail6reduce18DeviceReduceKernelINS2_10policy_hubIyyN4cuda3std3__44plusIvEEE10Policy1000EPyyS9_yNS7_10__identityEEEvT0_PT3_T1_NS0_13GridEvenShareISH_EET2_T4_,@"STO_CUDA_ENTRY STV_DEFAULT"
_ZN3cub18CUB_300001_SM_10006detail6reduce18DeviceReduceKernelINS2_10policy_hubIyyN4cuda3std3__44plusIvEEE10Policy1000EPyyS9_yNS7_10__identityEEEvT0_PT3_T1_NS0_13GridEvenShareISH_EET2_T4_:
.text._ZN3cub18CUB_300001_SM_10006detail6reduce18DeviceReduceKernelINS2_10policy_hubIyyN4cuda3std3__44plusIvEEE10Policy1000EPyyS9_yNS7_10__identityEEEvT0_PT3_T1_NS0_13GridEvenShareISH_EET2_T4_:
[----:B------:R-:W-:Y:S08]  /*0000*/  LDC R1, c[0x0][0x37c] ;  /* 0x0000df00ff017b82 */ /* 0x000ff00000000800 */
[----:B------:R-:W0:Y:S01]  /*0010*/  S2UR UR16, SR_CTAID.X ;  /* 0x00000000001079c3 */ /* 0x000e220000002500 */
[----:B------:R-:W1:Y:S01]  /*0020*/  LDCU.64 UR8, c[0x0][0x3b8] ;  /* 0x00007700ff0877ac */ /* 0x000e620008000a00 */
[----:B------:R-:W-:Y:S01]  /*0030*/  BSSY.RECONVERGENT B0, `(.L_x_30) ;  /* 0x0000274000007945 */ /* 0x000fe20003800200 */
[----:B------:R-:W2:Y:S01]  /*0040*/  LDCU UR5, c[0x0][0x3c0] ;  /* 0x00007800ff0577ac */ /* 0x000ea20008000800 */
[----:B------:R-:W3:Y:S01]  /*0050*/  LDCU.64 UR14, c[0x0][0x358] ;  /* 0x00006b00ff0e77ac */ /* 0x000ee20008000a00 */
[----:B-1----:R-:W-:-:S02]  /*0060*/  IMAD.U32 R14, RZ, RZ, UR8 ;  /* 0x00000008ff0e7e24 */ /* 0x002fc4000f8e00ff */
[----:B------:R-:W-:Y:S01]  /*0070*/  IMAD.U32 R3, RZ, RZ, UR9 ;  /* 0x00000009ff037e24 */ /* 0x000fe2000f8e00ff */
[----:B--2---:R-:W-:Y:S02]  /*0080*/  UIMAD UR5, UR5, 0xe00, URZ ;  /* 0x00000e00050578a4 */ /* 0x004fe4000f8e02ff */
[----:B0-----:R-:W-:Y:S02]  /*0090*/  UIMAD UR6, UR16, 0xe00, URZ ;  /* 0x00000e00100678a4 */ /* 0x001fe4000f8e02ff */
[----:B------:R-:W-:-:S04]  /*00a0*/  USHF.R.S32.HI UR4, URZ, 0x1f, UR5 ;  /* 0x0000001fff047899 */ /* 0x000fc80008011405 */
[----:B------:R-:W-:-:S04]  /*00b0*/  IADD3 R0, P1, PT, R14, -UR6, RZ ;  /* 0x800000060e007c10 */ /* 0x000fc8000ff3e0ff */
[----:B------:R-:W-:Y:S02]  /*00c0*/  ISETP.GT.U32.AND P0, PT, R0, 0xdff, PT ;  /* 0x00000dff0000780c */ /* 0x000fe40003f04070 */
[----:B------:R-:W-:-:S04]  /*00d0*/  IADD3.X R22, PT, PT, R3, -0x1, RZ, P1, !PT ;  /* 0xffffffff03167810 */ /* 0x000fc80000ffe4ff */
[----:B------:R-:W-:-:S13]  /*00e0*/  ISETP.GT.U32.AND.EX P0, PT, R22, RZ, PT, P0 ;  /* 0x000000ff1600720c */ /* 0x000fda0003f04100 */
[----:B---3--:R-:W-:Y:S05]  /*00f0*/  @P0 BRA `(.L_x_31) ;  /* 0x0000001400300947 */ /* 0x008fea0003800000 */
[----:B------:R-:W0:Y:S01]  /*0100*/  S2R R17, SR_TID.X ;  /* 0x0000000000117919 */ /* 0x000e220000002100 */
[----:B------:R-:W-:Y:S01]  /*0110*/  VIADD R2, R14, -UR6 ;  /* 0x800000060e027c36 */ /* 0x000fe20008000000 */
[----:B------:R-:W-:Y:S01]  /*0120*/  BSSY.RECONVERGENT B1, `(.L_x_32) ;  /* 0x000000a000017945 */ /* 0x000fe20003800200 */
[----:B------:R-:W-:-:S03]  /*0130*/  CS2R R26, SRZ ;  /* 0x00000000001a7805 */ /* 0x000fc6000001ff00 */
[----:B0-----:R-:W-:Y:S01]  /*0140*/  ISETP.GE.AND P0, PT, R17, R2, PT ;  /* 0x000000021100720c */ /* 0x001fe20003f06270 */
[----:B------:R-:W-:-:S12]  /*0150*/  IMAD.MOV.U32 R3, RZ, RZ, R17 ;  /* 0x000000ffff037224 */ /* 0x000fd800078e0011 */
[----:B------:R-:W-:Y:S05]  /*0160*/  @P0 BRA `(.L_x_33) ;  /* 0x0000000000140947 */ /* 0x000fea0003800000 */
[----:B------:R-:W0:Y:S01]  /*0170*/  LDC.64 R26, c[0x0][0x380] ;  /* 0x0000e000ff1a7b82 */ /* 0x000e220000000a00 */
[----:B------:R-:W-:-:S04]  /*0180*/  VIADD R3, R17, UR6 ;  /* 0x0000000611037c36 */ /* 0x000fc80008000000 */
[----:B0-----:R-:W-:-:S06]  /*0190*/  IMAD.WIDE.U32 R26, R3, 0x8, R26 ;  /* 0x00000008031a7825 */ /* 0x001fcc00078e001a */
[----:B------:R-:W5:Y:S01]  /*01a0*/  LDG.E.64.CONSTANT R26, desc[UR14][R26.64] ;  /* 0x0000000e1a1a7981 */ /* 0x000f62000c1e9b00 */
[----:B------:R-:W-:-:S07]  /*01b0*/  VIADD R3, R17, 0x200 ;  /* 0x0000020011037836 */ /* 0x000fce0000000000 */
.L_x_33:
[----:B------:R-:W-:Y:S05]  /*01c0*/  BSYNC.RECONVERGENT B1 ;  /* 0x0000000000017941 */ /* 0x000fea0003800200 */
.L_x_32:
[----:B------:R-:W-:Y:S01]  /*01d0*/  ISETP.GE.AND P0, PT, R3, R2, PT ;  /* 0x000000020300720c */ /* 0x000fe20003f06270 */
[----:B------:R-:W-:-:S12]  /*01e0*/  BSSY.RECONVERGENT B1, `(.L_x_34) ;  /* 0x0000079000017945 */ /* 0x000fd80003800200 */
[----:B------:R-:W-:Y:S05]  /*01f0*/  @P0 BRA `(.L_x_35) ;  /* 0x0000000400dc0947 */ /* 0x000fea0003800000 */
[----:B------:R-:W-:Y:S01]  /*0200*/  LOP3.LUT R5, RZ, R3, RZ, 0x33, !PT ;  /* 0x00000003ff057212 */ /* 0x000fe200078e33ff */
[----:B------:R-:W-:Y:S03]  /*0210*/  BSSY.RECONVERGENT B2, `(.L_x_36) ;  /* 0x000001a000027945 */ /* 0x000fe60003800200 */
[----:B------:R-:W-:-:S04]  /*0220*/  IADD3 R0, PT, PT, R14, -UR6, R5 ;  /* 0x800000060e007c10 */ /* 0x000fc8000fffe005 */
[C---:B------:R-:W-:Y:S02]  /*0230*/  LOP3.LUT R4, R0.reuse, 0x600, RZ, 0xc0, !PT ;  /* 0x0000060000047812 */ /* 0x040fe400078ec0ff */
[----:B------:R-:W-:Y:S02]  /*0240*/  ISETP.GE.U32.AND P1, PT, R0, 0x600, PT ;  /* 0x000006000000780c */ /* 0x000fe40003f26070 */
[----:B------:R-:W-:-:S13]  /*0250*/  ISETP.NE.AND P0, PT, R4, 0x600, PT ;  /* 0x000006000400780c */ /* 0x000fda0003f05270 */
[----:B------:R-:W-:Y:S05]  /*0260*/  @!P0 BRA `(.L_x_37) ;  /* 0x0000000000508947 */ /* 0x000fea0003800000 */
[----:B------:R-:W0:Y:S01]  /*0270*/  LDCU.64 UR4, c[0x0][0x380] ;  /* 0x00007000ff0477ac */ /* 0x000e220008000a00 */
[----:B------:R-:W-:Y:S01]  /*0280*/  IMAD.WIDE.U32 R4, R3, 0x8, RZ ;  /* 0x0000000803047825 */ /* 0x000fe200078e00ff */
[----:B------:R-:W-:-:S03]  /*0290*/  LEA.HI R0, R0, 0x1, RZ, 0x17 ;  /* 0x0000000100007811 */ /* 0x000fc600078fb8ff */
[----:B------:R-:W-:Y:S01]  /*02a0*/  IMAD.U32 R7, RZ, RZ, UR16 ;  /* 0x00000010ff077e24 */ /* 0x000fe2000f8e00ff */
[----:B------:R-:W-:-:S03]  /*02b0*/  LOP3.LUT R0, R0, 0x3, RZ, 0xc0, !PT ;  /* 0x0000000300007812 */ /* 0x000fc600078ec0ff */
[----:B------:R-:W-:-:S04]  /*02c0*/  IMAD.WIDE.U32 R4, R7, 0x7000, R4 ;  /* 0x0000700007047825 */ /* 0x000fc800078e0004 */
[----:B------:R-:W-:Y:S01]  /*02d0*/  IMAD.MOV R0, RZ, RZ, -R0 ;  /* 0x000000ffff007224 */ /* 0x000fe200078e0a00 */
[----:B0-----:R-:W-:-:S04]  /*02e0*/  IADD3 R6, P0, PT, R4, UR4, RZ ;  /* 0x0000000404067c10 */ /* 0x001fc8000ff1e0ff */
[----:B------:R-:W-:-:S09]  /*02f0*/  IADD3.X R7, PT, PT, R5, UR5, RZ, P0, !PT ;  /* 0x0000000505077c10 */ /* 0x000fd200087fe4ff */
.L_x_38:
        /* <DEDUP_REMOVED lines=11> */
.L_x_37:
[----:B------:R-:W-:Y:S05]  /*03b0*/  BSYNC.RECONVERGENT B2 ;  /* 0x0000000000027941 */ /* 0x000fea0003800200 */
.L_x_36:
[----:B------:R-:W-:Y:S05]  /*03c0*/  @!P1 BRA `(.L_x_35) ;  /* 0x0000000400689947 */ /* 0x000fea0003800000 */
[----:B------:R-:W0:Y:S01]  /*03d0*/  LDC.64 R4, c[0x0][0x380] ;  /* 0x0000e000ff047b82 */ /* 0x000e220000000a00 */
[----:B------:R-:W-:Y:S01]  /*03e0*/  IMAD.IADD R0, R2, 0x1, -R3 ;  /* 0x0000000102007824 */ /* 0x000fe200078e0a03 */
[----:B------:R-:W-:Y:S01]  /*03f0*/  BSSY.RECONVERGENT B2, `(.L_x_39) ;  /* 0x0000032000027945 */ /* 0x000fe20003800200 */
[----:B------:R-:W-:Y:S01]  /*0400*/  IMAD.U32 R7, RZ, RZ, UR16 ;  /* 0x00000010ff077e24 */ /* 0x000fe2000f8e00ff */
[----:B------:R-:W-:Y:S02]  /*0410*/  PLOP3.LUT P0, PT, PT, PT, PT, 0x80, 0x8 ;  /* 0x000000000008781c */ /* 0x000fe40003f0f070 */
[----:B------:R-:W-:Y:S01]  /*0420*/  ISETP.GT.AND P1, PT, R0, 0x1800, PT ;  /* 0x000018000000780c */ /* 0x000fe20003f24270 */
[----:B0-----:R-:W-:-:S12]  /*0430*/  IMAD.WIDE.U32 R4, R7, 0x7000, R4 ;  /* 0x0000700007047825 */ /* 0x001fd800078e0004 */
[----:B------:R-:W-:Y:S05]  /*0440*/  @!P1 BRA `(.L_x_40) ;  /* 0x0000000000b09947 */ /* 0x000fea0003800000 */
[----:B------:R-:W-:Y:S01]  /*0450*/  PLOP3.LUT P0, PT, PT, PT, PT, 0x8, 0x80 ;  /* 0x000000000080781c */ /* 0x000fe20003f0e170 */
[----:B------:R-:W-:-:S12]  /*0460*/  VIADD R0, R2, 0xffffe800 ;  /* 0xffffe80002007836 */ /* 0x000fd80000000000 */
.L_x_41:
[----:B------:R-:W-:-:S04]  /*0470*/  IMAD.WIDE R24, R3, 0x8, R4 ;  /* 0x0000000803187825 */ /* 0x000fc800078e0204 */
[----:B------:R-:W-:Y:S01]  /*0480*/  VIADD R21, R3, 0x800 ;  /* 0x0000080003157836 */ /* 0x000fe20000000000 */
[----:B------:R-:W2:Y:S04]  /*0490*/  LDG.E.64.CONSTANT R10, desc[UR14][R24.64] ;  /* 0x0000000e180a7981 */ /* 0x000ea8000c1e9b00 */
[----:B------:R-:W2:Y:S01]  /*04a0*/  LDG.E.64.CONSTANT R12, desc[UR14][R24.64+0x1000] ;  /* 0x0010000e180c7981 */ /* 0x000ea2000c1e9b00 */
[----:B------:R-:W-:-:S03]  /*04b0*/  IMAD.WIDE R20, R21, 0x8, R4 ;  /* 0x0000000815147825 */ /* 0x000fc600078e0204 */
[----:B------:R-:W3:Y:S04]  /*04c0*/  LDG.E.64.CONSTANT R14, desc[UR14][R24.64+0x2000] ;  /* 0x0020000e180e7981 */ /* 0x000ee8000c1e9b00 */
[----:B------:R-:W3:Y:S04]  /*04d0*/  LDG.E.64.CONSTANT R22, desc[UR14][R24.64+0x3000] ;  /* 0x0030000e18167981 */ /* 0x000ee8000c1e9b00 */
[----:B------:R-:W4:Y:S04]  /*04e0*/  LDG.E.64.CONSTANT R6, desc[UR14][R20.64] ;  /* 0x0000000e14067981 */ /* 0x000f28000c1e9b00 */
[----:B------:R-:W4:Y:S04]  /*04f0*/  LDG.E.64.CONSTANT R8, desc[UR14][R20.64+0x1000] ;  /* 0x0010000e14087981 */ /* 0x000f28000c1e9b00 */
[----:B------:R-:W4:Y:S04]  /*0500*/  LDG.E.64.CONSTANT R18, desc[UR14][R20.64+0x2000] ;  /* 0x0020000e14127981 */ /* 0x000f28000c1e9b00 */
[----:B------:R-:W4:Y:S01]  /*0510*/  LDG.E.64.CONSTANT R20, desc[UR14][R20.64+0x3000] ;  /* 0x0030000e14147981 */ /* 0x000f22000c1e9b00 */
[----:B------:R-:W-:-:S04]  /*0520*/  VIADD R29, R3, 0x1000 ;  /* 0x00001000031d7836 */ /* 0x000fc80000000000 */
[----:B------:R-:W-:Y:S01]  /*0530*/  IMAD.WIDE R28, R29, 0x8, R4 ;  /* 0x000000081d1c7825 */ /* 0x000fe200078e0204 */
[----:B--2--5:R-:W-:-:S04]  /*0540*/  IADD3 R26, P1, P2, R12, R10, R26 ;  /* 0x0000000a0c1a7210 */ /* 0x024fc80007a3e01a */
[----:B------:R-:W-:Y:S02]  /*0550*/  IADD3.X R13, PT, PT, R13, R11, R27, P1, P2 ;  /* 0x0000000b0d0d7210 */ /* 0x000fe40000fe441b */
[----:B---3--:R-:W-:-:S04]  /*0560*/  IADD3 R11, P1, P2, R22, R14, R26 ;  /* 0x0000000e160b7210 */ /* 0x008fc80007a3e01a */
[----:B------:R-:W-:Y:S02]  /*0570*/  IADD3.X R23, PT, PT, R23, R15, R13, P1, P2 ;  /* 0x0000000f17177210 */ /* 0x000fe40000fe440d */
[----:B------:R-:W2:Y:S01]  /*0580*/  LDG.E.64.CONSTANT R12, desc[UR14][R28.64+0x2000] ;  /* 0x0020000e1c0c7981 */ /* 0x000ea2000c1e9b00 */
[----:B----4-:R-:W-:Y:S01]  /*0590*/  IADD3 R25, P1, P2, R8, R6, R11 ;  /* 0x0000000608197210 */ /* 0x010fe20007a3e00b */
[----:B------:R-:W-:Y:S02]  /*05a0*/  VIADD R11, R3, 0x1800 ;  /* 0x00001800030b7836 */ /* 0x000fe40000000000 */
[----:B------:R-:W2:Y:S01]  /*05b0*/  LDG.E.64.CONSTANT R14, desc[UR14][R28.64+0x3000] ;  /* 0x0030000e1c0e7981 */ /* 0x000ea2000c1e9b00 */
[----:B------:R-:W-:-:S03]  /*05c0*/  IADD3.X R23, PT, PT, R9, R7, R23, P1, P2 ;  /* 0x0000000709177210 */ /* 0x000fc60000fe4417 */
[----:B------:R-:W3:Y:S04]  /*05d0*/  LDG.E.64.CONSTANT R6, desc[UR14][R28.64] ;  /* 0x0000000e1c067981 */ /* 0x000ee8000c1e9b00 */
[----:B------:R-:W3:Y:S01]  /*05e0*/  LDG.E.64.CONSTANT R8, desc[UR14][R28.64+0x1000] ;  /* 0x0010000e1c087981 */ /* 0x000ee2000c1e9b00 */
[----:B------:R-:W-:Y:S01]  /*05f0*/  IMAD.WIDE R10, R11, 0x8, R4 ;  /* 0x000000080b0a7825 */ /* 0x000fe200078e0204 */
[----:B------:R-:W-:-:S04]  /*0600*/  IADD3 R25, P1, P2, R20, R18, R25 ;  /* 0x0000001214197210 */ /* 0x000fc80007a3e019 */
[----:B------:R-:W4:Y:S01]  /*0610*/  LDG.E.64.CONSTANT R26, desc[UR14][R10.64+0x3000] ;  /* 0x0030000e0a1a7981 */ /* 0x000f22000c1e9b00 */
[----:B------:R-:W-:-:S03]  /*0620*/  IADD3.X R16, PT, PT, R21, R19, R23, P1, P2 ;  /* 0x0000001315107210 */ /* 0x000fc60000fe4417 */
[----:B------:R-:W4:Y:S04]  /*0630*/  LDG.E.64.CONSTANT R22, desc[UR14][R10.64] ;  /* 0x0000000e0a167981 */ /* 0x000f28000c1e9b00 */
[----:B------:R-:W4:Y:S04]  /*0640*/  LDG.E.64.CONSTANT R20, desc[UR14][R10.64+0x1000] ;  /* 0x0010000e0a147981 */ /* 0x000f28000c1e9b00 */
[----:B------:R-:W4:Y:S01]  /*0650*/  LDG.E.64.CONSTANT R18, desc[UR14][R10.64+0x2000] ;  /* 0x0020000e0a127981 */ /* 0x000f22000c1e9b00 */
[----:B------:R-:W-:Y:S01]  /*0660*/  VIADD R3, R3, 0x2000 ;  /* 0x0000200003037836 */ /* 0x000fe20000000000 */
[----:B---3--:R-:W-:-:S04]  /*0670*/  IADD3 R25, P1, P2, R8, R6, R25 ;  /* 0x0000000608197210 */ /* 0x008fc80007a3e019 */
[----:B--2---:R-:W-:Y:S02]  /*0680*/  IADD3 R25, P3, P4, R14, R12, R25 ;  /* 0x0000000c0e197210 */ /* 0x004fe40007c7e019 */
[----:B------:R-:W-:-:S04]  /*0690*/  IADD3.X R9, PT, PT, R9, R7, R16, P1, P2 ;  /* 0x0000000709097210 */ /* 0x000fc80000fe4410 */
[----:B------:R-:W-:Y:S02]  /*06a0*/  IADD3.X R13, PT, PT, R15, R13, R9, P3, P4 ;  /* 0x0000000d0f0d7210 */ /* 0x000fe40001fe8409 */
[----:B------:R-:W-:Y:S02]  /*06b0*/  ISETP.GE.AND P3, PT, R3, R0, PT ;  /* 0x000000000300720c */ /* 0x000fe40003f66270 */
[----:B----4-:R-:W-:-:S04]  /*06c0*/  IADD3 R7, P2, P1, R20, R22, R25 ;  /* 0x0000001614077210 */ /* 0x010fc8000795e019 */
[----:B------:R-:W-:Y:S02]  /*06d0*/  IADD3 R26, P4, P5, R26, R18, R7 ;  /* 0x000000121a1a7210 */ /* 0x000fe40007d9e007 */
[----:B------:R-:W-:-:S04]  /*06e0*/  IADD3.X R21, PT, PT, R21, R23, R13, P2, P1 ;  /* 0x0000001715157210 */ /* 0x000fc800017e240d */
[----:B------:R-:W-:Y:S01]  /*06f0*/  IADD3.X R27, PT, PT, R27, R19, R21, P4, P5 ;  /* 0x000000131b1b7210 */ /* 0x000fe200027ea415 */
[----:B------:R-:W-:Y:S06]  /*0700*/  @!P3 BRA `(.L_x_41) ;  /* 0xfffffffc0058b947 */ /* 0x000fec000383ffff */
.L_x_40:
[----:B------:R-:W-:Y:S05]  /*0710*/  BSYNC.RECONVERGENT B2 ;  /* 0x0000000000027941 */ /* 0x000fea0003800200 */
.L_x_39:
[----:B------:R-:W-:Y:S01]  /*0720*/  IMAD.IADD R0, R2, 0x1, -R3 ;  /* 0x0000000102007824 */ /* 0x000fe200078e0a03 */
[----:B------:R-:W-:Y:S04]  /*0730*/  BSSY.RECONVERGENT B2, `(.L_x_42) ;  /* 0x0000018000027945 */ /* 0x000fe80003800200 */
[----:B------:R-:W-:-:S13]  /*0740*/  ISETP.GT.AND P1, PT, R0, 0x800, PT ;  /* 0x000008000000780c */ /* 0x000fda0003f24270 */
[----:B------:R-:W-:Y:S05]  /*0750*/  @!P1 BRA `(.L_x_43) ;  /* 0x0000000000549947 */ /* 0x000fea0003800000 */
        /* <DEDUP_REMOVED lines=18> */
[----:B------:R-:W-:Y:S02]  /*0880*/  IADD3.X R15, PT, PT, R15, R19, R11, P1, P4 ;  /* 0x000000130f0f7210 */ /* 0x000fe40000fe840b */
[----:B------:R-:W-:-:S04]  /*0890*/  IADD3 R26, P2, P3, R22, R12, R7 ;  /* 0x0000000c161a7210 */ /* 0x000fc80007b5e007 */
[----:B------:R-:W-:-:S09]  /*08a0*/  IADD3.X R27, PT, PT, R23, R13, R15, P2, P3 ;  /* 0x0000000d171b7210 */ /* 0x000fd200017e640f */
.L_x_43:
[----:B------:R-:W-:Y:S05]  /*08b0*/  BSYNC.RECONVERGENT B2 ;  /* 0x0000000000027941 */ /* 0x000fea0003800200 */
.L_x_42:
[----:B------:R-:W-:-:S13]  /*08c0*/  ISETP.LT.OR P0, PT, R3, R2, P0 ;  /* 0x000000020300720c */ /* 0x000fda0000701670 */
[----:B------:R-:W-:Y:S05]  /*08d0*/  @!P0 BRA `(.L_x_35) ;  /* 0x0000000000248947 */ /* 0x000fea0003800000 */
[----:B------:R-:W-:-:S05]  /*08e0*/  IMAD.WIDE R4, R3, 0x8, R4 ;  /* 0x0000000803047825 */ /* 0x000fca00078e0204 */
        /* <DEDUP_REMOVED lines=8> */
.L_x_35:
[----:B------:R-:W-:Y:S05]  /*0970*/  BSYNC.RECONVERGENT B1 ;  /* 0x0000000000017941 */ /* 0x000fea0003800200 */
.L_x_34:
[----:B------:R-:W-:-:S13]  /*0980*/  ISETP.GE.AND P0, PT, R2, 0x200, PT ;  /* 0x000002000200780c */ /* 0x000fda0003f06270 */
[----:B------:R-:W-:Y:S05]  /*0990*/  @!P0 BRA `(.L_x_44) ;  /* 0x00000004001c8947 */ /* 0x000fea0003800000 */
[----:B-----5:R-:W0:Y:S04]  /*09a0*/  SHFL.DOWN PT, R3, R26, 0x1, 0x1f ;  /* 0x08201f001a037f89 */ /* 0x020e2800000e0000 */
[----:B------:R-:W1:Y:S01]  /*09b0*/  SHFL.DOWN P0, R0, R27, 0x1, 0x1f ;  /* 0x08201f001b007f89 */ /* 0x000e620000000000 */
[----:B0-----:R-:W-:-:S04]  /*09c0*/  IADD3 R2, P1, PT, R3, R26, RZ ;  /* 0x0000001a03027210 */ /* 0x001fc80007f3e0ff */
[----:B-1----:R-:W-:Y:S01]  /*09d0*/  SEL R9, R2, R3, P0 ;  /* 0x0000000302097207 */ /* 0x002fe20000000000 */
[----:B------:R-:W-:Y:S01]  /*09e0*/  IMAD.X R15, R0, 0x1, R27, P1 ;  /* 0x00000001000f7824 */ /* 0x000fe200008e061b */
[----:B------:R-:W0:Y:S04]  /*09f0*/  S2R R3, SR_LANEID ;  /* 0x0000000000037919 */ /* 0x000e280000000000 */
        /* <DEDUP_REMOVED lines=18> */
[----:B0-----:R-:W-:-:S04]  /*0b20*/  IADD3 R9, P2, PT, R0, R7, RZ ;  /* 0x0000000700097210 */ /* 0x001fc80007f5e0ff */
[----:B-1----:R-:W-:Y:S01]  /*0b30*/  SEL R9, R9, R0, P0 ;  /* 0x0000000009097207 */ /* 0x002fe20000000000 */
[----:B------:R-:W-:-:S04]  /*0b40*/  IMAD.X R3, R2, 0x1, R11, P2 ;  /* 0x0000000102037824 */ /* 0x000fc800010e060b */
[----:B------:R-:W0:Y:S01]  /*0b50*/  SHFL.DOWN PT, R0, R9, 0x10, 0x1f ;  /* 0x0a001f0009007f89 */ /* 0x000e2200000e0000 */
[----:B------:R-:W-:Y:S02]  /*0b60*/  SEL R6, R3, R2, P0 ;  /* 0x0000000203067207 */ /* 0x000fe40000000000 */
[----:B------:R-:W-:-:S03]  /*0b70*/  @!P1 SHF.R.U32.HI R2, RZ, 0x2, R17 ;  /* 0x00000002ff029819 */ /* 0x000fc60000011611 */
[----:B------:R-:W1:Y:S01]  /*0b80*/  SHFL.DOWN P0, R3, R6, 0x10, 0x1f ;  /* 0x0a001f0006037f89 */ /* 0x000e620000000000 */
[----:B--2---:R-:W-:Y:S02]  /*0b90*/  @!P1 LEA R5, R5, R4, 0x18 ;  /* 0x0000000405059211 */ /* 0x004fe400078ec0ff */
[----:B------:R-:W-:-:S05]  /*0ba0*/  @!P1 LOP3.LUT R2, R2, 0xf8, RZ, 0xc0, !PT ;  /* 0x000000f802029812 */ /* 0x000fca00078ec0ff */
[----:B------:R-:W-:Y:S01]  /*0bb0*/  @!P1 IMAD.IADD R5, R2, 0x1, R5 ;  /* 0x0000000102059824 */ /* 0x000fe200078e0205 */
[----:B0-----:R-:W-:-:S05]  /*0bc0*/  IADD3 R7, P2, PT, R0, R9, RZ ;  /* 0x0000000900077210 */ /* 0x001fca0007f5e0ff */
[----:B-1----:R-:W-:Y:S01]  /*0bd0*/  IMAD.X R4, R3, 0x1, R6, P2 ;  /* 0x0000000103047824 */ /* 0x002fe200010e0606 */
[----:B------:R-:W-:-:S04]  /*0be0*/  SEL R0, R7, R0, P0 ;  /* 0x0000000007007207 */ /* 0x000fc80000000000 */
[----:B------:R-:W-:Y:S01]  /*0bf0*/  SEL R3, R4, R3, P0 ;  /* 0x0000000304037207 */ /* 0x000fe20000000000 */
[----:B------:R-:W-:Y:S01]  /*0c00*/  @!P1 IMAD.MOV.U32 R2, RZ, RZ, R0 ;  /* 0x000000ffff029224 */ /* 0x000fe200078e0000 */
[----:B------:R-:W-:-:S04]  /*0c10*/  ISETP.NE.AND P0, PT, R17, RZ, PT ;  /* 0x000000ff1100720c */ /* 0x000fc80003f05270 */
[----:B------:R2:W-:Y:S01]  /*0c20*/  @!P1 STS.64 [R5+0x10], R2 ;  /* 0x0000100205009388 */ /* 0x0005e20000000a00 */
[----:B------:R-:W-:Y:S08]  /*0c30*/  BAR.SYNC.DEFER_BLOCKING 0x0 ;  /* 0x0000000000007b1d */ /* 0x000ff00000010000 */
[----:B------:R-:W-:Y:S05]  /*0c40*/  @P0 BRA `(.L_x_45) ;  /* 0x0000001800c80947 */ /* 0x000fea0003800000 */
[----:B------:R-:W0:Y:S01]  /*0c50*/  S2UR UR5, SR_CgaCtaId ;  /* 0x00000000000579c3 */ /* 0x000e220000008800 */
[----:B------:R-:W-:Y:S02]  /*0c60*/  UMOV UR4, 0x400 ;  /* 0x0000040000047882 */ /* 0x000fe40000000000 */
[----:B0-----:R-:W-:-:S09]  /*0c70*/  ULEA UR4, UR5, UR4, 0x18 ;  /* 0x0000000405047291 */ /* 0x001fd2000f8ec0ff */
[----:B------:R-:W-:Y:S04]  /*0c80*/  LDS.64 R8, [UR4+0x18] ;  /* 0x00001804ff087984 */ /* 0x000fe80008000a00 */
[----:B------:R-:W0:Y:S04]  /*0c90*/  LDS.128 R24, [UR4+0x20] ;  /* 0x00002004ff187984 */ /* 0x000e280008000c00 */
[----:B--2---:R-:W1:Y:S04]  /*0ca0*/  LDS.128 R4, [UR4+0x30] ;  /* 0x00003004ff047984 */ /* 0x004e680008000c00 */
[----:B------:R-:W2:Y:S04]  /*0cb0*/  LDS.128 R20, [UR4+0x40] ;  /* 0x00004004ff147984 */ /* 0x000ea80008000c00 */
[----:B------:R-:W3:Y:S04]  /*0cc0*/  LDS.128 R16, [UR4+0x50] ;  /* 0x00005004ff107984 */ /* 0x000ee80008000c00 */
[----:B------:R-:W4:Y:S01]  /*0cd0*/  LDS.128 R12, [UR4+0x60] ;  /* 0x00006004ff0c7984 */ /* 0x000f220008000c00 */
[----:B0-----:R-:W-:-:S04]  /*0ce0*/  IADD3 R11, P1, P2, R24, R8, R0 ;  /* 0x00000008180b7210 */ /* 0x001fc80007a3e000 */
[----:B------:R-:W-:Y:S02]  /*0cf0*/  IADD3.X R25, PT, PT, R25, R9, R3, P1, P2 ;  /* 0x0000000919197210 */ /* 0x000fe40000fe4403 */
[----:B-1----:R-:W-:Y:S02]  /*0d00*/  IADD3 R3, P1, P2, R4, R11, R26 ;  /* 0x0000000b04037210 */ /* 0x002fe40007a3e01a */
[----:B------:R-:W0:Y:S02]  /*0d10*/  LDS.128 R8, [UR4+0x70] ;  /* 0x00007004ff087984 */ /* 0x000e240008000c00 */
[----:B------:R-:W-:Y:S02]  /*0d20*/  IADD3.X R5, PT, PT, R5, R25, R27, P1, P2 ;  /* 0x0000001905057210 */ /* 0x000fe40000fe441b */
[----:B------:R-:W1:Y:S01]  /*0d30*/  LDS.128 R24, [UR4+0x80] ;  /* 0x00008004ff187984 */ /* 0x000e620008000c00 */
[----:B--2---:R-:W-:-:S04]  /*0d40*/  IADD3 R3, P1, P2, R20, R3, R6 ;  /* 0x0000000314037210 */ /* 0x004fc80007a3e006 */
[----:B---3--:R-:W-:Y:S02]  /*0d50*/  IADD3 R3, P3, P4, R16, R3, R22 ;  /* 0x0000000310037210 */ /* 0x008fe40007c7e016 */
[----:B------:R-:W-:Y:S02]  /*0d60*/  IADD3.X R7, PT, PT, R21, R5, R7, P1, P2 ;  /* 0x0000000515077210 */ /* 0x000fe40000fe4407 */
[----:B----4-:R-:W-:Y:S02]  /*0d70*/  IADD3 R3, P1, P2, R12, R3, R18 ;  /* 0x000000030c037210 */ /* 0x010fe40007a3e012 */
[----:B------:R-:W-:-:S04]  /*0d80*/  IADD3.X R17, PT, PT, R17, R7, R23, P3, P4 ;  /* 0x0000000711117210 */ /* 0x000fc80001fe8417 */
[----:B------:R-:W-:Y:S02]  /*0d90*/  IADD3.X R13, PT, PT, R13, R17, R19, P1, P2 ;  /* 0x000000110d0d7210 */ /* 0x000fe40000fe4413 */
[----:B0-----:R-:W-:-:S04]  /*0da0*/  IADD3 R3, P3, P4, R8, R3, R14 ;  /* 0x0000000308037210 */ /* 0x001fc80007c7e00e */
[----:B-1----:R-:W-:Y:S02]  /*0db0*/  IADD3 R3, P1, P2, R24, R3, R10 ;  /* 0x0000000318037210 */ /* 0x002fe40007a3e00a */
[----:B------:R-:W-:Y:S02]  /*0dc0*/  IADD3.X R9, PT, PT, R9, R13, R15, P3, P4 ;  /* 0x0000000d09097210 */ /* 0x000fe40001fe840f */
[----:B------:R-:W-:Y:S02]  /*0dd0*/  IADD3 R0, P3, PT, R3, R26, RZ ;  /* 0x0000001a03007210 */ /* 0x000fe40007f7e0ff */
[----:B------:R-:W-:-:S05]  /*0de0*/  IADD3.X R3, PT, PT, R25, R9, R11, P1, P2 ;  /* 0x0000000919037210 */ /* 0x000fca0000fe440b */
[----:B------:R-:W-:Y:S01]  /*0df0*/  IMAD.X R3, R3, 0x1, R27, P3 ;  /* 0x0000000103037824 */ /* 0x000fe200018e061b */
[----:B------:R-:W-:Y:S06]  /*0e00*/  BRA `(.L_x_45) ;  /* 0x0000001800587947 */ /* 0x000fec0003800000 */
.L_x_44:
        /* <DEDUP_REMOVED lines=10> */
[----:B-1----:R-:W-:-:S11]  /*0eb0*/  IADD3 R6, P1, PT, R3, R26, RZ ;  /* 0x0000001a03067210 */ /* 0x002fd60007f3e0ff */
[----:B------:R-:W0:Y:S01]  /*0ec0*/  @!P2 S2R R11, SR_CgaCtaId ;  /* 0x00000000000ba919 */ /* 0x000e220000008800 */
[----:B--2---:R-:W-:Y:S01]  /*0ed0*/  SEL R7, R6, R3, P0 ;  /* 0x0000000306077207 */ /* 0x004fe20000000000 */
[----:B------:R-:W-:-:S05]  /*0ee0*/  IMAD.X R3, R0, 0x1, R27, P1 ;  /* 0x0000000100037824 */ /* 0x000fca00008e061b */
[----:B------:R-:W-:Y:S02]  /*0ef0*/  SEL R10, R3, R0, P0 ;  /* 0x00000000030a7207 */ /* 0x000fe40000000000 */
[----:B------:R-:W1:Y:S04]  /*0f00*/  SHFL.DOWN PT, R0, R7, 0x2, R4 ;  /* 0x0840000007007989 */ /* 0x000e6800000e0004 */
[----:B------:R-:W2:Y:S01]  /*0f10*/  SHFL.DOWN P0, R3, R10, 0x2, R4 ;  /* 0x084000000a037989 */ /* 0x000ea20000000004 */
[----:B-1----:R-:W-:-:S04]  /*0f20*/  IADD3 R9, P1, PT, R0, R7, RZ ;  /* 0x0000000700097210 */ /* 0x002fc80007f3e0ff */
[----:B--2---:R-:W-:Y:S01]  /*0f30*/  SEL R9, R9, R0, P0 ;  /* 0x0000000009097207 */ /* 0x004fe20000000000 */
[----:B------:R-:W-:Y:S01]  /*0f40*/  IMAD.X R8, R3, 0x1, R10, P1 ;  /* 0x0000000103087824 */ /* 0x000fe200008e060a */
[----:B------:R-:W-:-:S03]  /*0f50*/  @!P2 MOV R10, 0x400 ;  /* 0x00000400000aa802 */ /* 0x000fc60000000f00 */
[----:B------:R-:W1:Y:S01]  /*0f60*/  SHFL.DOWN PT, R0, R9, 0x4, R4 ;  /* 0x0880000009007989 */ /* 0x000e6200000e0004 */
[----:B------:R-:W-:Y:S02]  /*0f70*/  SEL R8, R8, R3, P0 ;  /* 0x0000000308087207 */ /* 0x000fe40000000000 */
[----:B0-----:R-:W-:-:S03]  /*0f80*/  @!P2 LEA R10, R11, R10, 0x18 ;  /* 0x0000000a0b0aa211 */ /* 0x001fc600078ec0ff */
[----:B------:R-:W0:Y:S01]  /*0f90*/  SHFL.DOWN P0, R3, R8, 0x4, R4 ;  /* 0x0880000008037989 */ /* 0x000e220000000004 */
[----:B-1----:R-:W-:Y:S02]  /*0fa0*/  IADD3 R5, P1, PT, R0, R9, RZ ;  /* 0x0000000900057210 */ /* 0x002fe40007f3e0ff */
[----:B------:R-:W-:Y:S02]  /*0fb0*/  @!P2 SHF.R.U32.HI R9, RZ, 0x2, R17 ;  /* 0x00000002ff09a819 */ /* 0x000fe40000011611 */
[----:B0-----:R-:W-:Y:S01]  /*0fc0*/  SEL R5, R5, R0, P0 ;  /* 0x0000000005057207 */ /* 0x001fe20000000000 */
[----:B------:R-:W-:Y:S01]  /*0fd0*/  IMAD.X R6, R3, 0x1, R8, P1 ;  /* 0x0000000103067824 */ /* 0x000fe200008e0608 */
[----:B------:R-:W-:-:S03]  /*0fe0*/  @!P2 LOP3.LUT R9, R9, 0xf8, RZ, 0xc0, !PT ;  /* 0x000000f80909a812 */ /* 0x000fc600078ec0ff */
[----:B------:R-:W0:Y:S01]  /*0ff0*/  SHFL.DOWN PT, R0, R5, 0x8, R4 ;  /* 0x0900000005007989 */ /* 0x000e2200000e0004 */
[----:B------:R-:W-:Y:S01]  /*1000*/  SEL R6, R6, R3, P0 ;  /* 0x0000000306067207 */ /* 0x000fe20000000000 */
[----:B------:R-:W-:-:S04]  /*1010*/  @!P2 IMAD.IADD R9, R9, 0x1, R10 ;  /* 0x000000010909a824 */ /* 0x000fc800078e020a */
[----:B------:R-:W1:Y:S01]  /*1020*/  SHFL.DOWN P0, R3, R6, 0x8, R4 ;  /* 0x0900000006037989 */ /* 0x000e620000000004 */
[----:B0-----:R-:W-:-:S04]  /*1030*/  IADD3 R7, P1, PT, R0, R5, RZ ;  /* 0x0000000500077210 */ /* 0x001fc80007f3e0ff */
[----:B-1----:R-:W-:Y:S01]  /*1040*/  SEL R7, R7, R0, P0 ;  /* 0x0000000007077207 */ /* 0x002fe20000000000 */
[----:B------:R-:W-:-:S04]  /*1050*/  IMAD.X R8, R3, 0x1, R6, P1 ;  /* 0x0000000103087824 */ /* 0x000fc800008e0606 */
[----:B------:R-:W0:Y:S01]  /*1060*/  SHFL.DOWN PT, R0, R7, 0x10, R4 ;  /* 0x0a00000007007989 */ /* 0x000e2200000e0004 */
[----:B------:R-:W-:-:S05]  /*1070*/  SEL R8, R8, R3, P0 ;  /* 0x0000000308087207 */ /* 0x000fca0000000000 */
[----:B------:R-:W1:Y:S01]  /*1080*/  SHFL.DOWN P0, R3, R8, 0x10, R4 ;  /* 0x0a00000008037989 */ /* 0x000e620000000004 */
[----:B0-----:R-:W-:-:S05]  /*1090*/  IADD3 R5, P1, PT, R0, R7, RZ ;  /* 0x0000000700057210 */ /* 0x001fca0007f3e0ff */
[----:B-1----:R-:W-:Y:S01]  /*10a0*/  IMAD.X R6, R3, 0x1, R8, P1 ;  /* 0x0000000103067824 */ /* 0x002fe200008e0608 */
[----:B------:R-:W-:-:S04]  /*10b0*/  SEL R0, R5, R0, P0 ;  /* 0x0000000005007207 */ /* 0x000fc80000000000 */
[----:B------:R-:W-:Y:S01]  /*10c0*/  SEL R3, R6, R3, P0 ;  /* 0x0000000306037207 */ /* 0x000fe20000000000 */
[----:B------:R-:W-:Y:S01]  /*10d0*/  @!P2 IMAD.MOV.U32 R4, RZ, RZ, R0 ;  /* 0x000000ffff04a224 */ /* 0x000fe200078e0000 */
[----:B------:R-:W-:-:S03]  /*10e0*/  ISETP.NE.AND P0, PT, R17, RZ, PT ;  /* 0x000000ff1100720c */ /* 0x000fc60003f05270 */
[----:B------:R-:W-:-:S05]  /*10f0*/  @!P2 IMAD.MOV.U32 R5, RZ, RZ, R3 ;  /* 0x000000ffff05a224 */ /* 0x000fca00078e0003 */
[----:B------:R1:W-:Y:S01]  /*1100*/  @!P2 STS.64 [R9+0x10], R4 ;  /* 0x000010040900a388 */ /* 0x0003e20000000a00 */
[----:B------:R-:W-:Y:S06]  /*1110*/  BAR.SYNC.DEFER_BLOCKING 0x0 ;  /* 0x0000000000007b1d */ /* 0x000fec0000010000 */
[----:B------:R-:W-:Y:S05]  /*1120*/  @P0 BRA `(.L_x_45) ;  /* 0x0000001400900947 */ /* 0x000fea0003800000 */
[----:B------:R-:W0:Y:S01]  /*1130*/  S2UR UR5, SR_CgaCtaId ;  /* 0x00000000000579c3 */ /* 0x000e220000008800 */
[----:B------:R-:W-:Y:S01]  /*1140*/  UMOV UR4, 0x400 ;  /* 0x0000040000047882 */ /* 0x000fe20000000000 */
[C---:B------:R-:W-:Y:S02]  /*1150*/  ISETP.GT.AND P1, PT, R2.reuse, 0x20, PT ;  /* 0x000000200200780c */ /* 0x040fe40003f24270 */
[C---:B------:R-:W-:Y:S02]  /*1160*/  ISETP.GT.AND P2, PT, R2.reuse, 0x40, PT ;  /* 0x000000400200780c */ /* 0x040fe40003f44270 */
[----:B------:R-:W-:Y:S01]  /*1170*/  ISETP.GT.AND P6, PT, R2, 0x1a0, PT ;  /* 0x000001a00200780c */ /* 0x000fe20003fc4270 */
[----:B0-----:R-:W-:-:S09]  /*1180*/  ULEA UR4, UR5, UR4, 0x18 ;  /* 0x0000000405047291 */ /* 0x001fd2000f8ec0ff */
[----:B------:R-:W0:Y:S04]  /*1190*/  LDS.64 R20, [UR4+0x18] ;  /* 0x00001804ff147984 */ /* 0x000e280008000a00 */
[----:B-1----:R-:W1:Y:S04]  /*11a0*/  LDS.128 R4, [UR4+0x20] ;  /* 0x00002004ff047984 */ /* 0x002e680008000c00 */
[----:B------:R-:W2:Y:S04]  /*11b0*/  LDS.128 R16, [UR4+0x30] ;  /* 0x00003004ff107984 */ /* 0x000ea80008000c00 */
[----:B------:R-:W3:Y:S04]  /*11c0*/  LDS.128 R8, [UR4+0x40] ;  /* 0x00004004ff087984 */ /* 0x000ee80008000c00 */
[----:B------:R-:W4:Y:S04]  /*11d0*/  LDS.128 R12, [UR4+0x50] ;  /* 0x00005004ff0c7984 */ /* 0x000f280008000c00 */
[----:B------:R-:W-:Y:S01]  /*11e0*/  LDS.128 R24, [UR4+0x70] ;  /* 0x00007004ff187984 */ /* 0x000fe20008000c00 */
[----:B0-----:R-:W-:-:S02]  /*11f0*/  SEL R22, R20, RZ, P1 ;  /* 0x000000ff14167207 */ /* 0x001fc40000800000 */
[----:B------:R-:W-:Y:S02]  /*1200*/  SEL R20, R21, RZ, P1 ;  /* 0x000000ff15147207 */ /* 0x000fe40000800000 */
[----:B-1----:R-:W-:Y:S02]  /*1210*/  SEL R23, R4, RZ, P2 ;  /* 0x000000ff04177207 */ /* 0x002fe40001000000 */
[----:B------:R-:W-:Y:S02]  /*1220*/  SEL R4, R5, RZ, P2 ;  /* 0x000000ff05047207 */ /* 0x000fe40001000000 */
[C---:B------:R-:W-:Y:S02]  /*1230*/  ISETP.GT.AND P1, PT, R2.reuse, 0x60, PT ;  /* 0x000000600200780c */ /* 0x040fe40003f24270 */
[----:B------:R-:W-:Y:S02]  /*1240*/  IADD3 R22, P3, P4, R23, R22, R0 ;  /* 0x0000001617167210 */ /* 0x000fe40007c7e000 */
[----:B------:R-:W-:-:S02]  /*1250*/  ISETP.GT.AND P2, PT, R2, 0x80, PT ;  /* 0x000000800200780c */ /* 0x000fc40003f44270 */
[----:B------:R-:W-:Y:S02]  /*1260*/  SEL R21, R6, RZ, P1 ;  /* 0x000000ff06157207 */ /* 0x000fe40000800000 */
[----:B------:R-:W-:Y:S02]  /*1270*/  SEL R0, R7, RZ, P1 ;  /* 0x000000ff07007207 */ /* 0x000fe40000800000 */
[----:B------:R-:W-:Y:S02]  /*1280*/  IADD3.X R3, PT, PT, R4, R20, R3, P3, P4 ;  /* 0x0000001404037210 */ /* 0x000fe40001fe8403 */
[----:B------:R-:W0:Y:S01]  /*1290*/  LDS.128 R4, [UR4+0x60] ;  /* 0x00006004ff047984 */ /* 0x000e220008000c00 */
[----:B--2---:R-:W-:Y:S02]  /*12a0*/  SEL R16, R16, RZ, P2 ;  /* 0x000000ff10107207 */ /* 0x004fe40001000000 */
[----:B------:R-:W-:Y:S02]  /*12b0*/  SEL R20, R17, RZ, P2 ;  /* 0x000000ff11147207 */ /* 0x000fe40001000000 */
[----:B------:R-:W-:-:S02]  /*12c0*/  IADD3 R16, P3, P4, R16, R22, R21 ;  /* 0x0000001610107210 */ /* 0x000fc40007c7e015 */
[----:B------:R-:W-:Y:S02]  /*12d0*/  ISETP.GT.AND P2, PT, R2, 0xa0, PT ;  /* 0x000000a00200780c */ /* 0x000fe40003f44270 */
[----:B------:R-:W-:Y:S02]  /*12e0*/  IADD3.X R3, PT, PT, R20, R3, R0, P3, P4 ;  /* 0x0000000314037210 */ /* 0x000fe40001fe8400 */
[----:B------:R-:W1:Y:S01]  /*12f0*/  LDS.128 R20, [UR4+0x80] ;  /* 0x00008004ff147984 */ /* 0x000e620008000c00 */
[----:B------:R-:W-:Y:S02]  /*1300*/  ISETP.GT.AND P1, PT, R2, 0xc0, PT ;  /* 0x000000c00200780c */ /* 0x000fe40003f24270 */
[----:B------:R-:W-:Y:S02]  /*1310*/  SEL R17, R18, RZ, P2 ;  /* 0x000000ff12117207 */ /* 0x000fe40001000000 */
[----:B---3--:R-:W-:Y:S02]  /*1320*/  SEL R8, R8, RZ, P1 ;  /* 0x000000ff08087207 */ /* 0x008fe40000800000 */
[----:B------:R-:W-:-:S02]  /*1330*/  SEL R18, R19, RZ, P2 ;  /* 0x000000ff13127207 */ /* 0x000fc40001000000 */
[C---:B------:R-:W-:Y:S02]  /*1340*/  ISETP.GT.AND P2, PT, R2.reuse, 0xe0, PT ;  /* 0x000000e00200780c */ /* 0x040fe40003f44270 */
[----:B------:R-:W-:Y:S02]  /*1350*/  ISETP.GT.AND P3, PT, R2, 0x100, PT ;  /* 0x000001000200780c */ /* 0x000fe40003f64270 */
[----:B------:R-:W-:Y:S02]  /*1360*/  IADD3 R0, P4, P5, R8, R16, R17 ;  /* 0x0000001008007210 */ /* 0x000fe40007d9e011 */
[----:B------:R-:W-:Y:S02]  /*1370*/  SEL R16, R9, RZ, P1 ;  /* 0x000000ff09107207 */ /* 0x000fe40000800000 */
[----:B------:R-:W-:Y:S02]  /*1380*/  SEL R8, R10, RZ, P2 ;  /* 0x000000ff0a087207 */ /* 0x000fe40001000000 */
[----:B----4-:R-:W-:-:S02]  /*1390*/  SEL R9, R12, RZ, P3 ;  /* 0x000000ff0c097207 */ /* 0x010fc40001800000 */
[----:B------:R-:W-:Y:S02]  /*13a0*/  ISETP.GT.AND P1, PT, R2, 0x120, PT ;  /* 0x000001200200780c */ /* 0x000fe40003f24270 */
[----:B------:R-:W-:Y:S02]  /*13b0*/  SEL R11, R11, RZ, P2 ;  /* 0x000000ff0b0b7207 */ /* 0x000fe40001000000 */
[----:B------:R-:W-:Y:S02]  /*13c0*/  IADD3.X R3, PT, PT, R16, R3, R18, P4, P5 ;  /* 0x0000000310037210 */ /* 0x000fe400027ea412 */
[----:B------:R-:W-:Y:S02]  /*13d0*/  SEL R10, R13, RZ, P3 ;  /* 0x000000ff0d0a7207 */ /* 0x000fe40001800000 */
[----:B------:R-:W-:Y:S02]  /*13e0*/  IADD3 R8, P3, P4, R9, R0, R8 ;  /* 0x0000000009087210 */ /* 0x000fe40007c7e008 */
[----:B------:R-:W-:-:S02]  /*13f0*/  ISETP.GT.AND P2, PT, R2, 0x140, PT ;  /* 0x000001400200780c */ /* 0x000fc40003f44270 */
[----:B------:R-:W-:Y:S02]  /*1400*/  SEL R9, R14, RZ, P1 ;  /* 0x000000ff0e097207 */ /* 0x000fe40000800000 */
[----:B------:R-:W-:Y:S02]  /*1410*/  SEL R14, R15, RZ, P1 ;  /* 0x000000ff0f0e7207 */ /* 0x000fe40000800000 */
[----:B------:R-:W-:Y:S02]  /*1420*/  ISETP.GT.AND P1, PT, R2, 0x160, PT ;  /* 0x000001600200780c */ /* 0x000fe40003f24270 */
[----:B0-----:R-:W-:Y:S02]  /*1430*/  SEL R0, R4, RZ, P2 ;  /* 0x000000ff04007207 */ /* 0x001fe40001000000 */
[----:B------:R-:W-:Y:S02]  /*1440*/  ISETP.GT.AND P5, PT, R2, 0x180, PT ;  /* 0x000001800200780c */ /* 0x000fe40003fa4270 */
[----:B------:R-:W-:-:S02]  /*1450*/  IADD3.X R10, PT, PT, R10, R3, R11, P3, P4 ;  /* 0x000000030a0a7210 */ /* 0x000fc40001fe840b */
[----:B------:R-:W-:Y:S02]  /*1460*/  SEL R3, R6, RZ, P1 ;  /* 0x000000ff06037207 */ /* 0x000fe40000800000 */
[----:B------:R-:W-:Y:S02]  /*1470*/  SEL R7, R7, RZ, P1 ;  /* 0x000000ff07077207 */ /* 0x000fe40000800000 */
[----:B------:R-:W-:Y:S02]  /*1480*/  SEL R5, R5, RZ, P2 ;  /* 0x000000ff05057207 */ /* 0x000fe40001000000 */
[----:B------:R-:W-:Y:S02]  /*1490*/  IADD3 R0, P1, P3, R0, R8, R9 ;  /* 0x0000000800007210 */ /* 0x000fe40007b3e009 */
[----:B------:R-:W-:Y:S02]  /*14a0*/  SEL R4, R24, RZ, P5 ;  /* 0x000000ff18047207 */ /* 0x000fe40002800000 */
[----:B------:R-:W-:-:S02]  /*14b0*/  ISETP.GT.AND P2, PT, R2, 0x1c0, PT ;  /* 0x000001c00200780c */ /* 0x000fc40003f44270 */
[----:B------:R-:W-:Y:S02]  /*14c0*/  IADD3.X R5, PT, PT, R5, R10, R14, P1, P3 ;  /* 0x0000000a05057210 */ /* 0x000fe40000fe640e */
[----:B------:R-:W-:Y:S02]  /*14d0*/  IADD3 R4, P3, P4, R4, R0, R3 ;  /* 0x0000000004047210 */ /* 0x000fe40007c7e003 */
[----:B------:R-:W-:Y:S02]  /*14e0*/  SEL R0, R26, RZ, P6 ;  /* 0x000000ff1a007207 */ /* 0x000fe40003000000 */
[----:B-1----:R-:W-:Y:S02]  /*14f0*/  SEL R3, R20, RZ, P2 ;  /* 0x000000ff14037207 */ /* 0x002fe40001000000 */
[----:B------:R-:W-:Y:S02]  /*1500*/  ISETP.GT.AND P1, PT, R2, 0x1e0, PT ;  /* 0x000001e00200780c */ /* 0x000fe40003f24270 */
[----:B------:R-:W-:-:S02]  /*1510*/  SEL R24, R25, RZ, P5 ;  /* 0x000000ff19187207 */ /* 0x000fc40002800000 */
[----:B------:R-:W-:Y:S02]  /*1520*/  SEL R27, R27, RZ, P6 ;  /* 0x000000ff1b1b7207 */ /* 0x000fe40003000000 */
[----:B------:R-:W-:Y:S02]  /*1530*/  IADD3 R3, P5, P6, R3, R4, R0 ;  /* 0x0000000403037210 */ /* 0x000fe40007ebe000 */
[----:B------:R-:W-:Y:S02]  /*1540*/  SEL R0, R22, RZ, P1 ;  /* 0x000000ff16007207 */ /* 0x000fe40000800000 */
[----:B------:R-:W-:Y:S02]  /*1550*/  IADD3.X R4, PT, PT, R24, R5, R7, P3, P4 ;  /* 0x0000000518047210 */ /* 0x000fe40001fe8407 */
[----:B------:R-:W-:Y:S02]  /*1560*/  SEL R2, R21, RZ, P2 ;  /* 0x000000ff15027207 */ /* 0x000fe40001000000 */
[----:B------:R-:W-:-:S02]  /*1570*/  IADD3 R0, P2, PT, R0, R3, RZ ;  /* 0x0000000300007210 */ /* 0x000fc40007f5e0ff */
[----:B------:R-:W-:Y:S02]  /*1580*/  SEL R3, R23, RZ, P1 ;  /* 0x000000ff17037207 */ /* 0x000fe40000800000 */
[----:B------:R-:W-:-:S05]  /*1590*/  IADD3.X R2, PT, PT, R2, R4, R27, P5, P6 ;  /* 0x0000000402027210 */ /* 0x000fca0002fec41b */
[----:B------:R-:W-:Y:S01]  /*15a0*/  IMAD.X R3, R3, 0x1, R2, P2 ;  /* 0x0000000103037824 */ /* 0x000fe200010e0602 */
[----:B------:R-:W-:Y:S06]  /*15b0*/  BRA `(.L_x_45) ;  /* 0x00000010006c7947 */ /* 0x000fec0003800000 */
.L_x_31:
[----:B------:R-:W0:Y:S01]  /*15c0*/  S2R R2, SR_TID.X ;  /* 0x0000000000027919 */ /* 0x000e220000002100 */
[----:B------:R-:W1:Y:S01]  /*15d0*/  LDC.64 R4, c[0x0][0x380] ;  /* 0x0000e000ff047b82 */ /* 0x000e620000000a00 */
[----:B0-----:R-:W-:-:S04]  /*15e0*/  VIADD R21, R2, UR6 ;  /* 0x0000000602157c36 */ /* 0x001fc80008000000 */
[----:B-1----:R-:W-:-:S05]  /*15f0*/  IMAD.WIDE.U32 R20, R21, 0x8, R4 ;  /* 0x0000000815147825 */ /* 0x002fca00078e0004 */
[----:B------:R-:W2:Y:S04]  /*1600*/  LDG.E.64.CONSTANT R12, desc[UR14][R20.64] ;  /* 0x0000000e140c7981 */ /* 0x000ea8000c1e9b00 */
[----:B------:R-:W2:Y:S04]  /*1610*/  LDG.E.64.CONSTANT R16, desc[UR14][R20.64+0x1000] ;  /* 0x0010000e14107981 */ /* 0x000ea8000c1e9b00 */
[----:B------:R-:W2:Y:S04]  /*1620*/  LDG.E.64.CONSTANT R18, desc[UR14][R20.64+0x2000] ;  /* 0x0020000e14127981 */ /* 0x000ea8000c1e9b00 */
[----:B------:R-:W3:Y:S04]  /*1630*/  LDG.E.64.CONSTANT R10, desc[UR14][R20.64+0x3000] ;  /* 0x0030000e140a7981 */ /* 0x000ee8000c1e9b00 */
[----:B------:R-:W3:Y:S04]  /*1640*/  LDG.E.64.CONSTANT R6, desc[UR14][R20.64+0x4000] ;  /* 0x0040000e14067981 */ /* 0x000ee8000c1e9b00 */
[----:B------:R-:W4:Y:S04]  /*1650*/  LDG.E.64.CONSTANT R8, desc[UR14][R20.64+0x5000] ;  /* 0x0050000e14087981 */ /* 0x000f28000c1e9b00 */
[----:B------:R-:W4:Y:S01]  /*1660*/  LDG.E.64.CONSTANT R4, desc[UR14][R20.64+0x6000] ;  /* 0x0060000e14047981 */ /* 0x000f22000c1e9b00 */
[----:B------:R-:W-:-:S04]  /*1670*/  ISETP.GE.U32.AND P0, PT, R0, UR5, PT ;  /* 0x0000000500007c0c */ /* 0x000fc8000bf06070 */
[----:B------:R-:W-:Y:S02]  /*1680*/  ISETP.GE.U32.AND.EX P0, PT, R22, UR4, PT, P0 ;  /* 0x0000000416007c0c */ /* 0x000fe4000bf06100 */
[----:B--2---:R-:W-:-:S04]  /*1690*/  IADD3 R15, P3, P4, R18, R16, R12 ;  /* 0x00000010120f7210 */ /* 0x004fc80007c7e00c */
[----:B------:R-:W-:Y:S02]  /*16a0*/  IADD3.X R13, PT, PT, R19, R17, R13, P3, P4 ;  /* 0x00000011130d7210 */ /* 0x000fe40001fe840d */
[----:B---3--:R-:W-:-:S04]  /*16b0*/  IADD3 R15, P2, P1, R6, R10, R15 ;  /* 0x0000000a060f7210 */ /* 0x008fc8000795e00f */
[----:B------:R-:W-:Y:S02]  /*16c0*/  IADD3.X R7, PT, PT, R7, R11, R13, P2, P1 ;  /* 0x0000000b07077210 */ /* 0x000fe400017e240d */
[----:B----4-:R-:W-:-:S04]  /*16d0*/  IADD3 R0, P3, P4, R4, R8, R15 ;  /* 0x0000000804007210 */ /* 0x010fc80007c7e00f */
[----:B------:R-:W-:Y:S01]  /*16e0*/  IADD3.X R8, PT, PT, R5, R9, R7, P3, P4 ;  /* 0x0000000905087210 */ /* 0x000fe20001fe8407 */
[----:B------:R-:W-:Y:S08]  /*16f0*/  @!P0 BRA `(.L_x_46) ;  /* 0x0000000c00008947 */ /* 0x000ff00003800000 */
[----:B------:R-:W-:Y:S01]  /*1700*/  UIADD3 UR8, UP0, UPT, UR5, UR6, URZ ;  /* 0x0000000605087290 */ /* 0x000fe2000ff1e0ff */
[----:B------:R-:W-:Y:S01]  /*1710*/  IADD3 R24, P1, PT, R14, -0xe00, RZ ;  /* 0xfffff2000e187810 */ /* 0x000fe20007f3e0ff */
[----:B------:R-:W0:Y:S01]  /*1720*/  LDCU.64 UR12, c[0x0][0x380] ;  /* 0x00007000ff0c77ac */ /* 0x000e220008000a00 */
[----:B------:R-:W-:Y:S02]  /*1730*/  LOP3.LUT R5, RZ, R2, RZ, 0x33, !PT ;  /* 0x00000002ff057212 */ /* 0x000fe400078e33ff */
[----:B------:R-:W-:Y:S01]  /*1740*/  IADD3.X R9, PT, PT, R3, -0x1, RZ, P1, !PT ;  /* 0xffffffff03097810 */ /* 0x000fe20000ffe4ff */
[----:B------:R-:W-:Y:S01]  /*1750*/  UIADD3.X UR9, UPT, UPT, URZ, UR4, URZ, UP0, !UPT ;  /* 0x00000004ff097290 */ /* 0x000fe200087fe4ff */
[----:B------:R-:W-:Y:S01]  /*1760*/  ISETP.LT.U32.AND P0, PT, R24, UR8, PT ;  /* 0x0000000818007c0c */ /* 0x000fe2000bf01070 */
[----:B------:R-:W-:Y:S01]  /*1770*/  UMOV UR10, UR8 ;  /* 0x00000008000a7c82 */ /* 0x000fe20008000000 */
[----:B------:R-:W-:Y:S01]  /*1780*/  IADD3 R25, P1, PT, R2, UR8, RZ ;  /* 0x0000000802197c10 */ /* 0x000fe2000ff3e0ff */
[----:B------:R-:W-:Y:S01]  /*1790*/  UMOV UR4, URZ ;  /* 0x000000ff00047c82 */ /* 0x000fe20008000000 */
[----:B------:R-:W-:Y:S01]  /*17a0*/  IADD3 R5, PT, PT, R14, -UR5, R5 ;  /* 0x800000050e057c10 */ /* 0x000fe2000fffe005 */
[----:B------:R-:W-:Y:S01]  /*17b0*/  IMAD.U32 R4, RZ, RZ, UR9 ;  /* 0x00000009ff047e24 */ /* 0x000fe2000f8e00ff */
[----:B------:R-:W-:Y:S01]  /*17c0*/  UMOV UR7, UR9 ;  /* 0x0000000900077c82 */ /* 0x000fe20008000000 */
[----:B------:R-:W-:-:S02]  /*17d0*/  IMAD.X R2, RZ, RZ, UR9, P1 ;  /* 0x00000009ff027e24 */ /* 0x000fc400088e06ff */
[----:B------:R-:W-:Y:S01]  /*17e0*/  VIADD R23, R5, -UR6 ;  /* 0x8000000605177c36 */ /* 0x000fe20008000000 */
[----:B------:R-:W-:Y:S02]  /*17f0*/  ISETP.GT.U32.AND.EX P0, PT, R4, R9, PT, P0 ;  /* 0x000000090400720c */ /* 0x000fe40003f04100 */
[----:B0-----:R-:W-:-:S04]  /*1800*/  LEA R22, P1, R25, UR12, 0x3 ;  /* 0x0000000c19167c11 */ /* 0x001fc8000f8218ff */
[----:B------:R-:W-:-:S07]  /*1810*/  LEA.HI.X R25, R25, UR13, R2, 0x3, P1 ;  /* 0x0000000d19197c11 */ /* 0x000fce00088f1c02 */
[----:B------:R-:W-:Y:S05]  /*1820*/  @P0 BRA `(.L_x_47) ;  /* 0x0000000000bc0947 */ /* 0x000fea0003800000 */
[----:B------:R-:W0:Y:S01]  /*1830*/  LDC.64 R2, c[0x0][0x3b8] ;  /* 0x0000ee00ff027b82 */ /* 0x000e220000000a00 */
[----:B------:R-:W1:Y:S01]  /*1840*/  LDCU.64 UR12, c[0x0][0x380] ;  /* 0x00007000ff0c77ac */ /* 0x000e620008000a00 */
[----:B------:R-:W-:Y:S01]  /*1850*/  NOP ;  /* 0x0000000000007918 */ /* 0x000fe20000000000 */
.L_x_48:
[----:B------:R-:W2:Y:S02]  /*1860*/  S2R R4, SR_TID.X ;  /* 0x0000000000047919 */ /* 0x000ea40000002100 */
[----:B--2---:R-:W-:-:S05]  /*1870*/  IADD3 R4, P0, PT, R4, UR8, RZ ;  /* 0x0000000804047c10 */ /* 0x004fca000ff1e0ff */
[----:B------:R-:W-:Y:S01]  /*1880*/  IMAD.X R5, RZ, RZ, UR9, P0 ;  /* 0x00000009ff057e24 */ /* 0x000fe200080e06ff */
[----:B-1----:R-:W-:-:S04]  /*1890*/  LEA R20, P0, R4, UR12, 0x3 ;  /* 0x0000000c04147c11 */ /* 0x002fc8000f8018ff */
[----:B------:R-:W-:-:S05]  /*18a0*/  LEA.HI.X R21, R4, UR13, R5, 0x3, P0 ;  /* 0x0000000d04157c11 */ /* 0x000fca00080f1c05 */
[----:B------:R-:W2:Y:S04]  /*18b0*/  LDG.E.64.CONSTANT R14, desc[UR14][R20.64] ;  /* 0x0000000e140e7981 */ /* 0x000ea8000c1e9b00 */
[----:B------:R-:W2:Y:S04]  /*18c0*/  LDG.E.64.CONSTANT R16, desc[UR14][R20.64+0x1000] ;  /* 0x0010000e14107981 */ /* 0x000ea8000c1e9b00 */
[----:B------:R-:W3:Y:S04]  /*18d0*/  LDG.E.64.CONSTANT R4, desc[UR14][R20.64+0x2000] ;  /* 0x0020000e14047981 */ /* 0x000ee8000c1e9b00 */
[----:B------:R-:W3:Y:S04]  /*18e0*/  LDG.E.64.CONSTANT R6, desc[UR14][R20.64+0x3000] ;  /* 0x0030000e14067981 */ /* 0x000ee8000c1e9b00 */
[----:B------:R-:W4:Y:S04]  /*18f0*/  LDG.E.64.CONSTANT R10, desc[UR14][R20.64+0x4000] ;  /* 0x0040000e140a7981 */ /* 0x000f28000c1e9b00 */
[----:B------:R-:W4:Y:S04]  /*1900*/  LDG.E.64.CONSTANT R12, desc[UR14][R20.64+0x5000] ;  /* 0x0050000e140c7981 */ /* 0x000f28000c1e9b00 */
[----:B------:R-:W5:Y:S01]  /*1910*/  LDG.E.64.CONSTANT R18, desc[UR14][R20.64+0x6000] ;  /* 0x0060000e14127981 */ /* 0x000f62000c1e9b00 */
[----:B------:R-:W-:-:S02]  /*1920*/  USHF.R.S32.HI UR11, URZ, 0x1f, UR5 ;  /* 0x0000001fff0b7899 */ /* 0x000fc40008011405 */
[----:B------:R-:W-:-:S04]  /*1930*/  UIADD3 UR6, UP0, UPT, UR5, UR10, URZ ;  /* 0x0000000a05067290 */ /* 0x000fc8000ff1e0ff */
[----:B------:R-:W-:Y:S01]  /*1940*/  UIADD3.X UR7, UPT, UPT, UR11, UR7, URZ, UP0, !UPT ;  /* 0x000000070b077290 */ /* 0x000fe200087fe4ff */
[----:B--2---:R-:W-:Y:S01]  /*1950*/  IADD3 R27, P0, P1, R16, R14, R0 ;  /* 0x0000000e101b7210 */ /* 0x004fe2000791e000 */
[----:B0-----:R-:W-:-:S03]  /*1960*/  IMAD.MOV.U32 R14, RZ, RZ, R2 ;  /* 0x000000ffff0e7224 */ /* 0x001fc600078e0002 */
[----:B------:R-:W-:Y:S02]  /*1970*/  IADD3.X R17, PT, PT, R17, R15, R8, P0, P1 ;  /* 0x0000000f11117210 */ /* 0x000fe400007e2408 */
[----:B------:R-:W-:Y:S02]  /*1980*/  IADD3 R0, P3, PT, R14, -UR8, RZ ;  /* 0x800000080e007c10 */ /* 0x000fe4000ff7e0ff */
[----:B---3--:R-:W-:Y:S02]  /*1990*/  IADD3 R15, P1, P2, R6, R4, R27 ;  /* 0x00000004060f7210 */ /* 0x008fe40007a3e01b */
[----:B------:R-:W-:Y:S02]  /*19a0*/  ISETP.GE.U32.AND P0, PT, R0, UR5, PT ;  /* 0x0000000500007c0c */ /* 0x000fe4000bf06070 */
[----:B------:R-:W-:Y:S02]  /*19b0*/  IADD3.X R0, PT, PT, R3, ~UR9, RZ, P3, !PT ;  /* 0x8000000903007c10 */ /* 0x000fe40009ffe4ff */
[----:B------:R-:W-:-:S02]  /*19c0*/  IADD3.X R5, PT, PT, R7, R5, R17, P1, P2 ;  /* 0x0000000507057210 */ /* 0x000fc40000fe4411 */
[----:B------:R-:W-:Y:S02]  /*19d0*/  ISETP.GE.U32.AND.EX P0, PT, R0, UR11, PT, P0 ;  /* 0x0000000b00007c0c */ /* 0x000fe4000bf06100 */
[----:B----4-:R-:W-:-:S04]  /*19e0*/  IADD3 R15, P3, P4, R12, R10, R15 ;  /* 0x0000000a0c0f7210 */ /* 0x010fc80007c7e00f */
[----:B-----5:R-:W-:Y:S02]  /*19f0*/  IADD3 R0, P1, PT, R18, R15, RZ ;  /* 0x0000000f12007210 */ /* 0x020fe40007f3e0ff */
[----:B------:R-:W-:-:S05]  /*1a00*/  IADD3.X R11, PT, PT, R13, R11, R5, P3, P4 ;  /* 0x0000000b0d0b7210 */ /* 0x000fca0001fe8405 */
[----:B------:R-:W-:Y:S01]  /*1a10*/  IMAD.X R8, R19, 0x1, R11, P1 ;  /* 0x0000000113087824 */ /* 0x000fe200008e060b */
[----:B------:R-:W-:Y:S06]  /*1a20*/  @!P0 BRA `(.L_x_46) ;  /* 0x0000000800348947 */ /* 0x000fec0003800000 */
[----:B------:R-:W-:Y:S02]  /*1a30*/  UIADD3 UR8, UP0, UPT, UR5, UR8, URZ ;  /* 0x0000000805087290 */ /* 0x000fe4000ff1e0ff */
[----:B------:R-:W-:Y:S01]  /*1a40*/  IMAD.U32 R7, RZ, RZ, UR5 ;  /* 0x00000005ff077e24 */ /* 0x000fe2000f8e00ff */
[----:B------:R-:W-:Y:S01]  /*1a50*/  UIADD3 UR4, UPT, UPT, UR4, 0x1, URZ ;  /* 0x0000000104047890 */ /* 0x000fe2000fffe0ff */
[----:B------:R-:W-:Y:S01]  /*1a60*/  IMAD.MOV.U32 R4, RZ, RZ, R22 ;  /* 0x000000ffff047224 */ /* 0x000fe200078e0016 */
[----:B------:R-:W-:Y:S01]  /*1a70*/  UIADD3.X UR9, UPT, UPT, UR11, UR9, URZ, UP0, !UPT ;  /* 0x000000090b097290 */ /* 0x000fe200087fe4ff */
[----:B------:R-:W-:Y:S01]  /*1a80*/  IMAD.MOV.U32 R5, RZ, RZ, R25 ;  /* 0x000000ffff057224 */ /* 0x000fe200078e0019 */
[----:B------:R-:W-:Y:S01]  /*1a90*/  ISETP.LT.U32.AND P0, PT, R24, UR8, PT ;  /* 0x0000000818007c0c */ /* 0x000fe2000bf01070 */
[----:B------:R-:W-:Y:S01]  /*1aa0*/  UMOV UR10, UR6 ;  /* 0x00000006000a7c82 */ /* 0x000fe20008000000 */
[----:B------:R-:W-:Y:S02]  /*1ab0*/  VIADD R23, R23, -UR5 ;  /* 0x8000000517177c36 */ /* 0x000fe40008000000 */
[----:B------:R-:W-:-:S02]  /*1ac0*/  IMAD.U32 R6, RZ, RZ, UR9 ;  /* 0x00000009ff067e24 */ /* 0x000fc4000f8e00ff */
[----:B------:R-:W-:-:S03]  /*1ad0*/  IMAD.WIDE R4, R7, 0x8, R4 ;  /* 0x0000000807047825 */ /* 0x000fc600078e0204 */
[----:B------:R-:W-:Y:S01]  /*1ae0*/  ISETP.GT.U32.AND.EX P0, PT, R6, R9, PT, P0 ;  /* 0x000000090600720c */ /* 0x000fe20003f04100 */
[----:B------:R-:W-:Y:S02]  /*1af0*/  IMAD.MOV.U32 R22, RZ, RZ, R4 ;  /* 0x000000ffff167224 */ /* 0x000fe400078e0004 */
[----:B------:R-:W-:-:S10]  /*1b00*/  IMAD.MOV.U32 R25, RZ, RZ, R5 ;  /* 0x000000ffff197224 */ /* 0x000fd400078e0005 */
[----:B------:R-:W-:Y:S05]  /*1b10*/  @!P0 BRA `(.L_x_48) ;  /* 0xfffffffc00508947 */ /* 0x000fea000383ffff */
.L_x_47:
[----:B------:R-:W-:Y:S01]  /*1b20*/  IMAD.U32 R2, RZ, RZ, UR9 ;  /* 0x00000009ff027e24 */ /* 0x000fe2000f8e00ff */
[----:B------:R-:W-:-:S04]  /*1b30*/  ISETP.LE.U32.AND P0, PT, R14, UR8, PT ;  /* 0x000000080e007c0c */ /* 0x000fc8000bf03070 */
[----:B------:R-:W-:-:S13]  /*1b40*/  ISETP.GE.U32.AND.EX P0, PT, R2, R3, PT, P0 ;  /* 0x000000030200720c */ /* 0x000fda0003f06100 */
[----:B------:R-:W-:Y:S05]  /*1b50*/  @P0 BRA `(.L_x_46) ;  /* 0x0000000400e80947 */ /* 0x000fea0003800000 */
[----:B------:R-:W0:Y:S01]  /*1b60*/  S2R R10, SR_TID.X ;  /* 0x00000000000a7919 */ /* 0x000e220000002100 */
[----:B------:R-:W-:Y:S01]  /*1b70*/  VIADD R9, R14, -UR8 ;  /* 0x800000080e097c36 */ /* 0x000fe20008000000 */
[----:B------:R-:W-:Y:S04]  /*1b80*/  BSSY.RECONVERGENT B1, `(.L_x_46) ;  /* 0x0000077000017945 */ /* 0x000fe80003800200 */
[----:B0-----:R-:W-:-:S13]  /*1b90*/  ISETP.GE.AND P0, PT, R10, R9, PT ;  /* 0x000000090a00720c */ /* 0x001fda0003f06270 */
[----:B------:R-:W-:Y:S05]  /*1ba0*/  @P0 BRA `(.L_x_49) ;  /* 0x0000000400d00947 */ /* 0x000fea0003800000 */
[----:B------:R-:W0:Y:S01]  /*1bb0*/  LDC R2, c[0x0][0x3c0] ;  /* 0x0000f000ff027b82 */ /* 0x000e220000000800 */
[----:B------:R-:W-:Y:S01]  /*1bc0*/  UIMAD UR6, UR16, 0xe00, URZ ;  /* 0x00000e00100678a4 */ /* 0x000fe2000f8e02ff */
[----:B------:R-:W-:Y:S01]  /*1bd0*/  LOP3.LUT R3, RZ, R10, RZ, 0x33, !PT ;  /* 0x0000000aff037212 */ /* 0x000fe200078e33ff */
[----:B------:R-:W-:Y:S02]  /*1be0*/  BSSY.RECONVERGENT B2, `(.L_x_50) ;  /* 0x0000018000027945 */ /* 0x000fe40003800200 */
[----:B------:R-:W-:-:S06]  /*1bf0*/  UIADD3 UR6, UPT, UPT, UR5, UR6, URZ ;  /* 0x0000000605067290 */ /* 0x000fcc000fffe0ff */
[----:B------:R-:W-:Y:S01]  /*1c00*/  IADD3 R14, PT, PT, R14, -UR6, R3 ;  /* 0x800000060e0e7c10 */ /* 0x000fe2000fffe003 */
[----:B0-----:R-:W-:-:S04]  /*1c10*/  IMAD R3, R2, UR4, RZ ;  /* 0x0000000402037c24 */ /* 0x001fc8000f8e02ff */
[----:B------:R-:W-:-:S05]  /*1c20*/  IMAD R3, R3, -0xe00, R14 ;  /* 0xfffff20003037824 */ /* 0x000fca00078e020e */
[C---:B------:R-:W-:Y:S02]  /*1c30*/  LOP3.LUT R2, R3.reuse, 0x600, RZ, 0xc0, !PT ;  /* 0x0000060003027812 */ /* 0x040fe400078ec0ff */
[----:B------:R-:W-:Y:S02]  /*1c40*/  ISETP.GE.U32.AND P1, PT, R3, 0x600, PT ;  /* 0x000006000300780c */ /* 0x000fe40003f26070 */
[----:B------:R-:W-:-:S13]  /*1c50*/  ISETP.NE.AND P0, PT, R2, 0x600, PT ;  /* 0x000006000200780c */ /* 0x000fda0003f05270 */
[----:B------:R-:W-:Y:S05]  /*1c60*/  @!P0 BRA `(.L_x_51) ;  /* 0x00000000003c8947 */ /* 0x000fea0003800000 */
[----:B------:R-:W-:-:S04]  /*1c70*/  LOP3.LUT R2, R23, 0xffff, RZ, 0xc0, !PT ;  /* 0x0000ffff17027812 */ /* 0x000fc800078ec0ff */
[----:B------:R-:W-:-:S04]  /*1c80*/  LEA.HI R2, R2, 0x1, RZ, 0x17 ;  /* 0x0000000102027811 */ /* 0x000fc800078fb8ff */
[----:B------:R-:W-:-:S05]  /*1c90*/  LOP3.LUT R2, R2, 0x3, RZ, 0xc0, !PT ;  /* 0x0000000302027812 */ /* 0x000fca00078ec0ff */
[----:B------:R-:W-:-:S07]  /*1ca0*/  IMAD.MOV R4, RZ, RZ, -R2 ;  /* 0x000000ffff047224 */ /* 0x000fce00078e0a02 */
.L_x_52:
        /* <DEDUP_REMOVED lines=8> */
[----:B--2---:R-:W-:-:S05]  /*1d30*/  IADD3 R0, P2, PT, R2, R0, RZ ;  /* 0x0000000002007210 */ /* 0x004fca0007f5e0ff */
[----:B------:R-:W-:-:S06]  /*1d40*/  IMAD.X R8, R3, 0x1, R8, P2 ;  /* 0x0000000103087824 */ /* 0x000fcc00010e0608 */
[----:B------:R-:W-:Y:S05]  /*1d50*/  @P0 BRA `(.L_x_52) ;  /* 0xfffffffc00d40947 */ /* 0x000fea000383ffff */
.L_x_51:
[----:B------:R-:W-:Y:S05]  /*1d60*/  BSYNC.RECONVERGENT B2 ;  /* 0x0000000000027941 */ /* 0x000fea0003800200 */
.L_x_50:
[----:B------:R-:W-:Y:S05]  /*1d70*/  @!P1 BRA `(.L_x_49) ;  /* 0x00000004005c9947 */ /* 0x000fea0003800000 */
[----:B------:R-:W-:Y:S01]  /*1d80*/  IMAD.IADD R5, R9, 0x1, -R10 ;  /* 0x0000000109057824 */ /* 0x000fe200078e0a0a */
[----:B------:R-:W-:Y:S01]  /*1d90*/  IADD3 R3, P0, PT, R10, UR10, RZ ;  /* 0x0000000a0a037c10 */ /* 0x000fe2000ff1e0ff */
[----:B------:R-:W-:Y:S03]  /*1da0*/  BSSY.RECONVERGENT B2, `(.L_x_53) ;  /* 0x000002f000027945 */ /* 0x000fe60003800200 */
[----:B------:R-:W-:Y:S01]  /*1db0*/  ISETP.GT.AND P1, PT, R5, 0x1800, PT ;  /* 0x000018000500780c */ /* 0x000fe20003f24270 */
[----:B------:R-:W-:Y:S01]  /*1dc0*/  IMAD.X R4, RZ, RZ, UR7, P0 ;  /* 0x00000007ff047e24 */ /* 0x000fe200080e06ff */
[----:B------:R-:W-:-:S04]  /*1dd0*/  LEA R2, P0, R3, UR12, 0x3 ;  /* 0x0000000c03027c11 */ /* 0x000fc8000f8018ff */
[----:B------:R-:W-:Y:S02]  /*1de0*/  LEA.HI.X R3, R3, UR13, R4, 0x3, P0 ;  /* 0x0000000d03037c11 */ /* 0x000fe400080f1c04 */
[----:B------:R-:W-:-:S05]  /*1df0*/  PLOP3.LUT P0, PT, PT, PT, PT, 0x80, 0x8 ;  /* 0x000000000008781c */ /* 0x000fca0003f0f070 */
[----:B------:R-:W-:Y:S08]  /*1e00*/  @!P1 BRA `(.L_x_54) ;  /* 0x0000000000a09947 */ /* 0x000ff00003800000 */
[----:B------:R-:W-:Y:S01]  /*1e10*/  PLOP3.LUT P0, PT, PT, PT, PT, 0x8, 0x80 ;  /* 0x000000000080781c */ /* 0x000fe20003f0e170 */
[----:B------:R-:W-:-:S12]  /*1e20*/  VIADD R11, R9, 0xffffe800 ;  /* 0xffffe800090b7836 */ /* 0x000fd80000000000 */
.L_x_55:
[----:B------:R-:W2:Y:S04]  /*1e30*/  LDG.E.64.CONSTANT R18, desc[UR14][R2.64] ;  /* 0x0000000e02127981 */ /* 0x000ea8000c1e9b00 */
[----:B------:R-:W2:Y:S04]  /*1e40*/  LDG.E.64.CONSTANT R16, desc[UR14][R2.64+0x1000] ;  /* 0x0010000e02107981 */ /* 0x000ea8000c1e9b00 */
[----:B------:R-:W3:Y:S04]  /*1e50*/  LDG.E.64.CONSTANT R14, desc[UR14][R2.64+0x2000] ;  /* 0x0020000e020e7981 */ /* 0x000ee8000c1e9b00 */
[----:B------:R-:W3:Y:S04]  /*1e60*/  LDG.E.64.CONSTANT R12, desc[UR14][R2.64+0x3000] ;  /* 0x0030000e020c7981 */ /* 0x000ee8000c1e9b00 */
[----:B------:R-:W4:Y:S04]  /*1e70*/  LDG.E.64.CONSTANT R20, desc[UR14][R2.64+0x4000] ;  /* 0x0040000e02147981 */ /* 0x000f28000c1e9b00 */
[----:B------:R-:W4:Y:S04]  /*1e80*/  LDG.E.64.CONSTANT R22, desc[UR14][R2.64+0x5000] ;  /* 0x0050000e02167981 */ /* 0x000f28000c1e9b00 */
[----:B------:R-:W5:Y:S04]  /*1e90*/  LDG.E.64.CONSTANT R4, desc[UR14][R2.64+0x6000] ;  /* 0x0060000e02047981 */ /* 0x000f68000c1e9b00 */
[----:B------:R-:W5:Y:S01]  /*1ea0*/  LDG.E.64.CONSTANT R6, desc[UR14][R2.64+0x7000] ;  /* 0x0070000e02067981 */ /* 0x000f62000c1e9b00 */
[----:B--2---:R-:W-:-:S04]  /*1eb0*/  IADD3 R25, P1, P2, R16, R18, R0 ;  /* 0x0000001210197210 */ /* 0x004fc80007a3e000 */
[----:B------:R-:W-:Y:S02]  /*1ec0*/  IADD3.X R27, PT, PT, R17, R19, R8, P1, P2 ;  /* 0x00000013111b7210 */ /* 0x000fe40000fe4408 */
[----:B------:R-:W2:Y:S01]  /*1ed0*/  LDG.E.64.CONSTANT R18, desc[UR14][R2.64+0x8000] ;  /* 0x0080000e02127981 */ /* 0x000ea2000c1e9b00 */
[----:B---3--:R-:W-:-:S03]  /*1ee0*/  IADD3 R25, P1, P2, R12, R14, R25 ;  /* 0x0000000e0c197210 */ /* 0x008fc60007a3e019 */
[----:B------:R-:W2:Y:S01]  /*1ef0*/  LDG.E.64.CONSTANT R16, desc[UR14][R2.64+0x9000] ;  /* 0x0090000e02107981 */ /* 0x000ea2000c1e9b00 */
[----:B------:R-:W-:-:S03]  /*1f00*/  IADD3.X R27, PT, PT, R13, R15, R27, P1, P2 ;  /* 0x0000000f0d1b7210 */ /* 0x000fc60000fe441b */
[----:B------:R-:W3:Y:S04]  /*1f10*/  LDG.E.64.CONSTANT R14, desc[UR14][R2.64+0xa000] ;  /* 0x00a0000e020e7981 */ /* 0x000ee8000c1e9b00 */
[----:B------:R-:W3:Y:S01]  /*1f20*/  LDG.E.64.CONSTANT R12, desc[UR14][R2.64+0xb000] ;  /* 0x00b0000e020c7981 */ /* 0x000ee2000c1e9b00 */
[----:B----4-:R-:W-:-:S04]  /*1f30*/  IADD3 R25, P1, P2, R22, R20, R25 ;  /* 0x0000001416197210 */ /* 0x010fc80007a3e019 */
[----:B------:R-:W-:Y:S02]  /*1f40*/  IADD3.X R27, PT, PT, R23, R21, R27, P1, P2 ;  /* 0x00000015171b7210 */ /* 0x000fe40000fe441b */
[----:B-----5:R-:W-:Y:S01]  /*1f50*/  IADD3 R25, P1, P2, R6, R4, R25 ;  /* 0x0000000406197210 */ /* 0x020fe20007a3e019 */
[----:B------:R-:W4:Y:S04]  /*1f60*/  LDG.E.64.CONSTANT R20, desc[UR14][R2.64+0xc000] ;  /* 0x00c0000e02147981 */ /* 0x000f28000c1e9b00 */
[----:B------:R-:W4:Y:S01]  /*1f70*/  LDG.E.64.CONSTANT R22, desc[UR14][R2.64+0xd000] ;  /* 0x00d0000e02167981 */ /* 0x000f22000c1e9b00 */
[----:B------:R-:W-:-:S03]  /*1f80*/  IADD3.X R27, PT, PT, R7, R5, R27, P1, P2 ;  /* 0x00000005071b7210 */ /* 0x000fc60000fe441b */
[----:B------:R-:W5:Y:S04]  /*1f90*/  LDG.E.64.CONSTANT R6, desc[UR14][R2.64+0xe000] ;  /* 0x00e0000e02067981 */ /* 0x000f68000c1e9b00 */
[----:B------:R-:W5:Y:S01]  /*1fa0*/  LDG.E.64.CONSTANT R4, desc[UR14][R2.64+0xf000] ;  /* 0x00f0000e02047981 */ /* 0x000f62000c1e9b00 */
[----:B------:R-:W-:Y:S01]  /*1fb0*/  VIADD R10, R10, 0x2000 ;  /* 0x000020000a0a7836 */ /* 0x000fe20000000000 */
[----:B--2---:R-:W-:-:S04]  /*1fc0*/  IADD3 R25, P1, P2, R16, R18, R25 ;  /* 0x0000001210197210 */ /* 0x004fc80007a3e019 */
[----:B------:R-:W-:Y:S02]  /*1fd0*/  IADD3.X R19, PT, PT, R17, R19, R27, P1, P2 ;  /* 0x0000001311137210 */ /* 0x000fe40000fe441b */
[----:B---3--:R-:W-:-:S04]  /*1fe0*/  IADD3 R25, P3, P4, R12, R14, R25 ;  /* 0x0000000e0c197210 */ /* 0x008fc80007c7e019 */
[----:B------:R-:W-:Y:S02]  /*1ff0*/  IADD3.X R13, PT, PT, R13, R15, R19, P3, P4 ;  /* 0x0000000f0d0d7210 */ /* 0x000fe40001fe8413 */
[----:B------:R-:W-:Y:S02]  /*2000*/  ISETP.GE.AND P3, PT, R10, R11, PT ;  /* 0x0000000b0a00720c */ /* 0x000fe40003f66270 */
[----:B------:R-:W-:Y:S02]  /*2010*/  IADD3 R12, P6, PT, R2, 0x10000, RZ ;  /* 0x00010000020c7810 */ /* 0x000fe40007fde0ff */
[----:B----4-:R-:W-:-:S04]  /*2020*/  IADD3 R17, P2, P1, R22, R20, R25 ;  /* 0x0000001416117210 */ /* 0x010fc8000795e019 */
[----:B------:R-:W-:Y:S02]  /*2030*/  IADD3.X R21, PT, PT, R23, R21, R13, P2, P1 ;  /* 0x0000001517157210 */ /* 0x000fe400017e240d */
[----:B-----5:R-:W-:Y:S01]  /*2040*/  IADD3 R0, P4, P5, R4, R6, R17 ;  /* 0x0000000604007210 */ /* 0x020fe20007d9e011 */
[----:B------:R-:W-:Y:S02]  /*2050*/  IMAD.X R3, RZ, RZ, R3, P6 ;  /* 0x000000ffff037224 */ /* 0x000fe400030e0603 */
[----:B------:R-:W-:Y:S01]  /*2060*/  IMAD.MOV.U32 R2, RZ, RZ, R12 ;  /* 0x000000ffff027224 */ /* 0x000fe200078e000c */
[----:B------:R-:W-:Y:S01]  /*2070*/  IADD3.X R8, PT, PT, R5, R7, R21, P4, P5 ;  /* 0x0000000705087210 */ /* 0x000fe200027ea415 */
[----:B------:R-:W-:Y:S08]  /*2080*/  @!P3 BRA `(.L_x_55) ;  /* 0xfffffffc0068b947 */ /* 0x000ff0000383ffff */
.L_x_54:
[----:B------:R-:W-:Y:S05]  /*2090*/  BSYNC.RECONVERGENT B2 ;  /* 0x0000000000027941 */ /* 0x000fea0003800200 */
.L_x_53:
[----:B------:R-:W-:Y:S01]  /*20a0*/  IMAD.IADD R4, R9, 0x1, -R10 ;  /* 0x0000000109047824 */ /* 0x000fe200078e0a0a */
[----:B------:R-:W-:Y:S04]  /*20b0*/  BSSY.RECONVERGENT B2, `(.L_x_56) ;  /* 0x0000019000027945 */ /* 0x000fe80003800200 */
[----:B------:R-:W-:-:S13]  /*20c0*/  ISETP.GT.AND P1, PT, R4, 0x800, PT ;  /* 0x000008000400780c */ /* 0x000fda0003f24270 */
[----:B------:R-:W-:Y:S05]  /*20d0*/  @!P1 BRA `(.L_x_57) ;  /* 0x0000000000589947 */ /* 0x000fea0003800000 */
[----:B------:R-:W2:Y:S04]  /*20e0*/  LDG.E.64.CONSTANT R22, desc[UR14][R2.64] ;  /* 0x0000000e02167981 */ /* 0x000ea8000c1e9b00 */
[----:B------:R-:W2:Y:S04]  /*20f0*/  LDG.E.64.CONSTANT R20, desc[UR14][R2.64+0x1000] ;  /* 0x0010000e02147981 */ /* 0x000ea8000c1e9b00 */
[----:B------:R-:W3:Y:S04]  /*2100*/  LDG.E.64.CONSTANT R18, desc[UR14][R2.64+0x2000] ;  /* 0x0020000e02127981 */ /* 0x000ee8000c1e9b00 */
[----:B------:R-:W3:Y:S04]  /*2110*/  LDG.E.64.CONSTANT R16, desc[UR14][R2.64+0x3000] ;  /* 0x0030000e02107981 */ /* 0x000ee8000c1e9b00 */
[----:B------:R-:W4:Y:S04]  /*2120*/  LDG.E.64.CONSTANT R12, desc[UR14][R2.64+0x4000] ;  /* 0x0040000e020c7981 */ /* 0x000f28000c1e9b00 */
[----:B------:R-:W4:Y:S04]  /*2130*/  LDG.E.64.CONSTANT R14, desc[UR14][R2.64+0x5000] ;  /* 0x0050000e020e7981 */ /* 0x000f28000c1e9b00 */
[----:B------:R-:W5:Y:S04]  /*2140*/  LDG.E.64.CONSTANT R6, desc[UR14][R2.64+0x6000] ;  /* 0x0060000e02067981 */ /* 0x000f68000c1e9b00 */
[----:B------:R0:W5:Y:S01]  /*2150*/  LDG.E.64.CONSTANT R4, desc[UR14][R2.64+0x7000] ;  /* 0x0070000e02047981 */ /* 0x000162000c1e9b00 */
[----:B------:R-:W-:Y:S01]  /*2160*/  VIADD R10, R10, 0x1000 ;  /* 0x000010000a0a7836 */ /* 0x000fe20000000000 */
[----:B--2---:R-:W-:-:S04]  /*2170*/  IADD3 R11, P0, P1, R20, R22, R0 ;  /* 0x00000016140b7210 */ /* 0x004fc8000791e000 */
[----:B------:R-:W-:Y:S02]  /*2180*/  IADD3.X R23, PT, PT, R21, R23, R8, P0, P1 ;  /* 0x0000001715177210 */ /* 0x000fe400007e2408 */
[----:B------:R-:W-:Y:S02]  /*2190*/  PLOP3.LUT P0, PT, PT, PT, PT, 0x8, 0x80 ;  /* 0x000000000080781c */ /* 0x000fe40003f0e170 */
[----:B---3--:R-:W-:-:S04]  /*21a0*/  IADD3 R11, P3, P4, R16, R18, R11 ;  /* 0x00000012100b7210 */ /* 0x008fc80007c7e00b */
[----:B------:R-:W-:Y:S02]  /*21b0*/  IADD3.X R17, PT, PT, R17, R19, R23, P3, P4 ;  /* 0x0000001311117210 */ /* 0x000fe40001fe8417 */
[----:B----4-:R-:W-:Y:S02]  /*21c0*/  IADD3 R21, P2, P1, R14, R12, R11 ;  /* 0x0000000c0e157210 */ /* 0x010fe4000795e00b */
[----:B------:R-:W-:Y:S02]  /*21d0*/  IADD3 R11, P5, PT, R2, 0x8000, RZ ;  /* 0x00008000020b7810 */ /* 0x000fe40007fbe0ff */
[----:B------:R-:W-:-:S03]  /*21e0*/  IADD3.X R13, PT, PT, R15, R13, R17, P2, P1 ;  /* 0x0000000d0f0d7210 */ /* 0x000fc600017e2411 */
[----:B0-----:R-:W-:Y:S01]  /*21f0*/  IMAD.MOV.U32 R2, RZ, RZ, R11 ;  /* 0x000000ffff027224 */ /* 0x001fe200078e000b */
[----:B-----5:R-:W-:Y:S01]  /*2200*/  IADD3 R0, P3, P4, R4, R6, R21 ;  /* 0x0000000604007210 */ /* 0x020fe20007c7e015 */
[----:B------:R-:W-:-:S03]  /*2210*/  IMAD.X R4, RZ, RZ, R3, P5 ;  /* 0x000000ffff047224 */ /* 0x000fc600028e0603 */
[----:B------:R-:W-:Y:S01]  /*2220*/  IADD3.X R8, PT, PT, R5, R7, R13, P3, P4 ;  /* 0x0000000705087210 */ /* 0x000fe20001fe840d */
[----:B------:R-:W-:-:S08]  /*2230*/  IMAD.MOV.U32 R3, RZ, RZ, R4 ;  /* 0x000000ffff037224 */ /* 0x000fd000078e0004 */
.L_x_57:
[----:B------:R-:W-:Y:S05]  /*2240*/  BSYNC.RECONVERGENT B2 ;  /* 0x0000000000027941 */ /* 0x000fea0003800200 */
.L_x_56:
[----:B------:R-:W-:-:S13]  /*2250*/  ISETP.LT.OR P0, PT, R10, R9, P0 ;  /* 0x000000090a00720c */ /* 0x000fda0000701670 */
[----:B------:R-:W-:Y:S05]  /*2260*/  @!P0 BRA `(.L_x_49) ;  /* 0x0000000000208947 */ /* 0x000fea0003800000 */
[----:B------:R-:W2:Y:S04]  /*2270*/  LDG.E.64.CONSTANT R4, desc[UR14][R2.64] ;  /* 0x0000000e02047981 */ /* 0x000ea8000c1e9b00 */
[----:B------:R-:W2:Y:S04]  /*2280*/  LDG.E.64.CONSTANT R6, desc[UR14][R2.64+0x1000] ;  /* 0x0010000e02067981 */ /* 0x000ea8000c1e9b00 */
[----:B------:R-:W3:Y:S04]  /*2290*/  LDG.E.64.CONSTANT R10, desc[UR14][R2.64+0x2000] ;  /* 0x0020000e020a7981 */ /* 0x000ee8000c1e9b00 */
[----:B------:R-:W3:Y:S01]  /*22a0*/  LDG.E.64.CONSTANT R12, desc[UR14][R2.64+0x3000] ;  /* 0x0030000e020c7981 */ /* 0x000ee2000c1e9b00 */
[----:B--2---:R-:W-:-:S04]  /*22b0*/  IADD3 R9, P0, P1, R6, R4, R0 ;  /* 0x0000000406097210 */ /* 0x004fc8000791e000 */
[----:B------:R-:W-:Y:S02]  /*22c0*/  IADD3.X R5, PT, PT, R7, R5, R8, P0, P1 ;  /* 0x0000000507057210 */ /* 0x000fe400007e2408 */
[----:B---3--:R-:W-:-:S04]  /*22d0*/  IADD3 R0, P2, P3, R12, R10, R9 ;  /* 0x0000000a0c007210 */ /* 0x008fc80007b5e009 */
[----:B------:R-:W-:-:S09]  /*22e0*/  IADD3.X R8, PT, PT, R13, R11, R5, P2, P3 ;  /* 0x0000000b0d087210 */ /* 0x000fd200017e6405 */
.L_x_49:
[----:B------:R-:W-:Y:S05]  /*22f0*/  BSYNC.RECONVERGENT B1 ;  /* 0x0000000000017941 */ /* 0x000fea0003800200 */
.L_x_46:
[----:B------:R-:W0:Y:S04]  /*2300*/  SHFL.DOWN PT, R3, R0, 0x1, 0x1f ;  /* 0x08201f0000037f89 */ /* 0x000e2800000e0000 */
[----:B------:R-:W1:Y:S01]  /*2310*/  SHFL.DOWN P0, R5, R8, 0x1, 0x1f ;  /* 0x08201f0008057f89 */ /* 0x000e620000000000 */
[----:B------:R-:W2:Y:S01]  /*2320*/  S2R R6, SR_LANEID ;  /* 0x0000000000067919 */ /* 0x000ea20000000000 */
[----:B0-----:R-:W-:-:S04]  /*2330*/  IADD3 R2, P1, PT, R3, R0, RZ ;  /* 0x0000000003027210 */ /* 0x001fc80007f3e0ff */
[----:B-1----:R-:W-:Y:S01]  /*2340*/  SEL R7, R2, R3, P0 ;  /* 0x0000000302077207 */ /* 0x002fe20000000000 */
[----:B------:R-:W-:Y:S02]  /*2350*/  IMAD.X R4, R5, 0x1, R8, P1 ;  /* 0x0000000105047824 */ /* 0x000fe400008e0608 */
[----:B------:R-:W0:Y:S03]  /*2360*/  S2R R8, SR_TID.X ;  /* 0x0000000000087919 */ /* 0x000e260000002100 */
[----:B------:R-:W-:Y:S01]  /*2370*/  SEL R4, R4, R5, P0 ;  /* 0x0000000504047207 */ /* 0x000fe20000000000 */
[----:B------:R-:W1:Y:S04]  /*2380*/  SHFL.DOWN PT, R2, R7, 0x2, 0x1f ;  /* 0x08401f0007027f89 */ /* 0x000e6800000e0000 */
[----:B------:R-:W3:Y:S01]  /*2390*/  SHFL.DOWN P0, R3, R4, 0x2, 0x1f ;  /* 0x08401f0004037f89 */ /* 0x000ee20000000000 */
[----:B--2---:R-:W-:-:S02]  /*23a0*/  ISETP.NE.AND P2, PT, R6, RZ, PT ;  /* 0x000000ff0600720c */ /* 0x004fc40003f45270 */
[----:B-1----:R-:W-:-:S04]  /*23b0*/  IADD3 R11, P1, PT, R2, R7, RZ ;  /* 0x00000007020b7210 */ /* 0x002fc80007f3e0ff */
[----:B---3--:R-:W-:Y:S01]  /*23c0*/  SEL R11, R11, R2, P0 ;  /* 0x000000020b0b7207 */ /* 0x008fe20000000000 */
[----:B------:R-:W-:-:S06]  /*23d0*/  IMAD.X R2, R3, 0x1, R4, P1 ;  /* 0x0000000103027824 */ /* 0x000fcc00008e0604 */
[----:B0-----:R-:W-:Y:S01]  /*23e0*/  @!P2 SHF.R.U32.HI R6, RZ, 0x2, R8 ;  /* 0x00000002ff06a819 */ /* 0x001fe20000011608 */
[----:B------:R-:W0:Y:S01]  /*23f0*/  SHFL.DOWN PT, R0, R11, 0x4, 0x1f ;  /* 0x08801f000b007f89 */ /* 0x000e2200000e0000 */
[----:B------:R-:W-:Y:S02]  /*2400*/  SEL R3, R2, R3, P0 ;  /* 0x0000000302037207 */ /* 0x000fe40000000000 */
[----:B------:R-:W-:-:S03]  /*2410*/  @!P2 LOP3.LUT R6, R6, 0xf8, RZ, 0xc0, !PT ;  /* 0x000000f80606a812 */ /* 0x000fc600078ec0ff */
[----:B------:R-:W1:Y:S01]  /*2420*/  SHFL.DOWN P0, R2, R3, 0x4, 0x1f ;  /* 0x08801f0003027f89 */ /* 0x000e620000000000 */
[----:B0-----:R-:W-:Y:S02]  /*2430*/  IADD3 R5, P1, PT, R0, R11, RZ ;  /* 0x0000000b00057210 */ /* 0x001fe40007f3e0ff */
[----:B------:R-:W0:Y:S02]  /*2440*/  @!P2 S2R R11, SR_CgaCtaId ;  /* 0x00000000000ba919 */ /* 0x000e240000008800 */
[----:B-1----:R-:W-:Y:S01]  /*2450*/  SEL R5, R5, R0, P0 ;  /* 0x0000000005057207 */ /* 0x002fe20000000000 */
[----:B------:R-:W-:-:S04]  /*2460*/  IMAD.X R9, R2, 0x1, R3, P1 ;  /* 0x0000000102097824 */ /* 0x000fc800008e0603 */
[----:B------:R-:W1:Y:S01]  /*2470*/  SHFL.DOWN PT, R0, R5, 0x8, 0x1f ;  /* 0x09001f0005007f89 */ /* 0x000e6200000e0000 */
[----:B------:R-:W-:-:S05]  /*2480*/  SEL R9, R9, R2, P0 ;  /* 0x0000000209097207 */ /* 0x000fca0000000000 */
[----:B------:R-:W2:Y:S01]  /*2490*/  SHFL.DOWN P0, R2, R9, 0x8, 0x1f ;  /* 0x09001f0009027f89 */ /* 0x000ea20000000000 */
[----:B-1----:R-:W-:-:S04]  /*24a0*/  IADD3 R7, P1, PT, R0, R5, RZ ;  /* 0x0000000500077210 */ /* 0x002fc80007f3e0ff */
[----:B--2---:R-:W-:Y:S01]  /*24b0*/  SEL R7, R7, R0, P0 ;  /* 0x0000000007077207 */ /* 0x004fe20000000000 */
[----:B------:R-:W-:-:S04]  /*24c0*/  IMAD.X R3, R2, 0x1, R9, P1 ;  /* 0x0000000102037824 */ /* 0x000fc800008e0609 */
[----:B------:R-:W1:Y:S01]  /*24d0*/  SHFL.DOWN PT, R0, R7, 0x10, 0x1f ;  /* 0x0a001f0007007f89 */ /* 0x000e6200000e0000 */
[----:B------:R-:W-:Y:S02]  /*24e0*/  SEL R4, R3, R2, P0 ;  /* 0x0000000203047207 */ /* 0x000fe40000000000 */
[----:B------:R-:W-:-:S03]  /*24f0*/  @!P2 MOV R2, 0x400 ;  /* 0x000004000002a802 */ /* 0x000fc60000000f00 */
[----:B------:R-:W2:Y:S01]  /*2500*/  SHFL.DOWN P0, R3, R4, 0x10, 0x1f ;  /* 0x0a001f0004037f89 */ /* 0x000ea20000000000 */
[----:B0-----:R-:W-:-:S05]  /*2510*/  @!P2 LEA R11, R11, R2, 0x18 ;  /* 0x000000020b0ba211 */ /* 0x001fca00078ec0ff */
[----:B------:R-:W-:Y:S01]  /*2520*/  @!P2 IMAD.IADD R11, R6, 0x1, R11 ;  /* 0x00000001060ba824 */ /* 0x000fe200078e020b */
[----:B-1----:R-:W-:-:S05]  /*2530*/  IADD3 R5, P1, PT, R0, R7, RZ ;  /* 0x0000000700057210 */ /* 0x002fca0007f3e0ff */
[----:B--2---:R-:W-:Y:S01]  /*2540*/  IMAD.X R2, R3, 0x1, R4, P1 ;  /* 0x0000000103027824 */ /* 0x004fe200008e0604 */
[----:B------:R-:W-:-:S04]  /*2550*/  SEL R0, R5, R0, P0 ;  /* 0x0000000005007207 */ /* 0x000fc80000000000 */
[----:B------:R-:W-:Y:S01]  /*2560*/  SEL R3, R2, R3, P0 ;  /* 0x0000000302037207 */ /* 0x000fe20000000000 */
[----:B------:R-:W-:Y:S01]  /*2570*/  @!P2 IMAD.MOV.U32 R2, RZ, RZ, R0 ;  /* 0x000000ffff02a224 */ /* 0x000fe200078e0000 */
[----:B------:R-:W-:-:S04]  /*2580*/  ISETP.NE.AND P0, PT, R8, RZ, PT ;  /* 0x000000ff0800720c */ /* 0x000fc80003f05270 */
[----:B------:R0:W-:Y:S01]  /*2590*/  @!P2 STS.64 [R11+0x10], R2 ;  /* 0x000010020b00a388 */ /* 0x0001e20000000a00 */
[----:B------:R-:W-:Y:S08]  /*25a0*/  BAR.SYNC.DEFER_BLOCKING 0x0 ;  /* 0x0000000000007b1d */ /* 0x000ff00000010000 */
[----:B------:R-:W-:Y:S05]  /*25b0*/  @P0 BRA `(.L_x_45) ;  /* 0x00000000006c0947 */ /* 0x000fea0003800000 */
[----:B------:R-:W1:Y:S01]  /*25c0*/  S2UR UR5, SR_CgaCtaId ;  /* 0x00000000000579c3 */ /* 0x000e620000008800 */
[----:B------:R-:W-:Y:S02]  /*25d0*/  UMOV UR4, 0x400 ;  /* 0x0000040000047882 */ /* 0x000fe40000000000 */
[----:B-1----:R-:W-:-:S09]  /*25e0*/  ULEA UR4, UR5, UR4, 0x18 ;  /* 0x0000000405047291 */ /* 0x002fd2000f8ec0ff */
[----:B------:R-:W-:Y:S04]  /*25f0*/  LDS.64 R8, [UR4+0x18] ;  /* 0x00001804ff087984 */ /* 0x000fe80008000a00 */
[----:B------:R-:W0:Y:S04]  /*2600*/  LDS.128 R24, [UR4+0x20] ;  /* 0x00002004ff187984 */ /* 0x000e280008000c00 */
[----:B------:R-:W1:Y:S04]  /*2610*/  LDS.128 R4, [UR4+0x30] ;  /* 0x00003004ff047984 */ /* 0x000e680008000c00 */
        /* <DEDUP_REMOVED lines=20> */
[----:B------:R-:W-:-:S07]  /*2760*/  IMAD.X R3, R3, 0x1, R27, P3 ;  /* 0x0000000103037824 */ /* 0x000fce00018e061b */
.L_x_45:
[----:B------:R-:W-:Y:S05]  /*2770*/  BSYNC.RECONVERGENT B0 ;  /* 0x0000000000007941 */ /* 0x000fea0003800200 */
.L_x_30:
[----:B------:R-:W-:Y:S05]  /*2780*/  @P0 EXIT ;  /* 0x000000000000094d */ /* 0x000fea0003800000 */
[----:B------:R-:W3:Y:S01]  /*2790*/  LDCU.64 UR4, c[0x0][0x388] ;  /* 0x00007100ff0477ac */ /* 0x000ee20008000a00 */
[----:B0-2---:R-:W-:Y:S01]  /*27a0*/  IMAD.MOV.U32 R2, RZ, RZ, R0 ;  /* 0x000000ffff027224 */ /* 0x005fe200078e0000 */
[----:B---3--:R-:W-:-:S06]  /*27b0*/  UIMAD.WIDE.U32 UR4, UR16, 0x8, UR4 ;  /* 0x00000008100478a5 */ /* 0x008fcc000f8e0004 */
[----:B-1----:R-:W-:Y:S02]  /*27c0*/  IMAD.U32 R4, RZ, RZ, UR4 ;  /* 0x00000004ff047e24 */ /* 0x002fe4000f8e00ff */
[----:B------:R-:W-:-:S05]  /*27d0*/  IMAD.U32 R5, RZ, RZ, UR5 ;  /* 0x00000005ff057e24 */ /* 0x000fca000f8e00ff */
[----:B------:R-:W-:Y:S01]  /*27e0*/  STG.E.64 desc[UR14][R4.64], R2 ;  /* 0x0000000204007986 */ /* 0x000fe2000c101b0e */
[----:B------:R-:W-:Y:S05]  /*27f0*/  EXIT ;  /* 0x000000000000794d */ /* 0x000fea0003800000 */
.L_x_58:
        /* <DEDUP_REMOVED lines=16> */
.L_x_179:


//--------------------- .text._ZN3cub18CUB_300001_SM_10006detail6reduce28DeviceReduceSingleTileKernelINS2_10policy_hubIyyN4cuda3std3__44plusIvEEE10Policy1000EPySC_yS9_yyNS7_10__identityEEEvT0_T1_T2_T3_T4_T6_ --------------------------
	.section	.text._ZN3cub18CUB_300001_SM_10006detail6reduce28DeviceReduceSingleTileKernelINS2_10policy_hubIyyN4cuda3std3__44plusIvEEE10Policy1000EPySC_yS9_yyNS7_10__identityEEEvT0_T1_T2_T3_T4_T6_,"ax",@progbits
	.align	128
        .global         _ZN3cub18CUB_300001_SM_10006detail6reduce28DeviceReduceSingleTileKernelINS2_10policy_hubIyyN4cuda3std3__44plusIvEEE10Policy1000EPySC_yS9_yyNS7_10__identityEEEvT0_T1_T2_T3_T4_T6_
        .type           _ZN3cub18CUB_300001_SM_10006detail6reduce28DeviceReduceSingleTileKernelINS2_10policy_hubIyyN4cuda3std3__44plusIvEEE10Policy1000EPySC_yS9_yyNS7_10__identityEEEvT0_T1_T2_T3_T4_T6_,@function
        .size           _ZN3cub18CUB_300001_SM_10006detail6reduce28DeviceReduceSingleTileKernelINS2_10policy_hubIyyN4cuda3std3__44plusIvEEE10Policy1000EPySC_yS9_yyNS7_10__identityEEEvT0_T1_T2_T3_T4_T6_,(.L_x_180 - _ZN3cub18CUB_300001_SM_10006detail6reduce28DeviceReduceSingleTileKernelINS2_10policy_hubIyyN4cuda3std3__44plusIvEEE10Policy1000EPySC_yS9_yyNS7_10__identityEEEvT0_T1_T2_T3_T4_T6_)
        .other          _ZN3cub18CUB_300001_SM_10006detail6reduce28DeviceReduceSingleTileKernelINS2_10policy_hubIyyN4cuda3std3__44plusIvEEE10Policy1000EPySC_yS9_yyNS7_10__identityEEEvT0_T1_T2_T3_T4_T6_,@"STO_CUDA_ENTRY STV_DEFAULT"
_ZN3cub18CUB_300001_SM_10006detail6reduce28DeviceReduceSingleTileKernelINS2_10policy_hubIyyN4cuda3std3__44plusIvEEE10Policy1000EPySC_yS9_yyNS7_10__identityEEEvT0_T1_T2_T3_T4_T6_:
.text._ZN3cub18CUB_300001_SM_10006detail6reduce28DeviceReduceSingleTileKernelINS2_10policy_hubIyyN4cuda3std3__44plusIvEEE10Policy1000EPySC_yS9_yyNS7_10__identityEEEvT0_T1_T2_T3_T4_T6_:
[----:B------:R-:W-:Y:S01]  /*0000*/  LDC R1, c[0x0][0x37c] ;  /* 0x0000df00ff017b82 */ /* 0x000fe20000000800 */
[----:B------:R-:W0:Y:S01]  /*0010*/  LDCU.64 UR4, c[0x0][0x390] ;  /* 0x00007200ff0477ac */ /* 0x000e220008000a00 */
[----:B------:R-:W1:Y:S01]  /*0020*/  LDCU.64 UR6, c[0x0][0x358] ;  /* 0x00006b00ff0677ac */ /* 0x000e620008000a00 */
[----:B0-----:R-:W-:Y:S02]  /*0030*/  IMAD.U32 R2, RZ, RZ, UR4 ;  /* 0x00000004ff027e24 */ /* 0x001fe4000f8e00ff */
[----:B------:R-:W-:-:S03]  /*0040*/  IMAD.U32 R0, RZ, RZ, UR5 ;  /* 0x00000005ff007e24 */ /* 0x000fc6000f8e00ff */
[----:B------:R-:W-:-:S04]  /*0050*/  ISETP.NE.U32.AND P0, PT, R2, RZ, PT ;  /* 0x000000ff0200720c */ /* 0x000fc80003f05070 */
[----:B------:R-:W-:-:S13]  /*0060*/  ISETP.NE.AND.EX P0, PT, R0, RZ, PT, P0 ;  /* 0x000000ff0000720c */ /* 0x000fda0003f05300 */
        /* <DEDUP_REMOVED lines=8> */
.L_x_59:
[----:B------:R-:W-:Y:S01]  /*00f0*/  ISETP.GT.U32.AND P0, PT, R2, 0xdff, PT ;  /* 0x00000dff0200780c */ /* 0x000fe20003f04070 */
[----:B------:R-:W-:Y:S03]  /*0100*/  BSSY.RECONVERGENT B0, `(.L_x_60) ;  /* 0x0000254000007945 */ /* 0x000fe60003800200 */
[----:B------:R-:W-:-:S13]  /*0110*/  ISETP.GT.U32.AND.EX P0, PT, R0, RZ, PT, P0 ;  /* 0x000000ff0000720c */ /* 0x000fda0003f04100 */
[----:B------:R-:W-:Y:S05]  /*0120*/  @P0 BRA `(.L_x_61) ;  /* 0x00000014005c0947 */ /* 0x000fea0003800000 */
[----:B------:R-:W0:Y:S01]  /*0130*/  S2R R37, SR_TID.X ;  /* 0x0000000000257919 */ /* 0x000e220000002100 */
[----:B------:R-:W-:Y:S01]  /*0140*/  BSSY.RECONVERGENT B1, `(.L_x_62) ;  /* 0x0000009000017945 */ /* 0x000fe20003800200 */
[----:B------:R-:W-:Y:S02]  /*0150*/  CS2R R4, SRZ ;  /* 0x0000000000047805 */ /* 0x000fe4000001ff00 */
[----:B0-----:R-:W-:Y:S01]  /*0160*/  ISETP.GE.U32.AND P0, PT, R37, R2, PT ;  /* 0x000000022500720c */ /* 0x001fe20003f06070 */
[----:B------:R-:W-:-:S12]  /*0170*/  IMAD.MOV.U32 R3, RZ, RZ, R37 ;  /* 0x000000ffff037224 */ /* 0x000fd800078e0025 */
[----:B------:R-:W-:Y:S05]  /*0180*/  @P0 BRA `(.L_x_63) ;  /* 0x0000000000100947 */ /* 0x000fea0003800000 */
[----:B------:R-:W0:Y:S02]  /*0190*/  LDC.64 R4, c[0x0][0x380] ;  /* 0x0000e000ff047b82 */ /* 0x000e240000000a00 */
[----:B0-----:R-:W-:-:S06]  /*01a0*/  IMAD.WIDE.U32 R4, R37, 0x8, R4 ;  /* 0x0000000825047825 */ /* 0x001fcc00078e0004 */
[----:B------:R-:W5:Y:S01]  /*01b0*/  LDG.E.64.CONSTANT R4, desc[UR6][R4.64] ;  /* 0x0000000604047981 */ /* 0x000f62000c1e9b00 */
[----:B------:R-:W-:-:S07]  /*01c0*/  VIADD R3, R37, 0x200 ;  /* 0x0000020025037836 */ /* 0x000fce0000000000 */
.L_x_63:
[----:B------:R-:W-:Y:S05]  /*01d0*/  BSYNC.RECONVERGENT B1 ;  /* 0x0000000000017941 */ /* 0x000fea0003800200 */
.L_x_62:
[----:B------:R-:W-:Y:S01]  /*01e0*/  ISETP.GE.U32.AND P0, PT, R3, R2, PT ;  /* 0x000000020300720c */ /* 0x000fe20003f06070 */
        /* <DEDUP_REMOVED lines=16> */
.L_x_68:
        /* <DEDUP_REMOVED lines=11> */
.L_x_67:
[----:B------:R-:W-:Y:S05]  /*03a0*/  BSYNC.RECONVERGENT B2 ;  /* 0x0000000000027941 */ /* 0x000fea0003800200 */
.L_x_66:
        /* <DEDUP_REMOVED lines=8> */
.L_x_71:
        /* <DEDUP_REMOVED lines=43> */
.L_x_70:
[----:B------:R-:W-:Y:S05]  /*06e0*/  BSYNC.RECONVERGENT B2 ;  /* 0x0000000000027941 */ /* 0x000fea0003800200 */
.L_x_69:
        /* <DEDUP_REMOVED lines=26> */
.L_x_73:
[----:B------:R-:W-:Y:S05]  /*0890*/  BSYNC.RECONVERGENT B2 ;  /* 0x0000000000027941 */ /* 0x000fea0003800200 */
.L_x_72:
        /* <DEDUP_REMOVED lines=12> */
.L_x_65:
[----:B------:R-:W-:Y:S05]  /*0960*/  BSYNC.RECONVERGENT B1 ;  /* 0x0000000000017941 */ /* 0x000fea0003800200 */
.L_x_64:
[----:B------:R-:W-:-:S04]  /*0970*/  ISETP.GE.U32.AND P0, PT, R2, 0x200, PT ;  /* 0x000002000200780c */ /* 0x000fc80003f06070 */
[----:B------:R-:W-:-:S13]  /*0980*/  ISETP.GE.U32.AND.EX P0, PT, R0, RZ, PT, P0 ;  /* 0x000000ff0000720c */ /* 0x000fda0003f06100 */
[----:B------:R-:W-:Y:S05]  /*0990*/  @!P0 BRA `(.L_x_74) ;  /* 0x00000004001c8947 */ /* 0x000fea0003800000 */
[----:B-----5:R-:W0:Y:S01]  /*09a0*/  SHFL.DOWN PT, R3, R4, 0x1, 0x1f ;  /* 0x08201f0004037f89 */ /* 0x020e2200000e0000 */
[----:B------:R-:W-:-:S03]  /*09b0*/  ISETP.NE.AND P5, PT, R37, RZ, PT ;  /* 0x000000ff2500720c */ /* 0x000fc60003fa5270 */
        /* <DEDUP_REMOVED lines=22> */
[----:B0-----:R-:W-:-:S04]  /*0b20*/  IADD3 R9, P2, PT, R0, R7, RZ ;  /* 0x0000000700097210 */ /* 0x001fc80007f5e0ff */
[----:B-1----:R-:W-:Y:S01]  /*0b30*/  SEL R9, R9, R0, P0 ;  /* 0x0000000009097207 */ /* 0x002fe20000000000 */
[----:B------:R-:W-:Y:S01]  /*0b40*/  IMAD.X R3, R2, 0x1, R11, P2 ;  /* 0x0000000102037824 */ /* 0x000fe200010e060b */
[----:B------:R-:W-:-:S03]  /*0b50*/  @!P1 SHF.R.U32.HI R0, RZ, 0x2, R37 ;  /* 0x00000002ff009819 */ /* 0x000fc60000011625 */
[----:B------:R-:W0:Y:S01]  /*0b60*/  SHFL.DOWN PT, R6, R9, 0x10, 0x1f ;  /* 0x0a001f0009067f89 */ /* 0x000e2200000e0000 */
[----:B------:R-:W-:Y:S02]  /*0b70*/  SEL R4, R3, R2, P0 ;  /* 0x0000000203047207 */ /* 0x000fe40000000000 */
[----:B------:R-:W-:Y:S02]  /*0b80*/  @!P1 MOV R2, 0x400 ;  /* 0x0000040000029802 */ /* 0x000fe40000000f00 */
[----:B------:R-:W-:Y:S01]  /*0b90*/  @!P1 LOP3.LUT R0, R0, 0xf8, RZ, 0xc0, !PT ;  /* 0x000000f800009812 */ /* 0x000fe200078ec0ff */
[----:B------:R-:W1:Y:S01]  /*0ba0*/  SHFL.DOWN P0, R3, R4, 0x10, 0x1f ;  /* 0x0a001f0004037f89 */ /* 0x000e620000000000 */
[----:B--2---:R-:W-:-:S05]  /*0bb0*/  @!P1 LEA R5, R5, R2, 0x18 ;  /* 0x0000000205059211 */ /* 0x004fca00078ec0ff */
[----:B------:R-:W-:Y:S01]  /*0bc0*/  @!P1 IMAD.IADD R5, R0, 0x1, R5 ;  /* 0x0000000100059824 */ /* 0x000fe200078e0205 */
[----:B0-----:R-:W-:-:S05]  /*0bd0*/  IADD3 R7, P2, PT, R6, R9, RZ ;  /* 0x0000000906077210 */ /* 0x001fca0007f5e0ff */
[----:B-1----:R-:W-:Y:S01]  /*0be0*/  IMAD.X R2, R3, 0x1, R4, P2 ;  /* 0x0000000103027824 */ /* 0x002fe200010e0604 */
[----:B------:R-:W-:-:S04]  /*0bf0*/  SEL R6, R7, R6, P0 ;  /* 0x0000000607067207 */ /* 0x000fc80000000000 */
[----:B------:R-:W-:Y:S01]  /*0c00*/  SEL R3, R2, R3, P0 ;  /* 0x0000000302037207 */ /* 0x000fe20000000000 */
[----:B------:R-:W-:-:S05]  /*0c10*/  @!P1 IMAD.MOV.U32 R2, RZ, RZ, R6 ;  /* 0x000000ffff029224 */ /* 0x000fca00078e0006 */
[----:B------:R2:W-:Y:S01]  /*0c20*/  @!P1 STS.64 [R5+0x10], R2 ;  /* 0x0000100205009388 */ /* 0x0005e20000000a00 */
[----:B------:R-:W-:Y:S06]  /*0c30*/  BAR.SYNC.DEFER_BLOCKING 0x0 ;  /* 0x0000000000007b1d */ /* 0x000fec0000010000 */
[----:B------:R-:W-:Y:S05]  /*0c40*/  @P5 BRA `(.L_x_75) ;  /* 0x00000018007c5947 */ /* 0x000fea0003800000 */
[----:B------:R-:W0:Y:S01]  /*0c50*/  S2UR UR5, SR_CgaCtaId ;  /* 0x00000000000579c3 */ /* 0x000e220000008800 */
[----:B------:R-:W-:Y:S02]  /*0c60*/  UMOV UR4, 0x400 ;  /* 0x0000040000047882 */ /* 0x000fe40000000000 */
[----:B0-----:R-:W-:-:S09]  /*0c70*/  ULEA UR4, UR5, UR4, 0x18 ;  /* 0x0000000405047291 */ /* 0x001fd2000f8ec0ff */
[----:B--2---:R-:W-:Y:S04]  /*0c80*/  LDS.64 R4, [UR4+0x18] ;  /* 0x00001804ff047984 */ /* 0x004fe80008000a00 */
[----:B------:R-:W0:Y:S04]  /*0c90*/  LDS.128 R32, [UR4+0x20] ;  /* 0x00002004ff207984 */ /* 0x000e280008000c00 */
[----:B------:R-:W1:Y:S04]  /*0ca0*/  LDS.128 R28, [UR4+0x30] ;  /* 0x00003004ff1c7984 */ /* 0x000e680008000c00 */
[----:B------:R-:W2:Y:S04]  /*0cb0*/  LDS.128 R24, [UR4+0x40] ;  /* 0x00004004ff187984 */ /* 0x000ea80008000c00 */
[----:B------:R-:W3:Y:S04]  /*0cc0*/  LDS.128 R20, [UR4+0x50] ;  /* 0x00005004ff147984 */ /* 0x000ee80008000c00 */
[----:B------:R-:W4:Y:S04]  /*0cd0*/  LDS.128 R16, [UR4+0x60] ;  /* 0x00006004ff107984 */ /* 0x000f280008000c00 */
[----:B------:R-:W5:Y:S04]  /*0ce0*/  LDS.128 R12, [UR4+0x70] ;  /* 0x00007004ff0c7984 */ /* 0x000f680008000c00 */
[----:B------:R-:W5:Y:S01]  /*0cf0*/  LDS.128 R8, [UR4+0x80] ;  /* 0x00008004ff087984 */ /* 0x000f620008000c00 */
[----:B0-----:R-:W-:-:S04]  /*0d00*/  IADD3 R7, P0, P1, R32, R4, R6 ;  /* 0x0000000420077210 */ /* 0x001fc8000791e006 */
[----:B-1----:R-:W-:Y:S02]  /*0d10*/  IADD3 R7, P2, P3, R28, R7, R34 ;  /* 0x000000071c077210 */ /* 0x002fe40007b5e022 */
[----:B------:R-:W-:Y:S02]  /*0d20*/  IADD3.X R5, PT, PT, R33, R5, R3, P0, P1 ;  /* 0x0000000521057210 */ /* 0x000fe400007e2403 */
[----:B--2---:R-:W-:Y:S02]  /*0d30*/  IADD3 R3, P0, P1, R24, R7, R30 ;  /* 0x0000000718037210 */ /* 0x004fe4000791e01e */
[----:B------:R-:W-:Y:S02]  /*0d40*/  IADD3.X R29, PT, PT, R29, R5, R35, P2, P3 ;  /* 0x000000051d1d7210 */ /* 0x000fe400017e6423 */
[----:B---3--:R-:W-:Y:S02]  /*0d50*/  IADD3 R3, P2, P3, R20, R3, R26 ;  /* 0x0000000314037210 */ /* 0x008fe40007b5e01a */
[----:B------:R-:W-:-:S02]  /*0d60*/  IADD3.X R25, PT, PT, R25, R29, R31, P0, P1 ;  /* 0x0000001d19197210 */ /* 0x000fc400007e241f */
[----:B----4-:R-:W-:Y:S02]  /*0d70*/  IADD3 R3, P0, P1, R16, R3, R22 ;  /* 0x0000000310037210 */ /* 0x010fe4000791e016 */
[----:B------:R-:W-:Y:S02]  /*0d80*/  IADD3.X R21, PT, PT, R21, R25, R27, P2, P3 ;  /* 0x0000001915157210 */ /* 0x000fe400017e641b */
[----:B-----5:R-:W-:Y:S02]  /*0d90*/  IADD3 R3, P2, P3, R12, R3, R18 ;  /* 0x000000030c037210 */ /* 0x020fe40007b5e012 */
[----:B------:R-:W-:Y:S02]  /*0da0*/  IADD3.X R17, PT, PT, R17, R21, R23, P0, P1 ;  /* 0x0000001511117210 */ /* 0x000fe400007e2417 */
[----:B------:R-:W-:Y:S02]  /*0db0*/  IADD3 R3, P0, P1, R8, R3, R14 ;  /* 0x0000000308037210 */ /* 0x000fe4000791e00e */
[----:B------:R-:W-:-:S02]  /*0dc0*/  IADD3.X R13, PT, PT, R13, R17, R19, P2, P3 ;  /* 0x000000110d0d7210 */ /* 0x000fc400017e6413 */
[----:B------:R-:W-:Y:S02]  /*0dd0*/  IADD3 R6, P2, PT, R3, R10, RZ ;  /* 0x0000000a03067210 */ /* 0x000fe40007f5e0ff */
[----:B------:R-:W-:-:S05]  /*0de0*/  IADD3.X R3, PT, PT, R9, R13, R15, P0, P1 ;  /* 0x0000000d09037210 */ /* 0x000fca00007e240f */
[----:B------:R-:W-:Y:S01]  /*0df0*/  IMAD.X R3, R3, 0x1, R11, P2 ;  /* 0x0000000103037824 */ /* 0x000fe200010e060b */
[----:B------:R-:W-:Y:S06]  /*0e00*/  BRA `(.L_x_75) ;  /* 0x00000018000c7947 */ /* 0x000fec0003800000 */
.L_x_74:
[C---:B------:R-:W-:Y:S02]  /*0e10*/  LOP3.LUT R3, R37.reuse, 0x3e0, RZ, 0xc0, !PT ;  /* 0x000003e025037812 */ /* 0x040fe400078ec0ff */
[----:B------:R-:W-:-:S03]  /*0e20*/  ISETP.NE.AND P5, PT, R37, RZ, PT ;  /* 0x000000ff2500720c */ /* 0x000fc60003fa5270 */
[----:B------:R-:W-:Y:S01]  /*0e30*/  VIADD R7, R3, 0x20 ;  /* 0x0000002003077836 */ /* 0x000fe20000000000 */
[----:B------:R-:W-:-:S04]  /*0e40*/  LOP3.LUT R3, RZ, R3, RZ, 0x33, !PT ;  /* 0x00000003ff037212 */ /* 0x000fc800078e33ff */
[----:B------:R-:W-:Y:S01]  /*0e50*/  ISETP.GT.U32.AND P0, PT, R7, R2, PT ;  /* 0x000000020700720c */ /* 0x000fe20003f04070 */
[----:B------:R-:W-:-:S05]  /*0e60*/  IMAD.IADD R3, R3, 0x1, R2 ;  /* 0x0000000103037824 */ /* 0x000fca00078e0202 */
[----:B------:R-:W-:-:S05]  /*0e70*/  SEL R7, R3, 0x1f, P0 ;  /* 0x0000001f03077807 */ /* 0x000fca0000000000 */
[----:B-----5:R-:W0:Y:S04]  /*0e80*/  SHFL.DOWN PT, R3, R4, 0x1, R7 ;  /* 0x0820000004037989 */ /* 0x020e2800000e0007 */
[----:B------:R-:W1:Y:S01]  /*0e90*/  SHFL.DOWN P0, R6, R5, 0x1, R7 ;  /* 0x0820000005067989 */ /* 0x000e620000000007 */
[----:B0-----:R-:W-:-:S04]  /*0ea0*/  IADD3 R8, P1, PT, R3, R4, RZ ;  /* 0x0000000403087210 */ /* 0x001fc80007f3e0ff */
[----:B-1----:R-:W-:Y:S01]  /*0eb0*/  SEL R8, R8, R3, P0 ;  /* 0x0000000308087207 */ /* 0x002fe20000000000 */
[----:B------:R-:W-:Y:S02]  /*0ec0*/  IMAD.X R11, R6, 0x1, R5, P1 ;  /* 0x00000001060b7824 */ /* 0x000fe400008e0605 */
[----:B------:R-:W0:Y:S03]  /*0ed0*/  S2R R5, SR_LANEID ;  /* 0x0000000000057919 */ /* 0x000e260000000000 */
[----:B------:R-:W-:Y:S01]  /*0ee0*/  SEL R11, R11, R6, P0 ;  /* 0x000000060b0b7207 */ /* 0x000fe20000000000 */
[----:B------:R-:W1:Y:S04]  /*0ef0*/  SHFL.DOWN PT, R3, R8, 0x2, R7 ;  /* 0x0840000008037989 */ /* 0x000e6800000e0007 */
[----:B------:R-:W2:Y:S01]  /*0f00*/  SHFL.DOWN P0, R6, R11, 0x2, R7 ;  /* 0x084000000b067989 */ /* 0x000ea20000000007 */
[----:B-1----:R-:W-:-:S04]  /*0f10*/  IADD3 R10, P1, PT, R3, R8, RZ ;  /* 0x00000008030a7210 */ /* 0x002fc80007f3e0ff */
[----:B--2---:R-:W-:Y:S01]  /*0f20*/  SEL R10, R10, R3, P0 ;  /* 0x000000030a0a7207 */ /* 0x004fe20000000000 */
[----:B------:R-:W-:Y:S01]  /*0f30*/  IMAD.X R3, R6, 0x1, R11, P1 ;  /* 0x0000000106037824 */ /* 0x000fe200008e060b */
[----:B0-----:R-:W-:-:S04]  /*0f40*/  ISETP.NE.AND P2, PT, R5, RZ, PT ;  /* 0x000000ff0500720c */ /* 0x001fc80003f45270 */
[----:B------:R-:W-:Y:S02]  /*0f50*/  SEL R6, R3, R6, P0 ;  /* 0x0000000603067207 */ /* 0x000fe40000000000 */
[----:B------:R-:W0:Y:S04]  /*0f60*/  SHFL.DOWN PT, R3, R10, 0x4, R7 ;  /* 0x088000000a037989 */ /* 0x000e2800000e0007 */
[----:B------:R-:W1:Y:S03]  /*0f70*/  SHFL.DOWN P0, R4, R6, 0x4, R7 ;  /* 0x0880000006047989 */ /* 0x000e660000000007 */
[----:B------:R-:W2:Y:S01]  /*0f80*/  @!P2 S2R R11, SR_CgaCtaId ;  /* 0x00000000000ba919 */ /* 0x000ea20000008800 */
[----:B0-----:R-:W-:-:S04]  /*0f90*/  IADD3 R12, P1, PT, R3, R10, RZ ;  /* 0x0000000a030c7210 */ /* 0x001fc80007f3e0ff */
[----:B-1----:R-:W-:Y:S01]  /*0fa0*/  SEL R12, R12, R3, P0 ;  /* 0x000000030c0c7207 */ /* 0x002fe20000000000 */
[----:B------:R-:W-:-:S04]  /*0fb0*/  IMAD.X R9, R4, 0x1, R6, P1 ;  /* 0x0000000104097824 */ /* 0x000fc800008e0606 */
[----:B------:R-:W0:Y:S01]  /*0fc0*/  SHFL.DOWN PT, R3, R12, 0x8, R7 ;  /* 0x090000000c037989 */ /* 0x000e2200000e0007 */
[----:B------:R-:W-:-:S05]  /*0fd0*/  SEL R9, R9, R4, P0 ;  /* 0x0000000409097207 */ /* 0x000fca0000000000 */
[----:B------:R-:W1:Y:S01]  /*0fe0*/  SHFL.DOWN P0, R4, R9, 0x8, R7 ;  /* 0x0900000009047989 */ /* 0x000e620000000007 */
[----:B0-----:R-:W-:-:S04]  /*0ff0*/  IADD3 R8, P1, PT, R3, R12, RZ ;  /* 0x0000000c03087210 */ /* 0x001fc80007f3e0ff */
[----:B-1----:R-:W-:Y:S01]  /*1000*/  SEL R8, R8, R3, P0 ;  /* 0x0000000308087207 */ /* 0x002fe20000000000 */
[----:B------:R-:W-:Y:S01]  /*1010*/  IMAD.X R3, R4, 0x1, R9, P1 ;  /* 0x0000000104037824 */ /* 0x000fe200008e0609 */
[----:B------:R-:W-:-:S03]  /*1020*/  @!P2 SHF.R.U32.HI R9, RZ, 0x2, R37 ;  /* 0x00000002ff09a819 */ /* 0x000fc60000011625 */
[----:B------:R-:W0:Y:S01]  /*1030*/  SHFL.DOWN PT, R6, R8, 0x10, R7 ;  /* 0x0a00000008067989 */ /* 0x000e2200000e0007 */
[----:B------:R-:W-:Y:S02]  /*1040*/  SEL R10, R3, R4, P0 ;  /* 0x00000004030a7207 */ /* 0x000fe40000000000 */
[----:B------:R-:W-:Y:S02]  /*1050*/  @!P2 MOV R4, 0x400 ;  /* 0x000004000004a802 */ /* 0x000fe40000000f00 */
[----:B------:R-:W-:Y:S01]  /*1060*/  @!P2 LOP3.LUT R9, R9, 0xf8, RZ, 0xc0, !PT ;  /* 0x000000f80909a812 */ /* 0x000fe200078ec0ff */
[----:B------:R-:W1:Y:S01]  /*1070*/  SHFL.DOWN P0, R3, R10, 0x10, R7 ;  /* 0x0a0000000a037989 */ /* 0x000e620000000007 */
[----:B--2---:R-:W-:-:S05]  /*1080*/  @!P2 LEA R12, R11, R4, 0x18 ;  /* 0x000000040b0ca211 */ /* 0x004fca00078ec0ff */
[----:B------:R-:W-:Y:S01]  /*1090*/  @!P2 IMAD.IADD R9, R9, 0x1, R12 ;  /* 0x000000010909a824 */ /* 0x000fe200078e020c */
[----:B0-----:R-:W-:-:S05]  /*10a0*/  IADD3 R5, P1, PT, R6, R8, RZ ;  /* 0x0000000806057210 */ /* 0x001fca0007f3e0ff */
[----:B-1----:R-:W-:Y:S01]  /*10b0*/  IMAD.X R4, R3, 0x1, R10, P1 ;  /* 0x0000000103047824 */ /* 0x002fe200008e060a */
[----:B------:R-:W-:-:S04]  /*10c0*/  SEL R6, R5, R6, P0 ;  /* 0x0000000605067207 */ /* 0x000fc80000000000 */
[----:B------:R-:W-:-:S05]  /*10d0*/  SEL R3, R4, R3, P0 ;  /* 0x0000000304037207 */ /* 0x000fca0000000000 */
[----:B------:R-:W-:-:S05]  /*10e0*/  @!P2 IMAD.MOV.U32 R7, RZ, RZ, R3 ;  /* 0x000000ffff07a224 */ /* 0x000fca00078e0003 */
[----:B------:R1:W-:Y:S01]  /*10f0*/  @!P2 STS.64 [R9+0x10], R6 ;  /* 0x000010060900a388 */ /* 0x0003e20000000a00 */
[----:B------:R-:W-:Y:S06]  /*1100*/  BAR.SYNC.DEFER_BLOCKING 0x0 ;  /* 0x0000000000007b1d */ /* 0x000fec0000010000 */
[----:B------:R-:W-:Y:S05]  /*1110*/  @P5 BRA `(.L_x_75) ;  /* 0x0000001400485947 */ /* 0x000fea0003800000 */
[----:B------:R-:W0:Y:S01]  /*1120*/  S2UR UR5, SR_CgaCtaId ;  /* 0x00000000000579c3 */ /* 0x000e220000008800 */
[----:B------:R-:W-:Y:S01]  /*1130*/  UMOV UR4, 0x400 ;  /* 0x0000040000047882 */ /* 0x000fe20000000000 */
[C---:B------:R-:W-:Y:S02]  /*1140*/  ISETP.GT.U32.AND P0, PT, R2.reuse, 0x20, PT ;  /* 0x000000200200780c */ /* 0x040fe40003f04070 */
[----:B------:R-:W-:Y:S02]  /*1150*/  ISETP.GT.U32.AND P1, PT, R2, 0x40, PT ;  /* 0x000000400200780c */ /* 0x000fe40003f24070 */
[----:B------:R-:W-:Y:S02]  /*1160*/  ISETP.GT.U32.AND.EX P0, PT, R0, RZ, PT, P0 ;  /* 0x000000ff0000720c */ /* 0x000fe40003f04100 */
[----:B------:R-:W-:Y:S02]  /*1170*/  ISETP.GT.U32.AND P2, PT, R2, 0x60, PT ;  /* 0x000000600200780c */ /* 0x000fe40003f44070 */
[----:B------:R-:W-:-:S02]  /*1180*/  ISETP.GT.U32.AND.EX P1, PT, R0, RZ, PT, P1 ;  /* 0x000000ff0000720c */ /* 0x000fc40003f24110 */
[----:B------:R-:W-:-:S04]  /*1190*/  ISETP.GT.U32.AND P6, PT, R2, 0x140, PT ;  /* 0x000001400200780c */ /* 0x000fc80003fc4070 */
[----:B------:R-:W-:Y:S01]  /*11a0*/  ISETP.GT.U32.AND.EX P6, PT, R0, RZ, PT, P6 ;  /* 0x000000ff0000720c */ /* 0x000fe20003fc4160 */
[----:B0-----:R-:W-:-:S09]  /*11b0*/  ULEA UR4, UR5, UR4, 0x18 ;  /* 0x0000000405047291 */ /* 0x001fd2000f8ec0ff */
[----:B------:R-:W0:Y:S04]  /*11c0*/  LDS.64 R4, [UR4+0x18] ;  /* 0x00001804ff047984 */ /* 0x000e280008000a00 */
[----:B------:R-:W2:Y:S04]  /*11d0*/  LDS.128 R20, [UR4+0x20] ;  /* 0x00002004ff147984 */ /* 0x000ea80008000c00 */
[----:B------:R-:W3:Y:S04]  /*11e0*/  LDS.128 R16, [UR4+0x30] ;  /* 0x00003004ff107984 */ /* 0x000ee80008000c00 */
[----:B-1----:R-:W1:Y:S04]  /*11f0*/  LDS.128 R8, [UR4+0x40] ;  /* 0x00004004ff087984 */ /* 0x002e680008000c00 */
[----:B------:R-:W4:Y:S01]  /*1200*/  LDS.128 R12, [UR4+0x50] ;  /* 0x00005004ff0c7984 */ /* 0x000f220008000c00 */
[----:B0-----:R-:W-:-:S02]  /*1210*/  SEL R24, R4, RZ, P0 ;  /* 0x000000ff04187207 */ /* 0x001fc40000000000 */
[----:B------:R-:W-:Y:S02]  /*1220*/  SEL R28, R5, RZ, P0 ;  /* 0x000000ff051c7207 */ /* 0x000fe40000000000 */
[----:B------:R-:W-:Y:S02]  /*1230*/  ISETP.GT.U32.AND.EX P0, PT, R0, RZ, PT, P2 ;  /* 0x000000ff0000720c */ /* 0x000fe40003f04120 */
[----:B--2---:R-:W-:Y:S02]  /*1240*/  SEL R25, R20, RZ, P1 ;  /* 0x000000ff14197207 */ /* 0x004fe40000800000 */
[----:B------:R-:W-:Y:S02]  /*1250*/  SEL R4, R21, RZ, P1 ;  /* 0x000000ff15047207 */ /* 0x000fe40000800000 */
[----:B------:R-:W-:Y:S02]  /*1260*/  ISETP.GT.U32.AND P1, PT, R2, 0x80, PT ;  /* 0x000000800200780c */ /* 0x000fe40003f24070 */
[----:B------:R-:W-:-:S02]  /*1270*/  SEL R5, R22, RZ, P0 ;  /* 0x000000ff16057207 */ /* 0x000fc40000000000 */
[----:B------:R-:W-:Y:S02]  /*1280*/  SEL R7, R23, RZ, P0 ;  /* 0x000000ff17077207 */ /* 0x000fe40000000000 */
[----:B------:R-:W-:Y:S01]  /*1290*/  IADD3 R6, P2, P3, R25, R24, R6 ;  /* 0x0000001819067210 */ /* 0x000fe20007b5e006 */
[----:B------:R-:W-:Y:S01]  /*12a0*/  LDS.128 R20, [UR4+0x70] ;  /* 0x00007004ff147984 */ /* 0x000fe20008000c00 */
[----:B------:R-:W-:Y:S02]  /*12b0*/  ISETP.GT.U32.AND.EX P0, PT, R0, RZ, PT, P1 ;  /* 0x000000ff0000720c */ /* 0x000fe40003f04110 */
[----:B------:R-:W-:Y:S01]  /*12c0*/  ISETP.GT.U32.AND P1, PT, R2, 0xa0, PT ;  /* 0x000000a00200780c */ /* 0x000fe20003f24070 */
[----:B------:R-:W0:Y:S01]  /*12d0*/  LDS.128 R24, [UR4+0x60] ;  /* 0x00006004ff187984 */ /* 0x000e220008000c00 */
[----:B------:R-:W-:Y:S02]  /*12e0*/  IADD3.X R4, PT, PT, R4, R28, R3, P2, P3 ;  /* 0x0000001c04047210 */ /* 0x000fe400017e6403 */
[----:B---3--:R-:W-:-:S02]  /*12f0*/  SEL R28, R16, RZ, P0 ;  /* 0x000000ff101c7207 */ /* 0x008fc40000000000 */
[----:B------:R-:W-:Y:S02]  /*1300*/  SEL R16, R17, RZ, P0 ;  /* 0x000000ff11107207 */ /* 0x000fe40000000000 */
[----:B------:R-:W-:Y:S02]  /*1310*/  ISETP.GT.U32.AND.EX P0, PT, R0, RZ, PT, P1 ;  /* 0x000000ff0000720c */ /* 0x000fe40003f04110 */
[----:B------:R-:W-:Y:S02]  /*1320*/  IADD3 R28, P2, P3, R28, R6, R5 ;  /* 0x000000061c1c7210 */ /* 0x000fe40007b5e005 */
[----:B------:R-:W-:Y:S02]  /*1330*/  SEL R3, R18, RZ, P0 ;  /* 0x000000ff12037207 */ /* 0x000fe40000000000 */
[----:B------:R-:W-:Y:S02]  /*1340*/  SEL R18, R19, RZ, P0 ;  /* 0x000000ff13127207 */ /* 0x000fe40000000000 */
[----:B------:R-:W-:-:S02]  /*1350*/  IADD3.X R19, PT, PT, R16, R4, R7, P2, P3 ;  /* 0x0000000410137210 */ /* 0x000fc400017e6407 */
[----:B------:R-:W2:Y:S01]  /*1360*/  LDS.128 R4, [UR4+0x80] ;  /* 0x00008004ff047984 */ /* 0x000ea20008000c00 */
[C---:B------:R-:W-:Y:S02]  /*1370*/  ISETP.GT.U32.AND P1, PT, R2.reuse, 0xc0, PT ;  /* 0x000000c00200780c */ /* 0x040fe40003f24070 */
[----:B------:R-:W-:Y:S02]  /*1380*/  ISETP.GT.U32.AND P2, PT, R2, 0x100, PT ;  /* 0x000001000200780c */ /* 0x000fe40003f44070 */
[----:B------:R-:W-:Y:S02]  /*1390*/  ISETP.GT.U32.AND.EX P0, PT, R0, RZ, PT, P1 ;  /* 0x000000ff0000720c */ /* 0x000fe40003f04110 */
[----:B------:R-:W-:Y:S02]  /*13a0*/  ISETP.GT.U32.AND P1, PT, R2, 0xe0, PT ;  /* 0x000000e00200780c */ /* 0x000fe40003f24070 */
[----:B-1----:R-:W-:Y:S02]  /*13b0*/  SEL R16, R8, RZ, P0 ;  /* 0x000000ff08107207 */ /* 0x002fe40000000000 */
[----:B------:R-:W-:-:S02]  /*13c0*/  SEL R17, R9, RZ, P0 ;  /* 0x000000ff09117207 */ /* 0x000fc40000000000 */
[C---:B------:R-:W-:Y:S02]  /*13d0*/  ISETP.GT.U32.AND.EX P0, PT, R0.reuse, RZ, PT, P1 ;  /* 0x000000ff0000720c */ /* 0x040fe40003f04110 */
[----:B------:R-:W-:Y:S02]  /*13e0*/  ISETP.GT.U32.AND.EX P1, PT, R0, RZ, PT, P2 ;  /* 0x000000ff0000720c */ /* 0x000fe40003f24120 */
[----:B------:R-:W-:Y:S02]  /*13f0*/  ISETP.GT.U32.AND P2, PT, R2, 0x120, PT ;  /* 0x000001200200780c */ /* 0x000fe40003f44070 */
[----:B------:R-:W-:Y:S02]  /*1400*/  IADD3 R16, P3, P4, R16, R28, R3 ;  /* 0x0000001c10107210 */ /* 0x000fe40007c7e003 */
[----:B------:R-:W-:Y:S02]  /*1410*/  SEL R3, R10, RZ, P0 ;  /* 0x000000ff0a037207 */ /* 0x000fe40000000000 */
[----:B------:R-:W-:-:S02]  /*1420*/  SEL R9, R11, RZ, P0 ;  /* 0x000000ff0b097207 */ /* 0x000fc40000000000 */
[----:B----4-:R-:W-:Y:S02]  /*1430*/  SEL R8, R12, RZ, P1 ;  /* 0x000000ff0c087207 */ /* 0x010fe40000800000 */
[----:B------:R-:W-:Y:S02]  /*1440*/  ISETP.GT.U32.AND.EX P0, PT, R0, RZ, PT, P2 ;  /* 0x000000ff0000720c */ /* 0x000fe40003f04120 */
[----:B------:R-:W-:Y:S02]  /*1450*/  SEL R10, R13, RZ, P1 ;  /* 0x000000ff0d0a7207 */ /* 0x000fe40000800000 */
[----:B------:R-:W-:Y:S02]  /*1460*/  IADD3.X R12, PT, PT, R17, R19, R18, P3, P4 ;  /* 0x00000013110c7210 */ /* 0x000fe40001fe8412 */
[----:B------:R-:W-:Y:S02]  /*1470*/  IADD3 R8, P1, P2, R8, R16, R3 ;  /* 0x0000001008087210 */ /* 0x000fe40007a3e003 */
[----:B------:R-:W-:-:S02]  /*1480*/  SEL R11, R14, RZ, P0 ;  /* 0x000000ff0e0b7207 */ /* 0x000fc40000000000 */
[C---:B------:R-:W-:Y:S02]  /*1490*/  ISETP.GT.U32.AND P4, PT, R2.reuse, 0x160, PT ;  /* 0x000001600200780c */ /* 0x040fe40003f84070 */
[----:B------:R-:W-:Y:S02]  /*14a0*/  SEL R14, R15, RZ, P0 ;  /* 0x000000ff0f0e7207 */ /* 0x000fe40000000000 */
[----:B------:R-:W-:Y:S02]  /*14b0*/  ISETP.GT.U32.AND P0, PT, R2, 0x180, PT ;  /* 0x000001800200780c */ /* 0x000fe40003f04070 */
[----:B------:R-:W-:Y:S02]  /*14c0*/  IADD3.X R10, PT, PT, R10, R12, R9, P1, P2 ;  /* 0x0000000c0a0a7210 */ /* 0x000fe40000fe4409 */
[C---:B------:R-:W-:Y:S02]  /*14d0*/  ISETP.GT.U32.AND P3, PT, R2.reuse, 0x1a0, PT ;  /* 0x000001a00200780c */ /* 0x040fe40003f64070 */
[----:B------:R-:W-:-:S02]  /*14e0*/  ISETP.GT.U32.AND P1, PT, R2, 0x1c0, PT ;  /* 0x000001c00200780c */ /* 0x000fc40003f24070 */
[----:B------:R-:W-:Y:S02]  /*14f0*/  ISETP.GT.U32.AND P2, PT, R2, 0x1e0, PT ;  /* 0x000001e00200780c */ /* 0x000fe40003f44070 */
[----:B------:R-:W-:Y:S02]  /*1500*/  ISETP.GT.U32.AND.EX P4, PT, R0, RZ, PT, P4 ;  /* 0x000000ff0000720c */ /* 0x000fe40003f84140 */
[----:B0-----:R-:W-:Y:S02]  /*1510*/  SEL R2, R24, RZ, P6 ;  /* 0x000000ff18027207 */ /* 0x001fe40003000000 */
[----:B------:R-:W-:Y:S02]  /*1520*/  ISETP.GT.U32.AND.EX P0, PT, R0, RZ, PT, P0 ;  /* 0x000000ff0000720c */ /* 0x000fe40003f04100 */
[----:B------:R-:W-:Y:S02]  /*1530*/  SEL R9, R25, RZ, P6 ;  /* 0x000000ff19097207 */ /* 0x000fe40003000000 */
[----:B------:R-:W-:-:S02]  /*1540*/  SEL R3, R26, RZ, P4 ;  /* 0x000000ff1a037207 */ /* 0x000fc40002000000 */
[----:B------:R-:W-:Y:S02]  /*1550*/  SEL R27, R27, RZ, P4 ;  /* 0x000000ff1b1b7207 */ /* 0x000fe40002000000 */
[----:B------:R-:W-:Y:S02]  /*1560*/  IADD3 R2, P6, P4, R2, R8, R11 ;  /* 0x0000000802027210 */ /* 0x000fe40007cde00b */
[----:B------:R-:W-:Y:S02]  /*1570*/  SEL R8, R20, RZ, P0 ;  /* 0x000000ff14087207 */ /* 0x000fe40000000000 */
[C---:B------:R-:W-:Y:S02]  /*1580*/  ISETP.GT.U32.AND.EX P3, PT, R0.reuse, RZ, PT, P3 ;  /* 0x000000ff0000720c */ /* 0x040fe40003f64130 */
[----:B------:R-:W-:Y:S02]  /*1590*/  ISETP.GT.U32.AND.EX P1, PT, R0, RZ, PT, P1 ;  /* 0x000000ff0000720c */ /* 0x000fe40003f24110 */
[----:B------:R-:W-:-:S02]  /*15a0*/  IADD3.X R9, PT, PT, R9, R10, R14, P6, P4 ;  /* 0x0000000a09097210 */ /* 0x000fc400037e840e */
[----:B------:R-:W-:Y:S02]  /*15b0*/  IADD3 R8, P6, P4, R8, R2, R3 ;  /* 0x0000000208087210 */ /* 0x000fe40007cde003 */
[----:B------:R-:W-:Y:S02]  /*15c0*/  SEL R2, R22, RZ, P3 ;  /* 0x000000ff16027207 */ /* 0x000fe40001800000 */
[----:B--2---:R-:W-:Y:S02]  /*15d0*/  SEL R3, R4, RZ, P1 ;  /* 0x000000ff04037207 */ /* 0x004fe40000800000 */
[----:B------:R-:W-:Y:S02]  /*15e0*/  ISETP.GT.U32.AND.EX P2, PT, R0, RZ, PT, P2 ;  /* 0x000000ff0000720c */ /* 0x000fe40003f44120 */
        /* <DEDUP_REMOVED lines=11> */
.L_x_61:
[----:B------:R-:W0:Y:S01]  /*16a0*/  S2R R4, SR_TID.X ;  /* 0x0000000000047919 */ /* 0x000e220000002100 */
[----:B------:R-:W0:Y:S02]  /*16b0*/  LDC.64 R6, c[0x0][0x380] ;  /* 0x0000e000ff067b82 */ /* 0x000e240000000a00 */
        /* <DEDUP_REMOVED lines=8> */
[----:B------:R-:W-:Y:S01]  /*1740*/  IADD3 R8, P1, PT, R2, -0xe00, RZ ;  /* 0xfffff20002087810 */ /* 0x000fe20007f3e0ff */
[----:B------:R-:W-:-:S02]  /*1750*/  IMAD.MOV.U32 R3, RZ, RZ, 0xe00 ;  /* 0x00000e00ff037424 */ /* 0x000fc400078e00ff */
[----:B------:R-:W-:Y:S01]  /*1760*/  IMAD.MOV.U32 R9, RZ, RZ, RZ ;  /* 0x000000ffff097224 */ /* 0x000fe200078e00ff */
[----:B------:R-:W-:Y:S02]  /*1770*/  ISETP.GE.U32.AND P0, PT, R8, 0xe00, PT ;  /* 0x00000e000800780c */ /* 0x000fe40003f06070 */
[----:B--2---:R-:W-:Y:S02]  /*1780*/  IADD3 R39, P3, P4, R12, R10, R22 ;  /* 0x0000000a0c277210 */ /* 0x004fe40007c7e016 */
[----:B------:R-:W-:Y:S02]  /*1790*/  IADD3.X R10, PT, PT, R0, -0x1, RZ, P1, !PT ;  /* 0xffffffff000a7810 */ /* 0x000fe40000ffe4ff */
[----:B------:R-:W-:Y:S02]  /*17a0*/  IADD3.X R5, PT, PT, R13, R11, R23, P3, P4 ;  /* 0x0000000b0d057210 */ /* 0x000fe40001fe8417 */
[----:B------:R-:W-:Y:S02]  /*17b0*/  ISETP.GE.U32.AND.EX P0, PT, R10, RZ, PT, P0 ;  /* 0x000000ff0a00720c */ /* 0x000fe40003f06100 */
[----:B---3--:R-:W-:-:S04]  /*17c0*/  IADD3 R39, P2, P1, R16, R14, R39 ;  /* 0x0000000e10277210 */ /* 0x008fc8000795e027 */
[----:B------:R-:W-:Y:S02]  /*17d0*/  IADD3.X R5, PT, PT, R17, R15, R5, P2, P1 ;  /* 0x0000000f11057210 */ /* 0x000fe400017e2405 */
[----:B----4-:R-:W-:-:S04]  /*17e0*/  IADD3 R39, P3, P4, R20, R18, R39 ;  /* 0x0000001214277210 */ /* 0x010fc80007c7e027 */
[----:B------:R-:W-:Y:S01]  /*17f0*/  IADD3.X R5, PT, PT, R21, R19, R5, P3, P4 ;  /* 0x0000001315057210 */ /* 0x000fe20001fe8405 */
[----:B------:R-:W-:Y:S08]  /*1800*/  @!P0 BRA `(.L_x_76) ;  /* 0x0000000000808947 */ /* 0x000ff00003800000 */
[----:B------:R-:W0:Y:S01]  /*1810*/  LDC.64 R12, c[0x0][0x390] ;  /* 0x0000e400ff0c7b82 */ /* 0x000e220000000a00 */
[----:B------:R-:W-:Y:S02]  /*1820*/  IMAD.MOV.U32 R3, RZ, RZ, 0xe00 ;  /* 0x00000e00ff037424 */ /* 0x000fe400078e00ff */
[----:B------:R-:W-:-:S07]  /*1830*/  IMAD.MOV.U32 R9, RZ, RZ, RZ ;  /* 0x000000ffff097224 */ /* 0x000fce00078e00ff */
.L_x_78:
[----:B------:R-:W-:-:S04]  /*1840*/  LEA R24, P0, R3, R6, 0x3 ;  /* 0x0000000603187211 */ /* 0x000fc800078018ff */
[----:B------:R-:W-:-:S05]  /*1850*/  LEA.HI.X R25, R3, R7, R9, 0x3, P0 ;  /* 0x0000000703197211 */ /* 0x000fca00000f1c09 */
[----:B------:R-:W2:Y:S04]  /*1860*/  LDG.E.64.CONSTANT R26, desc[UR6][R24.64] ;  /* 0x00000006181a7981 */ /* 0x000ea8000c1e9b00 */
[----:B------:R-:W2:Y:S04]  /*1870*/  LDG.E.64.CONSTANT R28, desc[UR6][R24.64+0x1000] ;  /* 0x00100006181c7981 */ /* 0x000ea8000c1e9b00 */
[----:B------:R-:W3:Y:S04]  /*1880*/  LDG.E.64.CONSTANT R20, desc[UR6][R24.64+0x2000] ;  /* 0x0020000618147981 */ /* 0x000ee8000c1e9b00 */
[----:B------:R-:W3:Y:S04]  /*1890*/  LDG.E.64.CONSTANT R22, desc[UR6][R24.64+0x3000] ;  /* 0x0030000618167981 */ /* 0x000ee8000c1e9b00 */
[----:B------:R-:W4:Y:S04]  /*18a0*/  LDG.E.64.CONSTANT R18, desc[UR6][R24.64+0x4000] ;  /* 0x0040000618127981 */ /* 0x000f28000c1e9b00 */
[----:B------:R-:W4:Y:S04]  /*18b0*/  LDG.E.64.CONSTANT R16, desc[UR6][R24.64+0x5000] ;  /* 0x0050000618107981 */ /* 0x000f28000c1e9b00 */
[----:B------:R-:W5:Y:S01]  /*18c0*/  LDG.E.64.CONSTANT R14, desc[UR6][R24.64+0x6000] ;  /* 0x00600006180e7981 */ /* 0x000f62000c1e9b00 */
[----:B0-----:R-:W-:-:S02]  /*18d0*/  IMAD.MOV.U32 R2, RZ, RZ, R12 ;  /* 0x000000ffff027224 */ /* 0x001fc400078e000c */
[----:B------:R-:W-:-:S03]  /*18e0*/  IMAD.MOV.U32 R0, RZ, RZ, R13 ;  /* 0x000000ffff007224 */ /* 0x000fc600078e000d */
[----:B------:R-:W-:-:S04]  /*18f0*/  IADD3 R11, P5, PT, -R3, R2, RZ ;  /* 0x00000002030b7210 */ /* 0x000fc80007fbe1ff */
[----:B------:R-:W-:Y:S02]  /*1900*/  ISETP.GE.U32.AND P0, PT, R11, 0xe00, PT ;  /* 0x00000e000b00780c */ /* 0x000fe40003f06070 */
[----:B--2---:R-:W-:-:S04]  /*1910*/  IADD3 R39, P3, P4, R28, R26, R39 ;  /* 0x0000001a1c277210 */ /* 0x004fc80007c7e027 */
[----:B------:R-:W-:Y:S01]  /*1920*/  IADD3.X R27, PT, PT, R29, R27, R5, P3, P4 ;  /* 0x0000001b1d1b7210 */ /* 0x000fe20001fe8405 */
[----:B------:R-:W-:Y:S01]  /*1930*/  IMAD.X R5, R0, 0x1, ~R9, P5 ;  /* 0x0000000100057824 */ /* 0x000fe200028e0e09 */
[----:B---3--:R-:W-:-:S04]  /*1940*/  IADD3 R39, P1, P2, R22, R20, R39 ;  /* 0x0000001416277210 */ /* 0x008fc80007a3e027 */
[----:B------:R-:W-:Y:S02]  /*1950*/  ISETP.GE.U32.AND.EX P0, PT, R5, RZ, PT, P0 ;  /* 0x000000ff0500720c */ /* 0x000fe40003f06100 */
[----:B------:R-:W-:Y:S02]  /*1960*/  IADD3.X R21, PT, PT, R23, R21, R27, P1, P2 ;  /* 0x0000001517157210 */ /* 0x000fe40000fe441b */
[----:B----4-:R-:W-:-:S04]  /*1970*/  IADD3 R39, P3, P4, R16, R18, R39 ;  /* 0x0000001210277210 */ /* 0x010fc80007c7e027 */
[----:B-----5:R-:W-:Y:S02]  /*1980*/  IADD3 R39, P1, PT, R14, R39, RZ ;  /* 0x000000270e277210 */ /* 0x020fe40007f3e0ff */
[----:B------:R-:W-:-:S05]  /*1990*/  IADD3.X R5, PT, PT, R17, R19, R21, P3, P4 ;  /* 0x0000001311057210 */ /* 0x000fca0001fe8415 */
[----:B------:R-:W-:Y:S01]  /*19a0*/  IMAD.X R5, R15, 0x1, R5, P1 ;  /* 0x000000010f057824 */ /* 0x000fe200008e0605 */
[----:B------:R-:W-:Y:S06]  /*19b0*/  @!P0 BRA `(.L_x_77) ;  /* 0x0000000800088947 */ /* 0x000fec0003800000 */
[----:B------:R-:W-:-:S05]  /*19c0*/  IADD3 R3, P0, PT, R3, 0xe00, RZ ;  /* 0x00000e0003037810 */ /* 0x000fca0007f1e0ff */
[----:B------:R-:W-:Y:S01]  /*19d0*/  IMAD.X R9, RZ, RZ, R9, P0 ;  /* 0x000000ffff097224 */ /* 0x000fe200000e0609 */
[----:B------:R-:W-:-:S04]  /*19e0*/  ISETP.GT.U32.AND P0, PT, R3, R8, PT ;  /* 0x000000080300720c */ /* 0x000fc80003f04070 */
[----:B------:R-:W-:-:S13]  /*19f0*/  ISETP.GT.U32.AND.EX P0, PT, R9, R10, PT, P0 ;  /* 0x0000000a0900720c */ /* 0x000fda0003f04100 */
[----:B------:R-:W-:Y:S05]  /*1a00*/  @!P0 BRA `(.L_x_78) ;  /* 0xfffffffc008c8947 */ /* 0x000fea000383ffff */
.L_x_76:
[----:B------:R-:W-:-:S04]  /*1a10*/  ISETP.GE.U32.AND P0, PT, R3, R2, PT ;  /* 0x000000020300720c */ /* 0x000fc80003f06070 */
[----:B------:R-:W-:-:S13]  /*1a20*/  ISETP.GE.U32.AND.EX P0, PT, R9, R0, PT, P0 ;  /* 0x000000000900720c */ /* 0x000fda0003f06100 */
[----:B------:R-:W-:Y:S05]  /*1a30*/  @P0 BRA `(.L_x_77) ;  /* 0x0000000400e80947 */ /* 0x000fea0003800000 */
[----:B------:R-:W-:Y:S01]  /*1a40*/  IMAD.IADD R41, R2, 0x1, -R3 ;  /* 0x0000000102297824 */ /* 0x000fe200078e0a03 */
[----:B------:R-:W-:Y:S04]  /*1a50*/  BSSY.RECONVERGENT B1, `(.L_x_77) ;  /* 0x0000078000017945 */ /* 0x000fe80003800200 */
[----:B------:R-:W-:-:S13]  /*1a60*/  ISETP.GE.AND P0, PT, R4, R41, PT ;  /* 0x000000290400720c */ /* 0x000fda0003f06270 */
[----:B------:R-:W-:Y:S05]  /*1a70*/  @P0 BRA `(.L_x_79) ;  /* 0x0000000400d40947 */ /* 0x000fea0003800000 */
[----:B------:R-:W-:Y:S01]  /*1a80*/  LOP3.LUT R0, RZ, R4, RZ, 0x33, !PT ;  /* 0x00000004ff007212 */ /* 0x000fe200078e33ff */
[----:B------:R-:W-:Y:S03]  /*1a90*/  BSSY.RECONVERGENT B2, `(.L_x_80) ;  /* 0x000001b000027945 */ /* 0x000fe60003800200 */
[----:B------:R-:W-:-:S04]  /*1aa0*/  IADD3 R2, PT, PT, -R3, R2, R0 ;  /* 0x0000000203027210 */ /* 0x000fc80007ffe100 */
[C---:B------:R-:W-:Y:S02]  /*1ab0*/  LOP3.LUT R0, R2.reuse, 0x600, RZ, 0xc0, !PT ;  /* 0x0000060002007812 */ /* 0x040fe400078ec0ff */
[----:B------:R-:W-:Y:S02]  /*1ac0*/  ISETP.GE.U32.AND P1, PT, R2, 0x600, PT ;  /* 0x000006000200780c */ /* 0x000fe40003f26070 */
[----:B------:R-:W-:Y:S01]  /*1ad0*/  ISETP.NE.AND P0, PT, R0, 0x600, PT ;  /* 0x000006000000780c */ /* 0x000fe20003f05270 */
[----:B------:R-:W-:-:S12]  /*1ae0*/  IMAD.MOV.U32 R0, RZ, RZ, R4 ;  /* 0x000000ffff007224 */ /* 0x000fd800078e0004 */
[----:B------:R-:W-:Y:S05]  /*1af0*/  @!P0 BRA `(.L_x_81) ;  /* 0x0000000000508947 */ /* 0x000fea0003800000 */
[----:B------:R-:W0:Y:S01]  /*1b00*/  LDCU.64 UR4, c[0x0][0x380] ;  /* 0x00007000ff0477ac */ /* 0x000e220008000a00 */
[----:B------:R-:W-:Y:S02]  /*1b10*/  IADD3 R11, P0, PT, R4, R3, RZ ;  /* 0x00000003040b7210 */ /* 0x000fe40007f1e0ff */
[----:B------:R-:W-:-:S03]  /*1b20*/  LEA.HI R0, R2, 0x1, RZ, 0x17 ;  /* 0x0000000102007811 */ /* 0x000fc600078fb8ff */
[----:B------:R-:W-:Y:S01]  /*1b30*/  IMAD.X R6, RZ, RZ, R9, P0 ;  /* 0x000000ffff067224 */ /* 0x000fe200000e0609 */
[----:B------:R-:W-:Y:S01]  /*1b40*/  LOP3.LUT R2, R0, 0x3, RZ, 0xc0, !PT ;  /* 0x0000000300027812 */ /* 0x000fe200078ec0ff */
[----:B------:R-:W-:-:S04]  /*1b50*/  IMAD.MOV.U32 R0, RZ, RZ, R4 ;  /* 0x000000ffff007224 */ /* 0x000fc800078e0004 */
[----:B------:R-:W-:Y:S01]  /*1b60*/  IMAD.MOV R2, RZ, RZ, -R2 ;  /* 0x000000ffff027224 */ /* 0x000fe200078e0a02 */
[----:B0-----:R-:W-:-:S04]  /*1b70*/  LEA R8, P2, R11, UR4, 0x3 ;  /* 0x000000040b087c11 */ /* 0x001fc8000f8418ff */
[----:B------:R-:W-:-:S09]  /*1b80*/  LEA.HI.X R11, R11, UR5, R6, 0x3, P2 ;  /* 0x000000050b0b7c11 */ /* 0x000fd200090f1c06 */
.L_x_82:
        /* <DEDUP_REMOVED lines=11> */
.L_x_81:
[----:B------:R-:W-:Y:S05]  /*1c40*/  BSYNC.RECONVERGENT B2 ;  /* 0x0000000000027941 */ /* 0x000fea0003800200 */
.L_x_80:
[----:B------:R-:W-:Y:S05]  /*1c50*/  @!P1 BRA `(.L_x_79) ;  /* 0x00000004005c9947 */ /* 0x000fea0003800000 */
[----:B------:R-:W0:Y:S01]  /*1c60*/  LDCU.64 UR4, c[0x0][0x380] ;  /* 0x00007000ff0477ac */ /* 0x000e220008000a00 */
[----:B------:R-:W-:Y:S01]  /*1c70*/  IMAD.IADD R7, R41, 0x1, -R0 ;  /* 0x0000000129077824 */ /* 0x000fe200078e0a00 */
[----:B------:R-:W-:Y:S01]  /*1c80*/  IADD3 R3, P0, PT, R0, R3, RZ ;  /* 0x0000000300037210 */ /* 0x000fe20007f1e0ff */
[----:B------:R-:W-:Y:S03]  /*1c90*/  BSSY.RECONVERGENT B2, `(.L_x_83) ;  /* 0x000002e000027945 */ /* 0x000fe60003800200 */
[----:B------:R-:W-:Y:S01]  /*1ca0*/  ISETP.GT.AND P1, PT, R7, 0x1800, PT ;  /* 0x000018000700780c */ /* 0x000fe20003f24270 */
[----:B------:R-:W-:Y:S01]  /*1cb0*/  IMAD.X R6, RZ, RZ, R9, P0 ;  /* 0x000000ffff067224 */ /* 0x000fe200000e0609 */
[----:B0-----:R-:W-:-:S04]  /*1cc0*/  LEA R2, P0, R3, UR4, 0x3 ;  /* 0x0000000403027c11 */ /* 0x001fc8000f8018ff */
[----:B------:R-:W-:Y:S02]  /*1cd0*/  LEA.HI.X R3, R3, UR5, R6, 0x3, P0 ;  /* 0x0000000503037c11 */ /* 0x000fe400080f1c06 */
[----:B------:R-:W-:-:S05]  /*1ce0*/  PLOP3.LUT P0, PT, PT, PT, PT, 0x80, 0x8 ;  /* 0x000000000008781c */ /* 0x000fca0003f0f070 */
[----:B------:R-:W-:Y:S08]  /*1cf0*/  @!P1 BRA `(.L_x_84) ;  /* 0x00000000009c9947 */ /* 0x000ff00003800000 */
[----:B------:R-:W-:Y:S01]  /*1d00*/  PLOP3.LUT P0, PT, PT, PT, PT, 0x8, 0x80 ;  /* 0x000000000080781c */ /* 0x000fe20003f0e170 */
[----:B------:R-:W-:-:S12]  /*1d10*/  VIADD R43, R41, 0xffffe800 ;  /* 0xffffe800292b7836 */ /* 0x000fd80000000000 */
.L_x_85:
[----:B------:R-:W2:Y:S04]  /*1d20*/  LDG.E.64.CONSTANT R6, desc[UR6][R2.64] ;  /* 0x0000000602067981 */ /* 0x000ea8000c1e9b00 */
[----:B------:R-:W2:Y:S04]  /*1d30*/  LDG.E.64.CONSTANT R8, desc[UR6][R2.64+0x1000] ;  /* 0x0010000602087981 */ /* 0x000ea8000c1e9b00 */
[----:B------:R-:W3:Y:S04]  /*1d40*/  LDG.E.64.CONSTANT R10, desc[UR6][R2.64+0x2000] ;  /* 0x00200006020a7981 */ /* 0x000ee8000c1e9b00 */
[----:B------:R-:W3:Y:S04]  /*1d50*/  LDG.E.64.CONSTANT R12, desc[UR6][R2.64+0x3000] ;  /* 0x00300006020c7981 */ /* 0x000ee8000c1e9b00 */
[----:B------:R-:W4:Y:S04]  /*1d60*/  LDG.E.64.CONSTANT R14, desc[UR6][R2.64+0x4000] ;  /* 0x00400006020e7981 */ /* 0x000f28000c1e9b00 */
[----:B------:R-:W4:Y:S04]  /*1d70*/  LDG.E.64.CONSTANT R16, desc[UR6][R2.64+0x5000] ;  /* 0x0050000602107981 */ /* 0x000f28000c1e9b00 */
[----:B------:R-:W5:Y:S04]  /*1d80*/  LDG.E.64.CONSTANT R18, desc[UR6][R2.64+0x6000] ;  /* 0x0060000602127981 */ /* 0x000f68000c1e9b00 */
        /* <DEDUP_REMOVED lines=8> */
[----:B------:R0:W5:Y:S01]  /*1e10*/  LDG.E.64.CONSTANT R36, desc[UR6][R2.64+0xf000] ;  /* 0x00f0000602247981 */ /* 0x000162000c1e9b00 */
[----:B------:R-:W-:Y:S01]  /*1e20*/  VIADD R0, R0, 0x2000 ;  /* 0x0000200000007836 */ /* 0x000fe20000000000 */
[----:B0-----:R-:W-:-:S05]  /*1e30*/  IADD3 R2, P6, PT, R2, 0x10000, RZ ;  /* 0x0001000002027810 */ /* 0x001fca0007fde0ff */
[----:B------:R-:W-:Y:S01]  /*1e40*/  IMAD.X R3, RZ, RZ, R3, P6 ;  /* 0x000000ffff037224 */ /* 0x000fe200030e0603 */
[----:B--2---:R-:W-:-:S04]  /*1e50*/  IADD3 R39, P1, P2, R8, R6, R39 ;  /* 0x0000000608277210 */ /* 0x004fc80007a3e027 */
[----:B------:R-:W-:Y:S02]  /*1e60*/  IADD3.X R5, PT, PT, R9, R7, R5, P1, P2 ;  /* 0x0000000709057210 */ /* 0x000fe40000fe4405 */
[----:B---3--:R-:W-:-:S04]  /*1e70*/  IADD3 R39, P3, P4, R12, R10, R39 ;  /* 0x0000000a0c277210 */ /* 0x008fc80007c7e027 */
        /* <DEDUP_REMOVED lines=15> */
.L_x_84:
[----:B------:R-:W-:Y:S05]  /*1f70*/  BSYNC.RECONVERGENT B2 ;  /* 0x0000000000027941 */ /* 0x000fea0003800200 */
.L_x_83:
        /* <DEDUP_REMOVED lines=13> */
[----:B--2---:R-:W-:-:S02]  /*2050*/  IADD3 R39, P0, P1, R8, R6, R39 ;  /* 0x0000000608277210 */ /* 0x004fc4000791e027 */
[----:B------:R-:W-:Y:S02]  /*2060*/  IADD3 R6, P5, PT, R2, 0x8000, RZ ;  /* 0x0000800002067810 */ /* 0x000fe40007fbe0ff */
[----:B------:R-:W-:Y:S02]  /*2070*/  IADD3.X R5, PT, PT, R9, R7, R5, P0, P1 ;  /* 0x0000000709057210 */ /* 0x000fe400007e2405 */
[----:B------:R-:W-:Y:S01]  /*2080*/  PLOP3.LUT P0, PT, PT, PT, PT, 0x8, 0x80 ;  /* 0x000000000080781c */ /* 0x000fe20003f0e170 */
[----:B------:R-:W-:Y:S01]  /*2090*/  IMAD.X R7, RZ, RZ, R3, P5 ;  /* 0x000000ffff077224 */ /* 0x000fe200028e0603 */
[----:B---3--:R-:W-:Y:S01]  /*20a0*/  IADD3 R39, P3, P4, R12, R10, R39 ;  /* 0x0000000a0c277210 */ /* 0x008fe20007c7e027 */
[----:B0-----:R-:W-:Y:S02]  /*20b0*/  IMAD.MOV.U32 R2, RZ, RZ, R6 ;  /* 0x000000ffff027224 */ /* 0x001fe400078e0006 */
[----:B------:R-:W-:Y:S01]  /*20c0*/  IMAD.MOV.U32 R3, RZ, RZ, R7 ;  /* 0x000000ffff037224 */ /* 0x000fe200078e0007 */
[----:B------:R-:W-:-:S02]  /*20d0*/  IADD3.X R5, PT, PT, R13, R11, R5, P3, P4 ;  /* 0x0000000b0d057210 */ /* 0x000fc40001fe8405 */
[----:B----4-:R-:W-:-:S04]  /*20e0*/  IADD3 R39, P2, P1, R16, R14, R39 ;  /* 0x0000000e10277210 */ /* 0x010fc8000795e027 */
[----:B------:R-:W-:Y:S02]  /*20f0*/  IADD3.X R5, PT, PT, R17, R15, R5, P2, P1 ;  /* 0x0000000f11057210 */ /* 0x000fe400017e2405 */
[----:B-----5:R-:W-:-:S04]  /*2100*/  IADD3 R39, P3, P4, R20, R18, R39 ;  /* 0x0000001214277210 */ /* 0x020fc80007c7e027 */
[----:B------:R-:W-:-:S09]  /*2110*/  IADD3.X R5, PT, PT, R21, R19, R5, P3, P4 ;  /* 0x0000001315057210 */ /* 0x000fd20001fe8405 */
.L_x_87:
[----:B------:R-:W-:Y:S05]  /*2120*/  BSYNC.RECONVERGENT B2 ;  /* 0x0000000000027941 */ /* 0x000fea0003800200 */
.L_x_86:
        /* <DEDUP_REMOVED lines=10> */
.L_x_79:
[----:B------:R-:W-:Y:S05]  /*21d0*/  BSYNC.RECONVERGENT B1 ;  /* 0x0000000000017941 */ /* 0x000fea0003800200 */
.L_x_77:
[----:B------:R-:W0:Y:S01]  /*21e0*/  SHFL.DOWN PT, R0, R39, 0x1, 0x1f ;  /* 0x08201f0027007f89 */ /* 0x000e2200000e0000 */
[----:B------:R-:W-:-:S03]  /*21f0*/  ISETP.NE.AND P5, PT, R4, RZ, PT ;  /* 0x000000ff0400720c */ /* 0x000fc60003fa5270 */
        /* <DEDUP_REMOVED lines=27> */
[----:B------:R-:W-:-:S03]  /*23b0*/  @!P2 MOV R0, 0x400 ;  /* 0x000004000000a802 */ /* 0x000fc60000000f00 */
[----:B------:R-:W1:Y:S01]  /*23c0*/  SHFL.DOWN PT, R6, R7, 0x10, 0x1f ;  /* 0x0a001f0007067f89 */ /* 0x000e6200000e0000 */
[----:B------:R-:W-:Y:S02]  /*23d0*/  SEL R2, R3, R2, P0 ;  /* 0x0000000203027207 */ /* 0x000fe40000000000 */
[----:B0-----:R-:W-:-:S03]  /*23e0*/  @!P2 LEA R13, R13, R0, 0x18 ;  /* 0x000000000d0da211 */ /* 0x001fc600078ec0ff */
[----:B------:R-:W0:Y:S02]  /*23f0*/  SHFL.DOWN P0, R3, R2, 0x10, 0x1f ;  /* 0x0a001f0002037f89 */ /* 0x000e240000000000 */
[----:B------:R-:W-:Y:S01]  /*2400*/  @!P2 IMAD.IADD R13, R8, 0x1, R13 ;  /* 0x00000001080da824 */ /* 0x000fe200078e020d */
[----:B-1----:R-:W-:-:S05]  /*2410*/  IADD3 R5, P1, PT, R6, R7, RZ ;  /* 0x0000000706057210 */ /* 0x002fca0007f3e0ff */
[----:B0-----:R-:W-:Y:S01]  /*2420*/  IMAD.X R0, R3, 0x1, R2, P1 ;  /* 0x0000000103007824 */ /* 0x001fe200008e0602 */
[----:B------:R-:W-:-:S04]  /*2430*/  SEL R6, R5, R6, P0 ;  /* 0x0000000605067207 */ /* 0x000fc80000000000 */
[----:B------:R-:W-:Y:S01]  /*2440*/  SEL R3, R0, R3, P0 ;  /* 0x0000000300037207 */ /* 0x000fe20000000000 */
[----:B------:R-:W-:-:S05]  /*2450*/  @!P2 IMAD.MOV.U32 R2, RZ, RZ, R6 ;  /* 0x000000ffff02a224 */ /* 0x000fca00078e0006 */
[----:B------:R0:W-:Y:S01]  /*2460*/  @!P2 STS.64 [R13+0x10], R2 ;  /* 0x000010020d00a388 */ /* 0x0001e20000000a00 */
[----:B------:R-:W-:Y:S06]  /*2470*/  BAR.SYNC.DEFER_BLOCKING 0x0 ;  /* 0x0000000000007b1d */ /* 0x000fec0000010000 */
        /* <DEDUP_REMOVED lines=9> */
[----:B------:R-:W5:Y:S04]  /*2510*/  LDS.128 R16, [UR4+0x60] ;  /* 0x00006004ff107984 */ /* 0x000f680008000c00 */
[----:B0-----:R-:W0:Y:S04]  /*2520*/  LDS.128 R12, [UR4+0x70] ;  /* 0x00007004ff0c7984 */ /* 0x001e280008000c00 */
[----:B------:R-:W0:Y:S01]  /*2530*/  LDS.128 R8, [UR4+0x80] ;  /* 0x00008004ff087984 */ /* 0x000e220008000c00 */
[----:B-1----:R-:W-:-:S04]  /*2540*/  IADD3 R7, P0, P1, R32, R4, R6 ;  /* 0x0000000420077210 */ /* 0x002fc8000791e006 */
[----:B--2---:R-:W-:Y:S02]  /*2550*/  IADD3 R7, P2, P3, R28, R7, R34 ;  /* 0x000000071c077210 */ /* 0x004fe40007b5e022 */
[----:B------:R-:W-:Y:S02]  /*2560*/  IADD3.X R5, PT, PT, R33, R5, R3, P0, P1 ;  /* 0x0000000521057210 */ /* 0x000fe400007e2403 */
[----:B---3--:R-:W-:Y:S02]  /*2570*/  IADD3 R3, P0, P1, R24, R7, R30 ;  /* 0x0000000718037210 */ /* 0x008fe4000791e01e */
[----:B------:R-:W-:Y:S02]  /*2580*/  IADD3.X R29, PT, PT, R29, R5, R35, P2, P3 ;  /* 0x000000051d1d7210 */ /* 0x000fe400017e6423 */
[----:B----4-:R-:W-:Y:S02]  /*2590*/  IADD3 R3, P2, P3, R20, R3, R26 ;  /* 0x0000000314037210 */ /* 0x010fe40007b5e01a */
[----:B------:R-:W-:-:S02]  /*25a0*/  IADD3.X R25, PT, PT, R25, R29, R31, P0, P1 ;  /* 0x0000001d19197210 */ /* 0x000fc400007e241f */
[----:B-----5:R-:W-:Y:S02]  /*25b0*/  IADD3 R3, P0, P1, R16, R3, R22 ;  /* 0x0000000310037210 */ /* 0x020fe4000791e016 */
[----:B------:R-:W-:Y:S02]  /*25c0*/  IADD3.X R21, PT, PT, R21, R25, R27, P2, P3 ;  /* 0x0000001915157210 */ /* 0x000fe400017e641b */
[----:B0-----:R-:W-:Y:S02]  /*25d0*/  IADD3 R3, P2, P3, R12, R3, R18 ;  /* 0x000000030c037210 */ /* 0x001fe40007b5e012 */
[----:B------:R-:W-:Y:S02]  /*25e0*/  IADD3.X R17, PT, PT, R17, R21, R23, P0, P1 ;  /* 0x0000001511117210 */ /* 0x000fe400007e2417 */
[----:B------:R-:W-:Y:S02]  /*25f0*/  IADD3 R3, P0, P1, R8, R3, R14 ;  /* 0x0000000308037210 */ /* 0x000fe4000791e00e */
[----:B------:R-:W-:-:S02]  /*2600*/  IADD3.X R13, PT, PT, R13, R17, R19, P2, P3 ;  /* 0x000000110d0d7210 */ /* 0x000fc400017e6413 */
[----:B------:R-:W-:Y:S02]  /*2610*/  IADD3 R6, P2, PT, R3, R10, RZ ;  /* 0x0000000a03067210 */ /* 0x000fe40007f5e0ff */
[----:B------:R-:W-:-:S05]  /*2620*/  IADD3.X R3, PT, PT, R9, R13, R15, P0, P1 ;  /* 0x0000000d09037210 */ /* 0x000fca00007e240f */
[----:B------:R-:W-:-:S07]  /*2630*/  IMAD.X R3, R3, 0x1, R11, P2 ;  /* 0x0000000103037824 */ /* 0x000fce00010e060b */
.L_x_75:
[----:B------:R-:W-:Y:S05]  /*2640*/  BSYNC.RECONVERGENT B0 ;  /* 0x0000000000007941 */ /* 0x000fea0003800200 */
.L_x_60:
[----:B------:R-:W-:Y:S05]  /*2650*/  @P5 EXIT ;  /* 0x000000000000594d */ /* 0x000fea0003800000 */
[----:B------:R-:W1:Y:S01]  /*2660*/  LDCU.64 UR4, c[0x0][0x3a0] ;  /* 0x00007400ff0477ac */ /* 0x000e620008000a00 */
[----:B--2---:R-:W2:Y:S01]  /*2670*/  LDC.64 R4, c[0x0][0x388] ;  /* 0x0000e200ff047b82 */ /* 0x004ea20000000a00 */
[----:B-1----:R-:W-:-:S04]  /*2680*/  IADD3 R6, P0, PT, R6, UR4, RZ ;  /* 0x0000000406067c10 */ /* 0x002fc8000ff1e0ff */
[----:B------:R-:W-:-:S05]  /*2690*/  IADD3.X R7, PT, PT, R3, UR5, RZ, P0, !PT ;  /* 0x0000000503077c10 */ /* 0x000fca00087fe4ff */
[----:B--2---:R-:W-:Y:S01]  /*26a0*/  STG.E.64 desc[UR6][R4.64], R6 ;  /* 0x0000000604007986 */ /* 0x004fe2000c101b06 */
[----:B------:R-:W-:Y:S05]  /*26b0*/  EXIT ;  /* 0x000000000000794d */ /* 0x000fea0003800000 */
.L_x_88:
        /* <DEDUP_REMOVED lines=12> */
.L_x_180:


//--------------------- .text._ZN3cub18CUB_300001_SM_10006detail11EmptyKernelIvEEvv --------------------------
	.section	.text._ZN3cub18CUB_300001_SM_10006detail11EmptyKernelIvEEvv,"ax",@progbits
	.align	128
        .global         _ZN3cub18CUB_300001_SM_10006detail11EmptyKernelIvEEvv
        .type           _ZN3cub18CUB_300001_SM_10006detail11EmptyKernelIvEEvv,@function
        .size           _ZN3cub18CUB_300001_SM_10006detail11EmptyKernelIvEEvv,(.L_x_181 - _ZN3cub18CUB_300001_SM_10006detail11EmptyKernelIvEEvv)
        .other          _ZN3cub18CUB_300001_SM_10006detail11EmptyKernelIvEEvv,@"STO_CUDA_ENTRY STV_DEFAULT"
_ZN3cub18CUB_300001_SM_10006detail11EmptyKernelIvEEvv:
.text._ZN3cub18CUB_300001_SM_10006detail11EmptyKernelIvEEvv:
[----:B------:R-:W-:Y:S01]  /*0000*/  LDC R1, c[0x0][0x37c] ;  /* 0x0000df00ff017b82 */ /* 0x000fe20000000800 */
[----:B------:R-:W-:Y:S05]  /*0010*/  EXIT ;  /* 0x000000000000794d */ /* 0x000fea0003800000 */
.L_x_89:
        /* <DEDUP_REMOVED lines=14> */
.L_x_181:


//--------------------- .text._Z33siddon_ray_trace_kernel_optimizedPK10CTGeometryPKfPyxx --------------------------
	.section	.text._Z33siddon_ray_trace_kernel_optimizedPK10CTGeometryPKfPyxx,"ax",@progbits
	.align	128
        .global         _Z33siddon_ray_trace_kernel_optimizedPK10CTGeometryPKfPyxx
        .type           _Z33siddon_ray_trace_kernel_optimizedPK10CTGeometryPKfPyxx,@function
        .size           _Z33siddon_ray_trace_kernel_optimizedPK10CTGeometryPKfPyxx,(.L_x_177 - _Z33siddon_ray_trace_kernel_optimizedPK10CTGeometryPKfPyxx)
        .other          _Z33siddon_ray_trace_kernel_optimizedPK10CTGeometryPKfPyxx,@"STO_CUDA_ENTRY STV_DEFAULT"
_Z33siddon_ray_trace_kernel_optimizedPK10CTGeometryPKfPyxx:
.text._Z33siddon_ray_trace_kernel_optimizedPK10CTGeometryPKfPyxx:
[----:B------:R-:W-:Y:S01]  /*0000*/  LDC R1, c[0x0][0x37c] ;  /* 0x0000df00ff017b82 */ /* 0x000fe20000000800 */
[----:B------:R-:W0:Y:S07]  /*0010*/  S2R R18, SR_TID.X ;  /* 0x0000000000127919 */ /* 0x000e2e0000002100 */
[----:B------:R-:W0:Y:S01]  /*0020*/  S2UR UR4, SR_CTAID.X ;  /* 0x00000000000479c3 */ /* 0x000e220000002500 */
[----:B------:R-:W1:Y:S01]  /*0030*/  LDCU.64 UR8, c[0x0][0x398] ;  /* 0x00007300ff0877ac */ /* 0x000e620008000a00 */
[----:B------:R-:W-:Y:S01]  /*0040*/  IMAD.MOV.U32 R19, RZ, RZ, RZ ;  /* 0x000000ffff137224 */ /* 0x000fe200078e00ff */
[----:B------:R-:W2:Y:S05]  /*0050*/  LDCU.64 UR6, c[0x0][0x3a0] ;  /* 0x00007400ff0677ac */ /* 0x000eaa0008000a00 */
[----:B------:R-:W0:Y:S02]  /*0060*/  LDC R3, c[0x0][0x360] ;  /* 0x0000d800ff037b82 */ /* 0x000e240000000800 */
[----:B0-----:R-:W-:-:S03]  /*0070*/  IMAD.WIDE.U32 R18, R3, UR4, R18 ;  /* 0x0000000403127c25 */ /* 0x001fc6000f8e0012 */
[C---:B-1----:R-:W-:Y:S02]  /*0080*/  ISETP.GE.U32.AND P0, PT, R18.reuse, UR8, PT ;  /* 0x0000000812007c0c */ /* 0x042fe4000bf06070 */
[----:B--2---:R-:W-:Y:S02]  /*0090*/  IADD3 R6, P1, PT, R18, UR6, RZ ;  /* 0x0000000612067c10 */ /* 0x004fe4000ff3e0ff */
[C---:B------:R-:W-:Y:S02]  /*00a0*/  ISETP.GE.AND.EX P0, PT, R19.reuse, UR9, PT, P0 ;  /* 0x0000000913007c0c */ /* 0x040fe4000bf06300 */
[----:B------:R-:W-:-:S11]  /*00b0*/  IADD3.X R7, PT, PT, R19, UR7, RZ, P1, !PT ;  /* 0x0000000713077c10 */ /* 0x000fd60008ffe4ff */
[----:B------:R-:W-:Y:S05]  /*00c0*/  @P0 EXIT ;  /* 0x000000000000094d */ /* 0x000fea0003800000 */
[----:B------:R-:W0:Y:S01]  /*00d0*/  LDC.64 R2, c[0x0][0x380] ;  /* 0x0000e000ff027b82 */ /* 0x000e220000000a00 */
[----:B------:R-:W0:Y:S02]  /*00e0*/  LDCU.64 UR4, c[0x0][0x358] ;  /* 0x00006b00ff0477ac */ /* 0x000e240008000a00 */
[----:B0-----:R-:W2:Y:S04]  /*00f0*/  LDG.E.CONSTANT R12, desc[UR4][R2.64] ;  /* 0x00000004020c7981 */ /* 0x001ea8000c1e9900 */
[----:B------:R-:W2:Y:S04]  /*0100*/  LDG.E.CONSTANT R13, desc[UR4][R2.64+0x4] ;  /* 0x00000404020d7981 */ /* 0x000ea8000c1e9900 */
[----:B------:R0:W5:Y:S04]  /*0110*/  LDG.E.CONSTANT R14, desc[UR4][R2.64+0x8] ;  /* 0x00000804020e7981 */ /* 0x000168000c1e9900 */
[----:B------:R0:W5:Y:S01]  /*0120*/  LDG.E.CONSTANT R0, desc[UR4][R2.64+0x28] ;  /* 0x0000280402007981 */ /* 0x000162000c1e9900 */
[----:B------:R-:W-:Y:S01]  /*0130*/  BSSY.RECONVERGENT B0, `(.L_x_90) ;  /* 0x000002a000007945 */ /* 0x000fe20003800200 */
[----:B--2---:R-:W-:Y:S01]  /*0140*/  IMAD.WIDE R8, R13, R12, RZ ;  /* 0x0000000c0d087225 */ /* 0x004fe200078e02ff */
[----:B------:R-:W-:-:S04]  /*0150*/  SHF.R.S32.HI R15, RZ, 0x1f, R13 ;  /* 0x0000001fff0f7819 */ /* 0x000fc8000001140d */
[----:B------:R-:W-:-:S04]  /*0160*/  LOP3.LUT R4, R7, R9, RZ, 0xfc, !PT ;  /* 0x0000000907047212 */ /* 0x000fc800078efcff */
[----:B------:R-:W-:-:S13]  /*0170*/  ISETP.NE.U32.AND P0, PT, R4, RZ, PT ;  /* 0x000000ff0400720c */ /* 0x000fda0003f05070 */
[----:B0-----:R-:W-:Y:S05]  /*0180*/  @P0 BRA `(.L_x_91) ;  /* 0x0000000000580947 */ /* 0x001fea0003800000 */
[----:B------:R-:W0:Y:S01]  /*0190*/  I2F.U32.RP R4, R8 ;  /* 0x0000000800047306 */ /* 0x000e220000209000 */
[----:B------:R-:W-:Y:S01]  /*01a0*/  IMAD.MOV R5, RZ, RZ, -R8 ;  /* 0x000000ffff057224 */ /* 0x000fe200078e0a08 */
[----:B------:R-:W-:Y:S01]  /*01b0*/  ISETP.NE.U32.AND P2, PT, R8, RZ, PT ;  /* 0x000000ff0800720c */ /* 0x000fe20003f45070 */
[----:B------:R-:W-:-:S05]  /*01c0*/  IMAD.MOV.U32 R22, RZ, RZ, RZ ;  /* 0x000000ffff167224 */ /* 0x000fca00078e00ff */
[----:B0-----:R-:W0:Y:S02]  /*01d0*/  MUFU.RCP R4, R4 ;  /* 0x0000000400047308 */ /* 0x001e240000001000 */
[----:B0-----:R-:W-:-:S06]  /*01e0*/  VIADD R2, R4, 0xffffffe ;  /* 0x0ffffffe04027836 */ /* 0x001fcc0000000000 */
[----:B------:R0:W1:Y:S02]  /*01f0*/  F2I.FTZ.U32.TRUNC.NTZ R3, R2 ;  /* 0x0000000200037305 */ /* 0x000064000021f000 */
[----:B0-----:R-:W-:Y:S02]  /*0200*/  IMAD.MOV.U32 R2, RZ, RZ, RZ ;  /* 0x000000ffff027224 */ /* 0x001fe400078e00ff */
[----:B-1----:R-:W-:-:S04]  /*0210*/  IMAD R5, R5, R3, RZ ;  /* 0x0000000305057224 */ /* 0x002fc800078e02ff */
[----:B------:R-:W-:-:S06]  /*0220*/  IMAD.HI.U32 R3, R3, R5, R2 ;  /* 0x0000000503037227 */ /* 0x000fcc00078e0002 */
[----:B------:R-:W-:-:S04]  /*0230*/  IMAD.HI.U32 R7, R3, R6, RZ ;  /* 0x0000000603077227 */ /* 0x000fc800078e00ff */
[----:B------:R-:W-:-:S04]  /*0240*/  IMAD.MOV R3, RZ, RZ, -R7 ;  /* 0x000000ffff037224 */ /* 0x000fc800078e0a07 */
[----:B------:R-:W-:-:S05]  /*0250*/  IMAD R3, R8, R3, R6 ;  /* 0x0000000308037224 */ /* 0x000fca00078e0206 */
[----:B------:R-:W-:-:S13]  /*0260*/  ISETP.GE.U32.AND P0, PT, R3, R8, PT ;  /* 0x000000080300720c */ /* 0x000fda0003f06070 */
[----:B------:R-:W-:Y:S01]  /*0270*/  @P0 IMAD.IADD R3, R3, 0x1, -R8 ;  /* 0x0000000103030824 */ /* 0x000fe200078e0a08 */
[----:B------:R-:W-:-:S04]  /*0280*/  @P0 IADD3 R7, PT, PT, R7, 0x1, RZ ;  /* 0x0000000107070810 */ /* 0x000fc80007ffe0ff */
[----:B------:R-:W-:-:S13]  /*0290*/  ISETP.GE.U32.AND P1, PT, R3, R8, PT ;  /* 0x000000080300720c */ /* 0x000fda0003f26070 */
[----:B------:R-:W-:Y:S01]  /*02a0*/  @P1 VIADD R7, R7, 0x1 ;  /* 0x0000000107071836 */ /* 0x000fe20000000000 */
[----:B------:R-:W-:-:S05]  /*02b0*/  @!P2 LOP3.LUT R7, RZ, R8, RZ, 0x33, !PT ;  /* 0x00000008ff07a212 */ /* 0x000fca00078e33ff */
[----:B------:R-:W-:-:S04]  /*02c0*/  IMAD.MOV R3, RZ, RZ, -R7 ;  /* 0x000000ffff037224 */ /* 0x000fc800078e0a07 */
[----:B------:R-:W-:Y:S01]  /*02d0*/  IMAD R6, R8, R3, R6 ;  /* 0x0000000308067224 */ /* 0x000fe200078e0206 */
[----:B------:R-:W-:Y:S06]  /*02e0*/  BRA `(.L_x_92) ;  /* 0x0000000000387947 */ /* 0x000fec0003800000 */
.L_x_91:
[----:B------:R-:W-:Y:S01]  /*02f0*/  IMAD.MOV.U32 R21, RZ, RZ, R6 ;  /* 0x000000ffff157224 */ /* 0x000fe200078e0006 */
[----:B------:R-:W-:Y:S01]  /*0300*/  MOV R20, R8 ;  /* 0x0000000800147202 */ /* 0x000fe20000000f00 */
[----:B------:R-:W-:Y:S01]  /*0310*/  IMAD.MOV.U32 R22, RZ, RZ, R7 ;  /* 0x000000ffff167224 */ /* 0x000fe200078e0007 */
[----:B------:R-:W-:Y:S01]  /*0320*/  MOV R16, 0x350 ;  /* 0x0000035000107802 */ /* 0x000fe20000000f00 */
[----:B------:R-:W-:-:S07]  /*0330*/  IMAD.MOV.U32 R17, RZ, RZ, R9 ;  /* 0x000000ffff117224 */ /* 0x000fce00078e0009 */
[----:B-----5:R-:W-:Y:S05]  /*0340*/  CALL.REL.NOINC `($__internal_0_$__cuda_sm20_div_s64) ;  /* 0x0000002400947944 */ /* 0x020fea0003c00000 */
[----:B------:R-:W-:-:S05]  /*0350*/  IADD3 R11, P0, PT, RZ, -R4, RZ ;  /* 0x80000004ff0b7210 */ /* 0x000fca0007f1e0ff */
[----:B------:R-:W-:Y:S02]  /*0360*/  IMAD.X R5, RZ, RZ, ~R2, P0 ;  /* 0x000000ffff057224 */ /* 0x000fe400000e0e02 */
[----:B------:R-:W-:-:S04]  /*0370*/  IMAD.WIDE.U32 R2, R8, R11, R6 ;  /* 0x0000000b08027225 */ /* 0x000fc800078e0006 */
[----:B------:R-:W-:Y:S02]  /*0380*/  IMAD R5, R5, R8, RZ ;  /* 0x0000000805057224 */ /* 0x000fe400078e02ff */
[----:B------:R-:W-:Y:S02]  /*0390*/  IMAD.MOV.U32 R7, RZ, RZ, R4 ;  /* 0x000000ffff077224 */ /* 0x000fe400078e0004 */
[----:B------:R-:W-:Y:S02]  /*03a0*/  IMAD R5, R9, R11, R5 ;  /* 0x0000000b09057224 */ /* 0x000fe400078e0205 */
[----:B------:R-:W-:Y:S02]  /*03b0*/  IMAD.MOV.U32 R6, RZ, RZ, R2 ;  /* 0x000000ffff067224 */ /* 0x000fe400078e0002 */
[----:B------:R-:W-:-:S07]  /*03c0*/  IMAD.IADD R22, R3, 0x1, R5 ;  /* 0x0000000103167824 */ /* 0x000fce00078e0205 */
.L_x_92:
[----:B------:R-:W-:Y:S05]  /*03d0*/  BSYNC.RECONVERGENT B0 ;  /* 0x0000000000007941 */ /* 0x000fea0003800200 */
.L_x_90:
[----:B------:R-:W-:Y:S01]  /*03e0*/  LOP3.LUT R2, R22, R15, RZ, 0xfc, !PT ;  /* 0x0000000f16027212 */ /* 0x000fe200078efcff */
[----:B------:R-:W-:Y:S03]  /*03f0*/  BSSY.RECONVERGENT B0, `(.L_x_93) ;  /* 0x0000021000007945 */ /* 0x000fe60003800200 */
[----:B------:R-:W-:-:S13]  /*0400*/  ISETP.NE.U32.AND P0, PT, R2, RZ, PT ;  /* 0x000000ff0200720c */ /* 0x000fda0003f05070 */
[----:B------:R-:W-:Y:S05]  /*0410*/  @P0 BRA `(.L_x_94) ;  /* 0x0000000000580947 */ /* 0x000fea0003800000 */
[----:B------:R-:W0:Y:S01]  /*0420*/  I2F.U32.RP R4, R13 ;  /* 0x0000000d00047306 */ /* 0x000e220000209000 */
[----:B------:R-:W-:Y:S01]  /*0430*/  IMAD.MOV R5, RZ, RZ, -R13 ;  /* 0x000000ffff057224 */ /* 0x000fe200078e0a0d */
[----:B------:R-:W-:-:S06]  /*0440*/  ISETP.NE.U32.AND P2, PT, R13, RZ, PT ;  /* 0x000000ff0d00720c */ /* 0x000fcc0003f45070 */
[----:B0-----:R-:W0:Y:S02]  /*0450*/  MUFU.RCP R4, R4 ;  /* 0x0000000400047308 */ /* 0x001e240000001000 */
[----:B0-----:R-:W-:-:S06]  /*0460*/  IADD3 R2, PT, PT, R4, 0xffffffe, RZ ;  /* 0x0ffffffe04027810 */ /* 0x001fcc0007ffe0ff */
        /* <DEDUP_REMOVED lines=8> */
[----:B------:R-:W-:Y:S02]  /*04f0*/  @P0 IMAD.IADD R8, R8, 0x1, -R13 ;  /* 0x0000000108080824 */ /* 0x000fe400078e0a0d */
[----:B------:R-:W-:-:S03]  /*0500*/  @P0 VIADD R3, R3, 0x1 ;  /* 0x0000000103030836 */ /* 0x000fc60000000000 */
[----:B------:R-:W-:-:S13]  /*0510*/  ISETP.GE.U32.AND P1, PT, R8, R13, PT ;  /* 0x0000000d0800720c */ /* 0x000fda0003f26070 */
[----:B------:R-:W-:Y:S02]  /*0520*/  @P1 IADD3 R3, PT, PT, R3, 0x1, RZ ;  /* 0x0000000103031810 */ /* 0x000fe40007ffe0ff */
[----:B------:R-:W-:-:S05]  /*0530*/  @!P2 LOP3.LUT R3, RZ, R13, RZ, 0x33, !PT ;  /* 0x0000000dff03a212 */ /* 0x000fca00078e33ff */
[--C-:B------:R-:W-:Y:S02]  /*0540*/  IMAD.MOV R11, RZ, RZ, -R3.reuse ;  /* 0x000000ffff0b7224 */ /* 0x100fe400078e0a03 */
[----:B------:R-:W-:Y:S02]  /*0550*/  IMAD.MOV.U32 R8, RZ, RZ, R3 ;  /* 0x000000ffff087224 */ /* 0x000fe400078e0003 */
[----:B------:R-:W-:Y:S01]  /*0560*/  IMAD R11, R13, R11, R6 ;  /* 0x0000000b0d0b7224 */ /* 0x000fe200078e0206 */
[----:B------:R-:W-:Y:S06]  /*0570*/  BRA `(.L_x_95) ;  /* 0x0000000000207947 */ /* 0x000fec0003800000 */
.L_x_94:
[----:B------:R-:W-:Y:S01]  /*0580*/  IMAD.MOV.U32 R17, RZ, RZ, R15 ;  /* 0x000000ffff117224 */ /* 0x000fe200078e000f */
[----:B------:R-:W-:Y:S01]  /*0590*/  MOV R16, 0x5d0 ;  /* 0x000005d000107802 */ /* 0x000fe20000000f00 */
[----:B------:R-:W-:Y:S02]  /*05a0*/  IMAD.MOV.U32 R21, RZ, RZ, R6 ;  /* 0x000000ffff157224 */ /* 0x000fe400078e0006 */
[----:B------:R-:W-:-:S07]  /*05b0*/  IMAD.MOV.U32 R20, RZ, RZ, R13 ;  /* 0x000000ffff147224 */ /* 0x000fce00078e000d */
[----:B-----5:R-:W-:Y:S05]  /*05c0*/  CALL.REL.NOINC `($__internal_0_$__cuda_sm20_div_s64) ;  /* 0x0000002000f47944 */ /* 0x020fea0003c00000 */
[----:B------:R-:W-:Y:S01]  /*05d0*/  IADD3 R11, PT, PT, -R4, RZ, RZ ;  /* 0x000000ff040b7210 */ /* 0x000fe20007ffe1ff */
[----:B------:R-:W-:-:S04]  /*05e0*/  IMAD.MOV.U32 R8, RZ, RZ, R4 ;  /* 0x000000ffff087224 */ /* 0x000fc800078e0004 */
[----:B------:R-:W-:-:S07]  /*05f0*/  IMAD R11, R13, R11, R6 ;  /* 0x0000000b0d0b7224 */ /* 0x000fce00078e0206 */
.L_x_95:
[----:B------:R-:W-:Y:S05]  /*0600*/  BSYNC.RECONVERGENT B0 ;  /* 0x0000000000007941 */ /* 0x000fea0003800200 */
.L_x_93:
[----:B-----5:R-:W-:-:S13]  /*0610*/  ISETP.GT.AND P0, PT, R14, R7, PT ;  /* 0x000000070e00720c */ /* 0x020fda0003f04270 */
[----:B------:R-:W0:Y:S02]  /*0620*/  @!P0 LDC.64 R2, c[0x0][0x390] ;  /* 0x0000e400ff028b82 */ /* 0x000e240000000a00 */
[----:B0-----:R-:W-:-:S04]  /*0630*/  @!P0 LEA R2, P1, R18, R2, 0x3 ;  /* 0x0000000212028211 */ /* 0x001fc800078218ff */
[----:B------:R-:W-:-:S05]  /*0640*/  @!P0 LEA.HI.X R3, R18, R3, R19, 0x3, P1 ;  /* 0x0000000312038211 */ /* 0x000fca00008f1c13 */
[----:B------:R0:W-:Y:S01]  /*0650*/  @!P0 STG.E.64 desc[UR4][R2.64], RZ ;  /* 0x000000ff02008986 */ /* 0x0001e2000c101b04 */
[----:B------:R-:W-:Y:S05]  /*0660*/  @!P0 EXIT ;  /* 0x000000000000894d */ /* 0x000fea0003800000 */
[----:B------:R-:W1:Y:S01]  /*0670*/  LDCU.64 UR6, c[0x0][0x388] ;  /* 0x00007100ff0677ac */ /* 0x000e620008000a00 */
[----:B0-----:R-:W-:Y:S01]  /*0680*/  SHF.R.S64 R2, RZ, 0x1e, R7 ;  /* 0x0000001eff027819 */ /* 0x001fe20000001007 */
[----:B------:R-:W0:Y:S03]  /*0690*/  LDC.64 R4, c[0x0][0x380] ;  /* 0x0000e000ff047b82 */ /* 0x000e260000000a00 */
[----:B-1----:R-:W-:-:S04]  /*06a0*/  IADD3 R2, P0, PT, R2, UR6, RZ ;  /* 0x0000000602027c10 */ /* 0x002fc8000ff1e0ff */
[----:B------:R-:W-:Y:S02]  /*06b0*/  LEA.HI.X.SX32 R3, R7, UR7, 0x2, P0 ;  /* 0x0000000707037c11 */ /* 0x000fe400080f16ff */
[----:B0-----:R-:W2:Y:S04]  /*06c0*/  LDG.E.CONSTANT R7, desc[UR4][R4.64+0x20] ;  /* 0x0000200404077981 */ /* 0x001ea8000c1e9900 */
[----:B------:R0:W3:Y:S04]  /*06d0*/  LDG.E.CONSTANT R2, desc[UR4][R2.64] ;  /* 0x0000000402027981 */ /* 0x0000e8000c1e9900 */
[----:B------:R-:W4:Y:S04]  /*06e0*/  LDG.E.CONSTANT R9, desc[UR4][R4.64+0x1c] ;  /* 0x00001c0404097981 */ /* 0x000f28000c1e9900 */
[----:B------:R-:W5:Y:S04]  /*06f0*/  LDG.E.CONSTANT R24, desc[UR4][R4.64+0x18] ;  /* 0x0000180404187981 */ /* 0x000f68000c1e9900 */
[----:B------:R-:W5:Y:S01]  /*0700*/  LDG.E.CONSTANT R6, desc[UR4][R4.64+0x24] ;  /* 0x0000240404067981 */ /* 0x000f62000c1e9900 */
[----:B------:R-:W-:-:S02]  /*0710*/  I2FP.F32.S32 R11, R11 ;  /* 0x0000000b000b7245 */ /* 0x000fc40000201400 */
[----:B------:R-:W-:-:S05]  /*0720*/  I2FP.F32.S32 R14, R13 ;  /* 0x0000000d000e7245 */ /* 0x000fca0000201400 */
[----:B------:R-:W-:Y:S01]  /*0730*/  FFMA R11, R14, -0.5, R11 ;  /* 0xbf0000000e0b7823 */ /* 0x000fe2000000000b */
[----:B------:R-:W-:Y:S02]  /*0740*/  I2FP.F32.S32 R8, R8 ;  /* 0x0000000800087245 */ /* 0x000fe40000201400 */
[----:B0-----:R-:W-:-:S05]  /*0750*/  I2FP.F32.S32 R3, R12 ;  /* 0x0000000c00037245 */ /* 0x001fca0000201400 */
[----:B------:R-:W-:-:S04]  /*0760*/  FFMA R3, R3, -0.5, R8 ;  /* 0xbf00000003037823 */ /* 0x000fc80000000008 */
[----:B------:R-:W-:Y:S01]  /*0770*/  FADD R3, R3, 0.5 ;  /* 0x3f00000003037421 */ /* 0x000fe20000000000 */
[----:B---3--:R-:W-:-:S04]  /*0780*/  FMUL.RZ R15, R2, 0.15915493667125701904 ;  /* 0x3e22f983020f7820 */ /* 0x008fc8000040c000 */
[----:B------:R-:W0:Y:S01]  /*0790*/  MUFU.COS R10, R15 ;  /* 0x0000000f000a7308 */ /* 0x000e220000000000 */
[----:B------:R-:W-:-:S07]  /*07a0*/  FADD R2, R11, 0.5 ;  /* 0x3f0000000b027421 */ /* 0x000fce0000000000 */
[----:B------:R-:W1:Y:S01]  /*07b0*/  MUFU.SIN R20, R15 ;  /* 0x0000000f00147308 */ /* 0x000e620000000400 */
[----:B--2---:R-:W-:-:S04]  /*07c0*/  FMUL R7, R7, R2 ;  /* 0x0000000207077220 */ /* 0x004fc80000400000 */
[-C--:B0-----:R-:W-:Y:S01]  /*07d0*/  FMUL R14, R10, R7.reuse ;  /* 0x000000070a0e7220 */ /* 0x081fe20000400000 */
[----:B-1----:R-:W-:-:S03]  /*07e0*/  FMUL R2, R20, R7 ;  /* 0x0000000714027220 */ /* 0x002fc60000400000 */
[CC--:B----4-:R-:W-:Y:S01]  /*07f0*/  FFMA R7, R9.reuse, R20.reuse, R14 ;  /* 0x0000001409077223 */ /* 0x0d0fe2000000000e */
[C---:B-----5:R-:W-:Y:S01]  /*0800*/  FMUL R20, R24.reuse, -R20 ;  /* 0x8000001418147220 */ /* 0x060fe20000400000 */
[-C--:B------:R-:W-:Y:S01]  /*0810*/  FMUL R24, R24, -R10.reuse ;  /* 0x8000000a18187220 */ /* 0x080fe20000400000 */
[----:B------:R-:W-:Y:S02]  /*0820*/  FFMA R9, R9, R10, -R2 ;  /* 0x0000000a09097223 */ /* 0x000fe40000000802 */
[----:B------:R-:W-:Y:S02]  /*0830*/  FADD R11, -R20, R7 ;  /* 0x00000007140b7221 */ /* 0x000fe40000000100 */
[----:B------:R-:W-:Y:S02]  /*0840*/  FADD R9, -R24, R9 ;  /* 0x0000000918097221 */ /* 0x000fe40000000100 */
[----:B------:R-:W-:Y:S01]  /*0850*/  FMUL R2, R11, R11 ;  /* 0x0000000b0b027220 */ /* 0x000fe20000400000 */
[----:B------:R-:W-:-:S03]  /*0860*/  FMUL R15, R6, R3 ;  /* 0x00000003060f7220 */ /* 0x000fc60000400000 */
[----:B------:R-:W-:-:S04]  /*0870*/  FFMA R2, R9, R9, R2 ;  /* 0x0000000909027223 */ /* 0x000fc80000000002 */
[----:B------:R-:W-:-:S05]  /*0880*/  FFMA R6, R15, R15, R2 ;  /* 0x0000000f0f067223 */ /* 0x000fca0000000002 */
[----:B------:R-:W-:-:S13]  /*0890*/  FSETP.GEU.AND P0, PT, |R6|, 1.175494350822287508e-38, PT ;  /* 0x008000000600780b */ /* 0x000fda0003f0e200 */
[----:B------:R-:W-:-:S04]  /*08a0*/  @!P0 FMUL R6, R6, 16777216 ;  /* 0x4b80000006068820 */ /* 0x000fc80000400000 */
[----:B------:R-:W0:Y:S02]  /*08b0*/  MUFU.RSQ R10, R6 ;  /* 0x00000006000a7308 */ /* 0x000e240000001400 */
[----:B0-----:R-:W-:-:S05]  /*08c0*/  @!P0 FMUL R10, R10, 4096 ;  /* 0x458000000a0a8820 */ /* 0x001fca0000400000 */
[----:B------:R-:W-:-:S13]  /*08d0*/  FSETP.NE.AND P0, PT, |R10|, +INF , PT ;  /* 0x7f8000000a00780b */ /* 0x000fda0003f05200 */
[----:B------:R-:W0:Y:S02]  /*08e0*/  @!P0 LDC.64 R2, c[0x0][0x390] ;  /* 0x0000e400ff028b82 */ /* 0x000e240000000a00 */
[----:B0-----:R-:W-:-:S04]  /*08f0*/  @!P0 LEA R2, P1, R18, R2, 0x3 ;  /* 0x0000000212028211 */ /* 0x001fc800078218ff */
[----:B------:R-:W-:-:S05]  /*0900*/  @!P0 LEA.HI.X R3, R18, R3, R19, 0x3, P1 ;  /* 0x0000000312038211 */ /* 0x000fca00008f1c13 */
[----:B------:R0:W-:Y:S01]  /*0910*/  @!P0 STG.E.64 desc[UR4][R2.64], RZ ;  /* 0x000000ff02008986 */ /* 0x0001e2000c101b04 */
[----:B------:R-:W-:Y:S05]  /*0920*/  @!P0 EXIT ;  /* 0x000000000000894d */ /* 0x000fea0003800000 */
[----:B------:R-:W2:Y:S04]  /*0930*/  LDG.E.CONSTANT R6, desc[UR4][R4.64+0xc] ;  /* 0x00000c0404067981 */ /* 0x000ea8000c1e9900 */
[----:B------:R-:W3:Y:S04]  /*0940*/  LDG.E.CONSTANT R7, desc[UR4][R4.64+0x14] ;  /* 0x0000140404077981 */ /* 0x000ee8000c1e9900 */
[----:B------:R1:W5:Y:S01]  /*0950*/  LDG.E.CONSTANT R8, desc[UR4][R4.64+0x10] ;  /* 0x0000100404087981 */ /* 0x000362000c1e9900 */
[-C--:B------:R-:W-:Y:S01]  /*0960*/  FMUL R9, R9, R10.reuse ;  /* 0x0000000a09097220 */ /* 0x080fe20000400000 */
[----:B------:R-:W-:Y:S01]  /*0970*/  BSSY.RECONVERGENT B0, `(.L_x_96) ;  /* 0x0000028000007945 */ /* 0x000fe20003800200 */
[-C--:B------:R-:W-:Y:S01]  /*0980*/  FMUL R11, R11, R10.reuse ;  /* 0x0000000a0b0b7220 */ /* 0x080fe20000400000 */
[----:B0-----:R-:W-:-:S02]  /*0990*/  FMUL R3, R15, R10 ;  /* 0x0000000a0f037220 */ /* 0x001fc40000400000 */
[----:B------:R-:W-:Y:S02]  /*09a0*/  FSETP.GEU.AND P0, PT, |R9|, 1.00000001335143196e-10, PT ;  /* 0x2edbe6ff0900780b */ /* 0x000fe40003f0e200 */
[----:B--2---:R-:W-:Y:S02]  /*09b0*/  I2FP.F32.S32 R31, R6 ;  /* 0x00000006001f7245 */ /* 0x004fe40000201400 */
[----:B---3--:R-:W-:-:S03]  /*09c0*/  I2FP.F32.S32 R13, R7 ;  /* 0x00000007000d7245 */ /* 0x008fc60000201400 */
[C---:B------:R-:W-:Y:S02]  /*09d0*/  FMUL.D2 R31, R0.reuse, R31 ;  /* 0x0000001f001f7220 */ /* 0x040fe40000300000 */
[----:B------:R-:W-:-:S04]  /*09e0*/  FMUL R22, R0, R13 ;  /* 0x0000000d00167220 */ /* 0x000fc80000400000 */
[----:B-1----:R-:W-:Y:S05]  /*09f0*/  @P0 BRA `(.L_x_97) ;  /* 0x0000000000280947 */ /* 0x002fea0003800000 */
[CC--:B------:R-:W-:Y:S01]  /*0a00*/  FSETP.GT.AND P0, PT, R24.reuse, R31.reuse, PT ;  /* 0x0000001f1800720b */ /* 0x0c0fe20003f04000 */
[----:B------:R-:W-:Y:S01]  /*0a10*/  IMAD.MOV.U32 R10, RZ, RZ, 0x7149f2ca ;  /* 0x7149f2caff0a7424 */ /* 0x000fe200078e00ff */
[----:B------:R-:W-:Y:S01]  /*0a20*/  FSETP.GEU.AND P1, PT, R24, -R31, PT ;  /* 0x8000001f1800720b */ /* 0x000fe20003f2e000 */
[----:B------:R-:W-:-:S12]  /*0a30*/  IMAD.MOV.U32 R12, RZ, RZ, -0xeb60d36 ;  /* 0xf149f2caff0c7424 */ /* 0x000fd800078e00ff */
[----:B------:R-:W-:Y:S05]  /*0a40*/  @!P0 BRA P1, `(.L_x_98) ;  /* 0x0000000000688947 */ /* 0x000fea0000800000 */
[----:B------:R-:W0:Y:S02]  /*0a50*/  LDCU.64 UR6, c[0x0][0x390] ;  /* 0x00007200ff0677ac */ /* 0x000e240008000a00 */
[----:B0-----:R-:W-:-:S04]  /*0a60*/  LEA R2, P0, R18, UR6, 0x3 ;  /* 0x0000000612027c11 */ /* 0x001fc8000f8018ff */
[----:B------:R-:W-:-:S05]  /*0a70*/  LEA.HI.X R3, R18, UR7, R19, 0x3, P0 ;  /* 0x0000000712037c11 */ /* 0x000fca00080f1c13 */
[----:B------:R-:W-:Y:S01]  /*0a80*/  STG.E.64 desc[UR4][R2.64], RZ ;  /* 0x000000ff02007986 */ /* 0x000fe2000c101b04 */
[----:B------:R-:W-:Y:S05]  /*0a90*/  EXIT ;  /* 0x000000000000794d */ /* 0x000fea0003800000 */
.L_x_97:
[----:B------:R-:W-:Y:S01]  /*0aa0*/  VIADD R2, R9, 0x1800000 ;  /* 0x0180000009027836 */ /* 0x000fe20000000000 */
[----:B------:R-:W-:Y:S04]  /*0ab0*/  BSSY.RECONVERGENT B1, `(.L_x_99) ;  /* 0x000000c000017945 */ /* 0x000fe80003800200 */
[----:B------:R-:W-:-:S04]  /*0ac0*/  LOP3.LUT R2, R2, 0x7f800000, RZ, 0xc0, !PT ;  /* 0x7f80000002027812 */ /* 0x000fc800078ec0ff */
[----:B------:R-:W-:-:S13]  /*0ad0*/  ISETP.GT.U32.AND P0, PT, R2, 0x1ffffff, PT ;  /* 0x01ffffff0200780c */ /* 0x000fda0003f04070 */
[----:B------:R-:W-:Y:S05]  /*0ae0*/  @P0 BRA `(.L_x_100) ;  /* 0x0000000000100947 */ /* 0x000fea0003800000 */
[----:B------:R-:W-:Y:S01]  /*0af0*/  IMAD.MOV.U32 R2, RZ, RZ, R9 ;  /* 0x000000ffff027224 */ /* 0x000fe200078e0009 */
[----:B------:R-:W-:-:S07]  /*0b00*/  MOV R16, 0xb20 ;  /* 0x00000b2000107802 */ /* 0x000fce0000000f00 */
[----:B-----5:R-:W-:Y:S05]  /*0b10*/  CALL.REL.NOINC `($__internal_1_$__cuda_sm20_rcp_rn_f32_slowpath) ;  /* 0x0000002000ec7944 */ /* 0x020fea0003c00000 */
[----:B------:R-:W-:Y:S05]  /*0b20*/  BRA `(.L_x_101) ;  /* 0x0000000000107947 */ /* 0x000fea0003800000 */
.L_x_100:
[----:B------:R-:W0:Y:S02]  /*0b30*/  MUFU.RCP R2, R9 ;  /* 0x0000000900027308 */ /* 0x000e240000001000 */
[----:B0-----:R-:W-:-:S04]  /*0b40*/  FFMA R4, R9, R2, -1 ;  /* 0xbf80000009047423 */ /* 0x001fc80000000002 */
[----:B------:R-:W-:-:S04]  /*0b50*/  FADD.FTZ R5, -R4, -RZ ;  /* 0x800000ff04057221 */ /* 0x000fc80000010100 */
[----:B------:R-:W-:-:S07]  /*0b60*/  FFMA R2, R2, R5, R2 ;  /* 0x0000000502027223 */ /* 0x000fce0000000002 */
.L_x_101:
[----:B------:R-:W-:Y:S05]  /*0b70*/  BSYNC.RECONVERGENT B1 ;  /* 0x0000000000017941 */ /* 0x000fea0003800200 */
.L_x_99:
[C-C-:B------:R-:W-:Y:S01]  /*0b80*/  FADD R5, -R24.reuse, -R31.reuse ;  /* 0x8000001f18057221 */ /* 0x140fe20000000100 */
[----:B------:R-:W-:-:S03]  /*0b90*/  FADD R13, -R24, R31 ;  /* 0x0000001f180d7221 */ /* 0x000fc60000000100 */
[-C--:B------:R-:W-:Y:S01]  /*0ba0*/  FMUL R5, R5, R2.reuse ;  /* 0x0000000205057220 */ /* 0x080fe20000400000 */
[----:B------:R-:W-:-:S05]  /*0bb0*/  FMUL R2, R13, R2 ;  /* 0x000000020d027220 */ /* 0x000fca0000400000 */
[----:B------:R-:W-:-:S04]  /*0bc0*/  FSETP.GT.AND P0, PT, R5, R2, PT ;  /* 0x000000020500720b */ /* 0x000fc80003f04000 */
[----:B------:R-:W-:Y:S02]  /*0bd0*/  FSEL R12, R2, R5, P0 ;  /* 0x00000005020c7208 */ /* 0x000fe40000000000 */
[----:B------:R-:W-:-:S07]  /*0be0*/  FSEL R10, R5, R2, P0 ;  /* 0x00000002050a7208 */ /* 0x000fce0000000000 */
.L_x_98:
[----:B------:R-:W-:Y:S05]  /*0bf0*/  BSYNC.RECONVERGENT B0 ;  /* 0x0000000000007941 */ /* 0x000fea0003800200 */
.L_x_96:
[----:B------:R-:W-:Y:S01]  /*0c00*/  FSETP.GEU.AND P0, PT, |R11|, 1.00000001335143196e-10, PT ;  /* 0x2edbe6ff0b00780b */ /* 0x000fe20003f0e200 */
[----:B------:R-:W-:Y:S01]  /*0c10*/  BSSY.RECONVERGENT B0, `(.L_x_102) ;  /* 0x0000023000007945 */ /* 0x000fe20003800200 */
[----:B-----5:R-:W-:-:S05]  /*0c20*/  I2FP.F32.S32 R13, R8 ;  /* 0x00000008000d7245 */ /* 0x020fca0000201400 */
[----:B------:R-:W-:-:S06]  /*0c30*/  FMUL.D2 R13, R0, R13 ;  /* 0x0000000d000d7220 */ /* 0x000fcc0000300000 */
[----:B------:R-:W-:Y:S05]  /*0c40*/  @P0 BRA `(.L_x_103) ;  /* 0x0000000000280947 */ /* 0x000fea0003800000 */
[CC--:B------:R-:W-:Y:S01]  /*0c50*/  FSETP.GT.AND P0, PT, R20.reuse, R13.reuse, PT ;  /* 0x0000000d1400720b */ /* 0x0c0fe20003f04000 */
[----:B------:R-:W-:Y:S01]  /*0c60*/  HFMA2 R17, -RZ, RZ, 10824, -13904 ;  /* 0x7149f2caff117431 */ /* 0x000fe200000001ff */
        /* <DEDUP_REMOVED lines=8> */
.L_x_103:
[----:B------:R-:W-:Y:S01]  /*0cf0*/  VIADD R2, R11, 0x1800000 ;  /* 0x018000000b027836 */ /* 0x000fe20000000000 */
[----:B------:R-:W-:Y:S04]  /*0d00*/  BSSY.RECONVERGENT B1, `(.L_x_105) ;  /* 0x000000c000017945 */ /* 0x000fe80003800200 */
[----:B------:R-:W-:-:S04]  /*0d10*/  LOP3.LUT R2, R2, 0x7f800000, RZ, 0xc0, !PT ;  /* 0x7f80000002027812 */ /* 0x000fc800078ec0ff */
[----:B------:R-:W-:-:S13]  /*0d20*/  ISETP.GT.U32.AND P0, PT, R2, 0x1ffffff, PT ;  /* 0x01ffffff0200780c */ /* 0x000fda0003f04070 */
[----:B------:R-:W-:Y:S05]  /*0d30*/  @P0 BRA `(.L_x_106) ;  /* 0x0000000000100947 */ /* 0x000fea0003800000 */
[----:B------:R-:W-:Y:S01]  /*0d40*/  IMAD.MOV.U32 R2, RZ, RZ, R11 ;  /* 0x000000ffff027224 */ /* 0x000fe200078e000b */
[----:B------:R-:W-:-:S07]  /*0d50*/  MOV R16, 0xd70 ;  /* 0x00000d7000107802 */ /* 0x000fce0000000f00 */
[----:B------:R-:W-:Y:S05]  /*0d60*/  CALL.REL.NOINC `($__internal_1_$__cuda_sm20_rcp_rn_f32_slowpath) ;  /* 0x0000002000587944 */ /* 0x000fea0003c00000 */
[----:B------:R-:W-:Y:S05]  /*0d70*/  BRA `(.L_x_107) ;  /* 0x0000000000107947 */ /* 0x000fea0003800000 */
.L_x_106:
[----:B------:R-:W0:Y:S02]  /*0d80*/  MUFU.RCP R2, R11 ;  /* 0x0000000b00027308 */ /* 0x000e240000001000 */
[----:B0-----:R-:W-:-:S04]  /*0d90*/  FFMA R4, R11, R2, -1 ;  /* 0xbf8000000b047423 */ /* 0x001fc80000000002 */
[----:B------:R-:W-:-:S04]  /*0da0*/  FADD.FTZ R5, -R4, -RZ ;  /* 0x800000ff04057221 */ /* 0x000fc80000010100 */
[----:B------:R-:W-:-:S07]  /*0db0*/  FFMA R2, R2, R5, R2 ;  /* 0x0000000502027223 */ /* 0x000fce0000000002 */
.L_x_107:
[----:B------:R-:W-:Y:S05]  /*0dc0*/  BSYNC.RECONVERGENT B1 ;  /* 0x0000000000017941 */ /* 0x000fea0003800200 */
.L_x_105:
[C-C-:B------:R-:W-:Y:S01]  /*0dd0*/  FADD R5, -R20.reuse, -R13.reuse ;  /* 0x8000000d14057221 */ /* 0x140fe20000000100 */
[----:B------:R-:W-:-:S03]  /*0de0*/  FADD R15, -R20, R13 ;  /* 0x0000000d140f7221 */ /* 0x000fc60000000100 */
[-C--:B------:R-:W-:Y:S01]  /*0df0*/  FMUL R5, R5, R2.reuse ;  /* 0x0000000205057220 */ /* 0x080fe20000400000 */
[----:B------:R-:W-:-:S05]  /*0e00*/  FMUL R2, R15, R2 ;  /* 0x000000020f027220 */ /* 0x000fca0000400000 */
[----:B------:R-:W-:-:S04]  /*0e10*/  FSETP.GT.AND P0, PT, R5, R2, PT ;  /* 0x000000020500720b */ /* 0x000fc80003f04000 */
[----:B------:R-:W-:Y:S02]  /*0e20*/  FSEL R15, R2, R5, P0 ;  /* 0x00000005020f7208 */ /* 0x000fe40000000000 */
[----:B------:R-:W-:-:S07]  /*0e30*/  FSEL R17, R5, R2, P0 ;  /* 0x0000000205117208 */ /* 0x000fce0000000000 */
.L_x_104:
[----:B------:R-:W-:Y:S05]  /*0e40*/  BSYNC.RECONVERGENT B0 ;  /* 0x0000000000007941 */ /* 0x000fea0003800200 */
.L_x_102:
[----:B------:R-:W-:Y:S01]  /*0e50*/  FSETP.GEU.AND P0, PT, |R3|, 1.00000001335143196e-10, PT ;  /* 0x2edbe6ff0300780b */ /* 0x000fe20003f0e200 */
[----:B------:R-:W-:Y:S01]  /*0e60*/  BSSY.RECONVERGENT B0, `(.L_x_108) ;  /* 0x0000021000007945 */ /* 0x000fe20003800200 */
[----:B------:R-:W-:-:S05]  /*0e70*/  I2FP.F32.S32 R5, R7 ;  /* 0x0000000700057245 */ /* 0x000fca0000201400 */
[----:B------:R-:W-:-:S06]  /*0e80*/  FMUL.D2 R14, R0, R5 ;  /* 0x00000005000e7220 */ /* 0x000fcc0000300000 */
[----:B------:R-:W-:Y:S05]  /*0e90*/  @P0 BRA `(.L_x_109) ;  /* 0x0000000000240947 */ /* 0x000fea0003800000 */
[----:B------:R-:W-:Y:S01]  /*0ea0*/  FSETP.GEU.AND P0, PT, R14, RZ, PT ;  /* 0x000000ff0e00720b */ /* 0x000fe20003f0e000 */
[----:B------:R-:W-:Y:S02]  /*0eb0*/  IMAD.MOV.U32 R2, RZ, RZ, 0x7149f2ca ;  /* 0x7149f2caff027424 */ /* 0x000fe400078e00ff */
[----:B------:R-:W-:-:S10]  /*0ec0*/  IMAD.MOV.U32 R4, RZ, RZ, -0xeb60d36 ;  /* 0xf149f2caff047424 */ /* 0x000fd400078e00ff */
[----:B------:R-:W-:Y:S05]  /*0ed0*/  @P0 BRA `(.L_x_110) ;  /* 0x0000000000640947 */ /* 0x000fea0003800000 */
[----:B------:R-:W0:Y:S02]  /*0ee0*/  LDCU.64 UR6, c[0x0][0x390] ;  /* 0x00007200ff0677ac */ /* 0x000e240008000a00 */
[----:B0-----:R-:W-:-:S04]  /*0ef0*/  LEA R2, P0, R18, UR6, 0x3 ;  /* 0x0000000612027c11 */ /* 0x001fc8000f8018ff */
[----:B------:R-:W-:-:S05]  /*0f00*/  LEA.HI.X R3, R18, UR7, R19, 0x3, P0 ;  /* 0x0000000712037c11 */ /* 0x000fca00080f1c13 */
[----:B------:R-:W-:Y:S01]  /*0f10*/  STG.E.64 desc[UR4][R2.64], RZ ;  /* 0x000000ff02007986 */ /* 0x000fe2000c101b04 */
[----:B------:R-:W-:Y:S05]  /*0f20*/  EXIT ;  /* 0x000000000000794d */ /* 0x000fea0003800000 */
.L_x_109:
[----:B------:R-:W-:Y:S01]  /*0f30*/  IADD3 R2, PT, PT, R3, 0x1800000, RZ ;  /* 0x0180000003027810 */ /* 0x000fe20007ffe0ff */
[----:B------:R-:W-:Y:S03]  /*0f40*/  BSSY.RECONVERGENT B1, `(.L_x_111) ;  /* 0x000000d000017945 */ /* 0x000fe60003800200 */
[----:B------:R-:W-:-:S04]  /*0f50*/  LOP3.LUT R2, R2, 0x7f800000, RZ, 0xc0, !PT ;  /* 0x7f80000002027812 */ /* 0x000fc800078ec0ff */
[----:B------:R-:W-:-:S13]  /*0f60*/  ISETP.GT.U32.AND P0, PT, R2, 0x1ffffff, PT ;  /* 0x01ffffff0200780c */ /* 0x000fda0003f04070 */
[----:B------:R-:W-:Y:S05]  /*0f70*/  @P0 BRA `(.L_x_112) ;  /* 0x0000000000140947 */ /* 0x000fea0003800000 */
[----:B------:R-:W-:Y:S01]  /*0f80*/  IMAD.MOV.U32 R2, RZ, RZ, R3 ;  /* 0x000000ffff027224 */ /* 0x000fe200078e0003 */
[----:B------:R-:W-:-:S07]  /*0f90*/  MOV R16, 0xfb0 ;  /* 0x00000fb000107802 */ /* 0x000fce0000000f00 */
[----:B------:R-:W-:Y:S05]  /*0fa0*/  CALL.REL.NOINC `($__internal_1_$__cuda_sm20_rcp_rn_f32_slowpath) ;  /* 0x0000001c00c87944 */ /* 0x000fea0003c00000 */
[----:B------:R-:W-:Y:S01]  /*0fb0*/  IMAD.MOV.U32 R5, RZ, RZ, R2 ;  /* 0x000000ffff057224 */ /* 0x000fe200078e0002 */
[----:B------:R-:W-:Y:S06]  /*0fc0*/  BRA `(.L_x_113) ;  /* 0x0000000000107947 */ /* 0x000fec0003800000 */
.L_x_112:
[----:B------:R-:W0:Y:S02]  /*0fd0*/  MUFU.RCP R2, R3 ;  /* 0x0000000300027308 */ /* 0x000e240000001000 */
[----:B0-----:R-:W-:-:S04]  /*0fe0*/  FFMA R4, R3, R2, -1 ;  /* 0xbf80000003047423 */ /* 0x001fc80000000002 */
[----:B------:R-:W-:-:S04]  /*0ff0*/  FADD.FTZ R5, -R4, -RZ ;  /* 0x800000ff04057221 */ /* 0x000fc80000010100 */
[----:B------:R-:W-:-:S07]  /*1000*/  FFMA R5, R2, R5, R2 ;  /* 0x0000000502057223 */ /* 0x000fce0000000002 */
.L_x_113:
[----:B------:R-:W-:Y:S05]  /*1010*/  BSYNC.RECONVERGENT B1 ;  /* 0x0000000000017941 */ /* 0x000fea0003800200 */
.L_x_111:
[CC--:B------:R-:W-:Y:S01]  /*1020*/  FMUL R2, R5.reuse, -R14.reuse ;  /* 0x8000000e05027220 */ /* 0x0c0fe20000400000 */
[----:B------:R-:W-:-:S05]  /*1030*/  FMUL R5, R5, R14 ;  /* 0x0000000e05057220 */ /* 0x000fca0000400000 */
[----:B------:R-:W-:-:S04]  /*1040*/  FSETP.GT.AND P0, PT, R2, R5, PT ;  /* 0x000000050200720b */ /* 0x000fc80003f04000 */
[----:B------:R-:W-:Y:S02]  /*1050*/  FSEL R4, R5, R2, P0 ;  /* 0x0000000205047208 */ /* 0x000fe40000000000 */
[----:B------:R-:W-:-:S07]  /*1060*/  FSEL R2, R2, R5, P0 ;  /* 0x0000000502027208 */ /* 0x000fce0000000000 */
.L_x_110:
[----:B------:R-:W-:Y:S05]  /*1070*/  BSYNC.RECONVERGENT B0 ;  /* 0x0000000000007941 */ /* 0x000fea0003800200 */
.L_x_108:
[----:B------:R-:W-:Y:S02]  /*1080*/  FMNMX R4, RZ, R4, !PT ;  /* 0x00000004ff047209 */ /* 0x000fe40007800000 */
[----:B------:R-:W-:Y:S02]  /*1090*/  FMNMX3 R10, R10, R17, R2, PT ;  /* 0x000000110a0a7276 */ /* 0x000fe40003800002 */
[----:B------:R-:W-:-:S04]  /*10a0*/  FMNMX3 R12, R12, R15, R4, !PT ;  /* 0x0000000f0c0c7276 */ /* 0x000fc80007800004 */
[----:B------:R-:W-:-:S13]  /*10b0*/  FSETP.GT.AND P0, PT, R12, R10, PT ;  /* 0x0000000a0c00720b */ /* 0x000fda0003f04000 */
[----:B------:R-:W0:Y:S02]  /*10c0*/  @P0 LDC.64 R4, c[0x0][0x390] ;  /* 0x0000e400ff040b82 */ /* 0x000e240000000a00 */
[----:B0-----:R-:W-:-:S04]  /*10d0*/  @P0 LEA R4, P1, R18, R4, 0x3 ;  /* 0x0000000412040211 */ /* 0x001fc800078218ff */
[----:B------:R-:W-:-:S05]  /*10e0*/  @P0 LEA.HI.X R5, R18, R5, R19, 0x3, P1 ;  /* 0x0000000512050211 */ /* 0x000fca00008f1c13 */
[----:B------:R0:W-:Y:S01]  /*10f0*/  @P0 STG.E.64 desc[UR4][R4.64], RZ ;  /* 0x000000ff04000986 */ /* 0x0001e2000c101b04 */
[----:B------:R-:W-:Y:S05]  /*1100*/  @P0 EXIT ;  /* 0x000000000000094d */ /* 0x000fea0003800000 */
[----:B------:R-:W-:-:S05]  /*1110*/  VIADD R2, R0, 0x1800000 ;  /* 0x0180000000027836 */ /* 0x000fca0000000000 */
[----:B------:R-:W-:-:S04]  /*1120*/  LOP3.LUT R2, R2, 0x7f800000, RZ, 0xc0, !PT ;  /* 0x7f80000002027812 */ /* 0x000fc800078ec0ff */
[----:B------:R-:W-:-:S13]  /*1130*/  ISETP.GT.U32.AND P0, PT, R2, 0x1ffffff, PT ;  /* 0x01ffffff0200780c */ /* 0x000fda0003f04070 */
[----:B------:R-:W-:Y:S05]  /*1140*/  @P0 BRA `(.L_x_114) ;  /* 0x0000000000140947 */ /* 0x000fea0003800000 */
[----:B------:R-:W-:Y:S01]  /*1150*/  IMAD.MOV.U32 R2, RZ, RZ, R0 ;  /* 0x000000ffff027224 */ /* 0x000fe200078e0000 */
[----:B------:R-:W-:-:S07]  /*1160*/  MOV R16, 0x1180 ;  /* 0x0000118000107802 */ /* 0x000fce0000000f00 */
[----:B0-----:R-:W-:Y:S05]  /*1170*/  CALL.REL.NOINC `($__internal_1_$__cuda_sm20_rcp_rn_f32_slowpath) ;  /* 0x0000001c00547944 */ /* 0x001fea0003c00000 */
[----:B------:R-:W-:Y:S01]  /*1180*/  IMAD.MOV.U32 R21, RZ, RZ, R2 ;  /* 0x000000ffff157224 */ /* 0x000fe200078e0002 */
[----:B------:R-:W-:Y:S06]  /*1190*/  BRA `(.L_x_115) ;  /* 0x0000000000107947 */ /* 0x000fec0003800000 */
.L_x_114:
[----:B------:R-:W1:Y:S02]  /*11a0*/  MUFU.RCP R21, R0 ;  /* 0x0000000000157308 */ /* 0x000e640000001000 */
[----:B-1----:R-:W-:-:S04]  /*11b0*/  FFMA R2, R0, R21, -1 ;  /* 0xbf80000000027423 */ /* 0x002fc80000000015 */
[----:B------:R-:W-:-:S04]  /*11c0*/  FADD.FTZ R2, -R2, -RZ ;  /* 0x800000ff02027221 */ /* 0x000fc80000010100 */
[----:B------:R-:W-:-:S07]  /*11d0*/  FFMA R21, R21, R2, R21 ;  /* 0x0000000215157223 */ /* 0x000fce0000000015 */
.L_x_115:
[----:B------:R-:W0:Y:S01]  /*11e0*/  MUFU.RCP R2, |R9| ;  /* 0x4000000900027308 */ /* 0x000e220000001000 */
[----:B------:R-:W-:Y:S07]  /*11f0*/  BSSY.RECONVERGENT B2, `(.L_x_116) ;  /* 0x000000d000027945 */ /* 0x000fee0003800200 */
[----:B------:R-:W1:Y:S01]  /*1200*/  FCHK P0, R0, |R9| ;  /* 0x4000000900007302 */ /* 0x000e620000000000 */
[----:B0-----:R-:W-:-:S04]  /*1210*/  FFMA R5, -|R9|, R2, 1 ;  /* 0x3f80000009057423 */ /* 0x001fc80000000302 */
[----:B------:R-:W-:-:S04]  /*1220*/  FFMA R5, R2, R5, R2 ;  /* 0x0000000502057223 */ /* 0x000fc80000000002 */
[----:B------:R-:W-:-:S04]  /*1230*/  FFMA R14, R0, R5, RZ ;  /* 0x00000005000e7223 */ /* 0x000fc800000000ff */
[----:B------:R-:W-:-:S04]  /*1240*/  FFMA R2, -|R9|, R14, R0 ;  /* 0x0000000e09027223 */ /* 0x000fc80000000300 */
[----:B------:R-:W-:Y:S01]  /*1250*/  FFMA R14, R5, R2, R14 ;  /* 0x00000002050e7223 */ /* 0x000fe2000000000e */
[----:B-1----:R-:W-:Y:S06]  /*1260*/  @!P0 BRA `(.L_x_117) ;  /* 0x0000000000148947 */ /* 0x002fec0003800000 */
[----:B------:R-:W-:Y:S01]  /*1270*/  MOV R2, R0 ;  /* 0x0000000000027202 */ /* 0x000fe20000000f00 */
[----:B------:R-:W-:Y:S01]  /*1280*/  FADD R5, |R9|, -RZ ;  /* 0x800000ff09057221 */ /* 0x000fe20000000200 */
[----:B------:R-:W-:-:S07]  /*1290*/  MOV R4, 0x12b0 ;  /* 0x000012b000047802 */ /* 0x000fce0000000f00 */
[----:B------:R-:W-:Y:S05]  /*12a0*/  CALL.REL.NOINC `($__internal_2_$__cuda_sm3x_div_rn_noftz_f32_slowpath) ;  /* 0x0000001c00e07944 */ /* 0x000fea0003c00000 */
[----:B------:R-:W-:-:S07]  /*12b0*/  IMAD.MOV.U32 R14, RZ, RZ, R2 ;  /* 0x000000ffff0e7224 */ /* 0x000fce00078e0002 */
.L_x_117:
[----:B------:R-:W-:Y:S05]  /*12c0*/  BSYNC.RECONVERGENT B2 ;  /* 0x0000000000027941 */ /* 0x000fea0003800200 */
.L_x_116:
        /* <DEDUP_REMOVED lines=9> */
[----:B------:R-:W-:Y:S02]  /*1360*/  IMAD.MOV.U32 R2, RZ, RZ, R0 ;  /* 0x000000ffff027224 */ /* 0x000fe400078e0000 */
[----:B------:R-:W-:Y:S01]  /*1370*/  FADD R5, |R11|, -RZ ;  /* 0x800000ff0b057221 */ /* 0x000fe20000000200 */
[----:B------:R-:W-:-:S07]  /*1380*/  MOV R4, 0x13a0 ;  /* 0x000013a000047802 */ /* 0x000fce0000000f00 */
[----:B------:R-:W-:Y:S05]  /*1390*/  CALL.REL.NOINC `($__internal_2_$__cuda_sm3x_div_rn_noftz_f32_slowpath) ;  /* 0x0000001c00a47944 */ /* 0x000fea0003c00000 */
[----:B------:R-:W-:-:S07]  /*13a0*/  IMAD.MOV.U32 R15, RZ, RZ, R2 ;  /* 0x000000ffff0f7224 */ /* 0x000fce00078e0002 */
.L_x_119:
[----:B------:R-:W-:Y:S05]  /*13b0*/  BSYNC.RECONVERGENT B2 ;  /* 0x0000000000027941 */ /* 0x000fea0003800200 */
.L_x_118:
        /* <DEDUP_REMOVED lines=14> */
.L_x_121:
[----:B------:R-:W-:Y:S05]  /*14a0*/  BSYNC.RECONVERGENT B2 ;  /* 0x0000000000027941 */ /* 0x000fea0003800200 */
.L_x_120:
[-C--:B------:R-:W-:Y:S01]  /*14b0*/  FFMA R2, R9, R12.reuse, R24 ;  /* 0x0000000c09027223 */ /* 0x080fe20000000018 */
[-C--:B------:R-:W-:Y:S01]  /*14c0*/  FFMA R20, R11, R12.reuse, R20 ;  /* 0x0000000c0b147223 */ /* 0x080fe20000000014 */
[----:B------:R-:W-:Y:S01]  /*14d0*/  FFMA R17, R3, R12, RZ ;  /* 0x0000000c03117223 */ /* 0x000fe200000000ff */
[----:B------:R-:W-:Y:S01]  /*14e0*/  FSETP.GT.AND P6, PT, |R9|, 1.00000001335143196e-10, PT ;  /* 0x2edbe6ff0900780b */ /* 0x000fe20003fc4200 */
[----:B------:R-:W-:Y:S01]  /*14f0*/  FADD R4, R31, R2 ;  /* 0x000000021f047221 */ /* 0x000fe20000000000 */
[----:B------:R-:W-:Y:S01]  /*1500*/  FADD R24, R20, R13 ;  /* 0x0000000d14187221 */ /* 0x000fe20000000000 */
[----:B------:R-:W-:Y:S01]  /*1510*/  FFMA R22, R22, 0.5, R17 ;  /* 0x3f00000016167823 */ /* 0x000fe20000000011 */
[----:B------:R-:W-:Y:S01]  /*1520*/  FSETP.GEU.AND P3, PT, R9, RZ, PT ;  /* 0x000000ff0900720b */ /* 0x000fe20003f6e000 */
[-C--:B------:R-:W-:Y:S01]  /*1530*/  FMUL R4, R4, R21.reuse ;  /* 0x0000001504047220 */ /* 0x080fe20000400000 */
[-C--:B------:R-:W-:Y:S01]  /*1540*/  FMUL R24, R24, R21.reuse ;  /* 0x0000001518187220 */ /* 0x080fe20000400000 */
[----:B------:R-:W-:Y:S01]  /*1550*/  FMUL R23, R22, R21 ;  /* 0x0000001516177220 */ /* 0x000fe20000400000 */
[----:B------:R-:W-:Y:S01]  /*1560*/  FSETP.GEU.AND P4, PT, R11, RZ, PT ;  /* 0x000000ff0b00720b */ /* 0x000fe20003f8e000 */
[----:B------:R0:W1:Y:S01]  /*1570*/  F2I.FLOOR.NTZ R25, R4 ;  /* 0x0000000400197305 */ /* 0x0000620000207100 */
[----:B------:R-:W-:Y:S01]  /*1580*/  FSETP.GEU.AND P5, PT, R3, RZ, PT ;  /* 0x000000ff0300720b */ /* 0x000fe20003fae000 */
[----:B------:R-:W-:Y:S01]  /*1590*/  BSSY.RECONVERGENT B2, `(.L_x_122) ;  /* 0x0000037000027945 */ /* 0x000fe20003800200 */
[----:B------:R-:W-:Y:S01]  /*15a0*/  FSETP.GT.AND P0, PT, R9, RZ, PT ;  /* 0x000000ff0900720b */ /* 0x000fe20003f04000 */
[----:B------:R-:W-:Y:S01]  /*15b0*/  HFMA2 R21, -RZ, RZ, 10824, -13904 ;  /* 0x7149f2caff157431 */ /* 0x000fe200000001ff */
[----:B------:R-:W-:-:S02]  /*15c0*/  FSETP.GT.AND P1, PT, R11, RZ, PT ;  /* 0x000000ff0b00720b */ /* 0x000fc40003f24000 */
[----:B------:R-:W-:Y:S01]  /*15d0*/  FSETP.GT.AND P2, PT, R3, RZ, PT ;  /* 0x000000ff0300720b */ /* 0x000fe20003f44000 */
[----:B------:R2:W3:Y:S01]  /*15e0*/  F2I.FLOOR.NTZ R5, R24 ;  /* 0x0000001800057305 */ /* 0x0004e20000207100 */
[----:B------:R-:W-:Y:S02]  /*15f0*/  SEL R22, RZ, 0xffffffff, P3 ;  /* 0xffffffffff167807 */ /* 0x000fe40001800000 */
[----:B0-----:R-:W-:Y:S02]  /*1600*/  SEL R4, RZ, 0xffffffff, P4 ;  /* 0xffffffffff047807 */ /* 0x001fe40002000000 */
[----:B------:R-:W-:Y:S02]  /*1610*/  SEL R22, R22, 0x1, !P0 ;  /* 0x0000000116167807 */ /* 0x000fe40004000000 */
[----:B-1----:R-:W-:Y:S01]  /*1620*/  VIADDMNMX.RELU R25, R6, 0xffffffff, R25, PT ;  /* 0xffffffff06197846 */ /* 0x002fe20003801119 */
[----:B------:R0:W1:Y:S01]  /*1630*/  F2I.FLOOR.NTZ R28, R23 ;  /* 0x00000017001c7305 */ /* 0x0000620000207100 */
[----:B--2---:R-:W-:-:S04]  /*1640*/  SEL R24, RZ, 0xffffffff, P5 ;  /* 0xffffffffff187807 */ /* 0x004fc80002800000 */
[----:B------:R-:W-:Y:S02]  /*1650*/  SEL R24, R24, 0x1, !P2 ;  /* 0x0000000118187807 */ /* 0x000fe40005000000 */
[----:B---3--:R-:W-:Y:S02]  /*1660*/  VIADDMNMX.RELU R26, R8, 0xffffffff, R5, PT ;  /* 0xffffffff081a7846 */ /* 0x008fe40003801105 */
[----:B0-----:R-:W-:Y:S02]  /*1670*/  SEL R23, R4, 0x1, !P1 ;  /* 0x0000000104177807 */ /* 0x001fe40004800000 */
[----:B-1----:R-:W-:Y:S01]  /*1680*/  VIADDMNMX.RELU R28, R7, 0xffffffff, R28, PT ;  /* 0xffffffff071c7846 */ /* 0x002fe2000380111c */
[----:B------:R-:W-:Y:S06]  /*1690*/  @!P6 BRA `(.L_x_123) ;  /* 0x000000000098e947 */ /* 0x000fec0003800000 */
[----:B------:R-:W-:Y:S05]  /*16a0*/  @!P0 BRA `(.L_x_124) ;  /* 0x00000000004c8947 */ /* 0x000fea0003800000 */
[----:B------:R-:W-:Y:S01]  /*16b0*/  VIADD R4, R25, 0x1 ;  /* 0x0000000119047836 */ /* 0x000fe20000000000 */
[----:B------:R-:W0:Y:S01]  /*16c0*/  MUFU.RCP R5, R9 ;  /* 0x0000000900057308 */ /* 0x000e220000001000 */
[----:B------:R-:W-:Y:S03]  /*16d0*/  BSSY.RECONVERGENT B3, `(.L_x_125) ;  /* 0x000000f000037945 */ /* 0x000fe60003800200 */
[----:B------:R-:W-:-:S05]  /*16e0*/  I2FP.F32.U32 R4, R4 ;  /* 0x0000000400047245 */ /* 0x000fca0000201000 */
[----:B------:R-:W-:-:S04]  /*16f0*/  FFMA R31, R0, R4, -R31 ;  /* 0x00000004001f7223 */ /* 0x000fc8000000081f */
[----:B------:R-:W-:-:S04]  /*1700*/  FADD R2, -R2, R31 ;  /* 0x0000001f02027221 */ /* 0x000fc80000000100 */
[----:B------:R-:W1:Y:S01]  /*1710*/  FCHK P0, R2, R9 ;  /* 0x0000000902007302 */ /* 0x000e620000000000 */
[----:B0-----:R-:W-:-:S04]  /*1720*/  FFMA R4, -R9, R5, 1 ;  /* 0x3f80000009047423 */ /* 0x001fc80000000105 */
[----:B------:R-:W-:-:S04]  /*1730*/  FFMA R5, R5, R4, R5 ;  /* 0x0000000405057223 */ /* 0x000fc80000000005 */
[----:B------:R-:W-:-:S04]  /*1740*/  FFMA R4, R2, R5, RZ ;  /* 0x0000000502047223 */ /* 0x000fc800000000ff */
[----:B------:R-:W-:-:S04]  /*1750*/  FFMA R21, -R9, R4, R2 ;  /* 0x0000000409157223 */ /* 0x000fc80000000102 */
[----:B------:R-:W-:Y:S01]  /*1760*/  FFMA R21, R5, R21, R4 ;  /* 0x0000001505157223 */ /* 0x000fe20000000004 */
[----:B-1----:R-:W-:Y:S06]  /*1770*/  @!P0 BRA `(.L_x_126) ;  /* 0x0000000000108947 */ /* 0x002fec0003800000 */
[----:B------:R-:W-:Y:S01]  /*1780*/  IMAD.MOV.U32 R5, RZ, RZ, R9 ;  /* 0x000000ffff057224 */ /* 0x000fe200078e0009 */
[----:B------:R-:W-:-:S07]  /*1790*/  MOV R4, 0x17b0 ;  /* 0x000017b000047802 */ /* 0x000fce0000000f00 */
[----:B------:R-:W-:Y:S05]  /*17a0*/  CALL.REL.NOINC `($__internal_2_$__cuda_sm3x_div_rn_noftz_f32_slowpath) ;  /* 0x0000001800a07944 */ /* 0x000fea0003c00000 */
[----:B------:R-:W-:-:S07]  /*17b0*/  IMAD.MOV.U32 R21, RZ, RZ, R2 ;  /* 0x000000ffff157224 */ /* 0x000fce00078e0002 */
.L_x_126:
[----:B------:R-:W-:Y:S05]  /*17c0*/  BSYNC.RECONVERGENT B3 ;  /* 0x0000000000037941 */ /* 0x000fea0003800200 */
.L_x_125:
[----:B------:R-:W-:Y:S05]  /*17d0*/  BRA `(.L_x_123) ;  /* 0x0000000000487947 */ /* 0x000fea0003800000 */
.L_x_124:
[----:B------:R-:W0:Y:S01]  /*17e0*/  MUFU.RCP R32, R9 ;  /* 0x0000000900207308 */ /* 0x000e220000001000 */
[----:B------:R-:W-:Y:S01]  /*17f0*/  I2FP.F32.U32 R4, R25 ;  /* 0x0000001900047245 */ /* 0x000fe20000201000 */
[----:B------:R-:W-:Y:S04]  /*1800*/  BSSY.RECONVERGENT B3, `(.L_x_123) ;  /* 0x000000f000037945 */ /* 0x000fe80003800200 */
        /* <DEDUP_REMOVED lines=10> */
[----:B------:R-:W-:Y:S01]  /*18b0*/  MOV R4, 0x18e0 ;  /* 0x000018e000047802 */ /* 0x000fe20000000f00 */
[----:B------:R-:W-:-:S07]  /*18c0*/  IMAD.MOV.U32 R5, RZ, RZ, R9 ;  /* 0x000000ffff057224 */ /* 0x000fce00078e0009 */
[----:B------:R-:W-:Y:S05]  /*18d0*/  CALL.REL.NOINC `($__internal_2_$__cuda_sm3x_div_rn_noftz_f32_slowpath) ;  /* 0x0000001800547944 */ /* 0x000fea0003c00000 */
[----:B------:R-:W-:-:S07]  /*18e0*/  MOV R21, R2 ;  /* 0x0000000200157202 */ /* 0x000fce0000000f00 */
.L_x_127:
[----:B------:R-:W-:Y:S05]  /*18f0*/  BSYNC.RECONVERGENT B3 ;  /* 0x0000000000037941 */ /* 0x000fea0003800200 */
.L_x_123:
[----:B------:R-:W-:Y:S05]  /*1900*/  BSYNC.RECONVERGENT B2 ;  /* 0x0000000000027941 */ /* 0x000fea0003800200 */
.L_x_122:
[----:B------:R-:W-:Y:S01]  /*1910*/  FSETP.GT.AND P0, PT, |R11|, 1.00000001335143196e-10, PT ;  /* 0x2edbe6ff0b00780b */ /* 0x000fe20003f04200 */
[----:B------:R-:W-:Y:S01]  /*1920*/  BSSY.RECONVERGENT B2, `(.L_x_128) ;  /* 0x000002a000027945 */ /* 0x000fe20003800200 */
[----:B------:R-:W-:-:S11]  /*1930*/  IMAD.MOV.U32 R30, RZ, RZ, 0x7149f2ca ;  /* 0x7149f2caff1e7424 */ /* 0x000fd600078e00ff */
[----:B------:R-:W-:Y:S05]  /*1940*/  @!P0 BRA `(.L_x_129) ;  /* 0x00000000009c8947 */ /* 0x000fea0003800000 */
[----:B------:R-:W-:-:S13]  /*1950*/  FSETP.GT.AND P0, PT, R11, RZ, PT ;  /* 0x000000ff0b00720b */ /* 0x000fda0003f04000 */
        /* <DEDUP_REMOVED lines=18> */
.L_x_132:
[----:B------:R-:W-:Y:S05]  /*1a80*/  BSYNC.RECONVERGENT B3 ;  /* 0x0000000000037941 */ /* 0x000fea0003800200 */
.L_x_131:
[----:B------:R-:W-:Y:S05]  /*1a90*/  BRA `(.L_x_129) ;  /* 0x0000000000487947 */ /* 0x000fea0003800000 */
.L_x_130:
        /* <DEDUP_REMOVED lines=13> */
[----:B------:R-:W-:Y:S02]  /*1b70*/  MOV R5, R11 ;  /* 0x0000000b00057202 */ /* 0x000fe40000000f00 */
[----:B------:R-:W-:-:S07]  /*1b80*/  MOV R4, 0x1ba0 ;  /* 0x00001ba000047802 */ /* 0x000fce0000000f00 */
[----:B------:R-:W-:Y:S05]  /*1b90*/  CALL.REL.NOINC `($__internal_2_$__cuda_sm3x_div_rn_noftz_f32_slowpath) ;  /* 0x0000001400a47944 */ /* 0x000fea0003c00000 */
[----:B------:R-:W-:-:S07]  /*1ba0*/  IMAD.MOV.U32 R30, RZ, RZ, R2 ;  /* 0x000000ffff1e7224 */ /* 0x000fce00078e0002 */
.L_x_133:
[----:B------:R-:W-:Y:S05]  /*1bb0*/  BSYNC.RECONVERGENT B3 ;  /* 0x0000000000037941 */ /* 0x000fea0003800200 */
.L_x_129:
[----:B------:R-:W-:Y:S05]  /*1bc0*/  BSYNC.RECONVERGENT B2 ;  /* 0x0000000000027941 */ /* 0x000fea0003800200 */
.L_x_128:
[----:B------:R-:W-:Y:S01]  /*1bd0*/  FSETP.GT.AND P0, PT, |R3|, 1.00000001335143196e-10, PT ;  /* 0x2edbe6ff0300780b */ /* 0x000fe20003f04200 */
[----:B------:R-:W-:Y:S01]  /*1be0*/  BSSY.RECONVERGENT B2, `(.L_x_134) ;  /* 0x0000030000027945 */ /* 0x000fe20003800200 */
[----:B------:R-:W-:-:S11]  /*1bf0*/  IMAD.MOV.U32 R5, RZ, RZ, 0x7149f2ca ;  /* 0x7149f2caff057424 */ /* 0x000fd600078e00ff */
[----:B------:R-:W-:Y:S05]  /*1c00*/  @!P0 BRA `(.L_x_135) ;  /* 0x0000000000b48947 */ /* 0x000fea0003800000 */
[----:B------:R-:W-:-:S13]  /*1c10*/  FSETP.GT.AND P0, PT, R3, RZ, PT ;  /* 0x000000ff0300720b */ /* 0x000fda0003f04000 */
[----:B------:R-:W-:Y:S05]  /*1c20*/  @!P0 BRA `(.L_x_136) ;  /* 0x0000000000588947 */ /* 0x000fea0003800000 */
[----:B------:R-:W-:Y:S01]  /*1c30*/  I2FP.F32.S32 R5, R7 ;  /* 0x0000000700057245 */ /* 0x000fe20000201400 */
[----:B------:R-:W-:Y:S01]  /*1c40*/  VIADD R2, R28, 0x1 ;  /* 0x000000011c027836 */ /* 0x000fe20000000000 */
[----:B------:R-:W0:Y:S01]  /*1c50*/  MUFU.RCP R4, R3 ;  /* 0x0000000300047308 */ /* 0x000e220000001000 */
[----:B------:R-:W-:Y:S02]  /*1c60*/  BSSY.RECONVERGENT B3, `(.L_x_137) ;  /* 0x0000011000037945 */ /* 0x000fe40003800200 */
[----:B------:R-:W-:Y:S01]  /*1c70*/  FMUL R13, R0, R5 ;  /* 0x00000005000d7220 */ /* 0x000fe20000400000 */
[----:B------:R-:W-:-:S03]  /*1c80*/  I2FP.F32.U32 R5, R2 ;  /* 0x0000000200057245 */ /* 0x000fc60000201000 */
[----:B------:R-:W-:-:S04]  /*1c90*/  FMUL R13, R13, -0.5 ;  /* 0xbf0000000d0d7820 */ /* 0x000fc80000400000 */
[----:B------:R-:W-:-:S04]  /*1ca0*/  FFMA R2, R0, R5, R13 ;  /* 0x0000000500027223 */ /* 0x000fc8000000000d */
[----:B------:R-:W-:Y:S01]  /*1cb0*/  FADD R2, -R17, R2 ;  /* 0x0000000211027221 */ /* 0x000fe20000000100 */
[----:B0-----:R-:W-:-:S03]  /*1cc0*/  FFMA R0, -R3, R4, 1 ;  /* 0x3f80000003007423 */ /* 0x001fc60000000104 */
[----:B------:R-:W0:Y:S01]  /*1cd0*/  FCHK P0, R2, R3 ;  /* 0x0000000302007302 */ /* 0x000e220000000000 */
[----:B------:R-:W-:-:S04]  /*1ce0*/  FFMA R5, R4, R0, R4 ;  /* 0x0000000004057223 */ /* 0x000fc80000000004 */
[----:B------:R-:W-:-:S04]  /*1cf0*/  FFMA R0, R2, R5, RZ ;  /* 0x0000000502007223 */ /* 0x000fc800000000ff */
[----:B------:R-:W-:-:S04]  /*1d00*/  FFMA R4, -R3, R0, R2 ;  /* 0x0000000003047223 */ /* 0x000fc80000000102 */
[----:B------:R-:W-:Y:S01]  /*1d10*/  FFMA R5, R5, R4, R0 ;  /* 0x0000000405057223 */ /* 0x000fe20000000000 */
[----:B0-----:R-:W-:Y:S06]  /*1d20*/  @!P0 BRA `(.L_x_138) ;  /* 0x0000000000108947 */ /* 0x001fec0003800000 */
[----:B------:R-:W-:Y:S01]  /*1d30*/  IMAD.MOV.U32 R5, RZ, RZ, R3 ;  /* 0x000000ffff057224 */ /* 0x000fe200078e0003 */
[----:B------:R-:W-:-:S07]  /*1d40*/  MOV R4, 0x1d60 ;  /* 0x00001d6000047802 */ /* 0x000fce0000000f00 */
[----:B------:R-:W-:Y:S05]  /*1d50*/  CALL.REL.NOINC `($__internal_2_$__cuda_sm3x_div_rn_noftz_f32_slowpath) ;  /* 0x0000001400347944 */ /* 0x000fea0003c00000 */
[----:B------:R-:W-:-:S07]  /*1d60*/  IMAD.MOV.U32 R5, RZ, RZ, R2 ;  /* 0x000000ffff057224 */ /* 0x000fce00078e0002 */
.L_x_138:
[----:B------:R-:W-:Y:S05]  /*1d70*/  BSYNC.RECONVERGENT B3 ;  /* 0x0000000000037941 */ /* 0x000fea0003800200 */
.L_x_137:
[----:B------:R-:W-:Y:S05]  /*1d80*/  BRA `(.L_x_135) ;  /* 0x0000000000547947 */ /* 0x000fea0003800000 */
.L_x_136:
[----:B------:R-:W-:Y:S01]  /*1d90*/  I2FP.F32.S32 R5, R7 ;  /* 0x0000000700057245 */ /* 0x000fe20000201400 */
[----:B------:R-:W0:Y:S01]  /*1da0*/  MUFU.RCP R20, R3 ;  /* 0x0000000300147308 */ /* 0x000e220000001000 */
[----:B------:R-:W-:Y:S03]  /*1db0*/  BSSY.RECONVERGENT B3, `(.L_x_135) ;  /* 0x0000012000037945 */ /* 0x000fe60003800200 */
        /* <DEDUP_REMOVED lines=12> */
[----:B------:R-:W-:Y:S01]  /*1e80*/  MOV R2, R4 ;  /* 0x0000000400027202 */ /* 0x000fe20000000f00 */
[----:B------:R-:W-:Y:S01]  /*1e90*/  IMAD.MOV.U32 R5, RZ, RZ, R3 ;  /* 0x000000ffff057224 */ /* 0x000fe200078e0003 */
[----:B------:R-:W-:-:S07]  /*1ea0*/  MOV R4, 0x1ec0 ;  /* 0x00001ec000047802 */ /* 0x000fce0000000f00 */
[----:B------:R-:W-:Y:S05]  /*1eb0*/  CALL.REL.NOINC `($__internal_2_$__cuda_sm3x_div_rn_noftz_f32_slowpath) ;  /* 0x0000001000dc7944 */ /* 0x000fea0003c00000 */
[----:B------:R-:W-:-:S07]  /*1ec0*/  IMAD.MOV.U32 R5, RZ, RZ, R2 ;  /* 0x000000ffff057224 */ /* 0x000fce00078e0002 */
.L_x_139:
[----:B------:R-:W-:Y:S05]  /*1ed0*/  BSYNC.RECONVERGENT B3 ;  /* 0x0000000000037941 */ /* 0x000fea0003800200 */
.L_x_135:
[----:B------:R-:W-:Y:S05]  /*1ee0*/  BSYNC.RECONVERGENT B2 ;  /* 0x0000000000027941 */ /* 0x000fea0003800200 */
.L_x_134:
[----:B------:R-:W-:Y:S01]  /*1ef0*/  ISETP.GE.AND P0, PT, R26, R8, PT ;  /* 0x000000081a00720c */ /* 0x000fe20003f06270 */
[----:B------:R-:W-:Y:S01]  /*1f00*/  BSSY.RECONVERGENT B0, `(.L_x_140) ;  /* 0x00000a3000007945 */ /* 0x000fe20003800200 */
[C---:B------:R-:W-:Y:S01]  /*1f10*/  LOP3.LUT R0, R25.reuse, R26, RZ, 0xfc, !PT ;  /* 0x0000001a19007212 */ /* 0x040fe200078efcff */
[----:B------:R-:W-:Y:S01]  /*1f20*/  FADD R10, -R12, R10 ;  /* 0x0000000a0c0a7221 */ /* 0x000fe20000000100 */
[----:B------:R-:W-:Y:S01]  /*1f30*/  ISETP.GE.OR P0, PT, R25, R6, P0 ;  /* 0x000000061900720c */ /* 0x000fe20000706670 */
[----:B------:R-:W-:-:S03]  /*1f40*/  IMAD.MOV.U32 R2, RZ, RZ, RZ ;  /* 0x000000ffff027224 */ /* 0x000fc600078e00ff */
[----:B------:R-:W-:Y:S02]  /*1f50*/  ISETP.LT.OR P0, PT, R0, RZ, P0 ;  /* 0x000000ff0000720c */ /* 0x000fe40000701670 */
[----:B------:R-:W-:Y:S02]  /*1f60*/  IADD3 R0, PT, PT, R7, R8, R6 ;  /* 0x0000000807007210 */ /* 0x000fe40007ffe006 */
[----:B------:R-:W-:-:S04]  /*1f70*/  ISETP.LT.OR P0, PT, R28, RZ, P0 ;  /* 0x000000ff1c00720c */ /* 0x000fc80000701670 */
[----:B------:R-:W-:-:S04]  /*1f80*/  ISETP.GE.OR P0, PT, R28, R7, P0 ;  /* 0x000000071c00720c */ /* 0x000fc80000706670 */
[----:B------:R-:W-:-:S13]  /*1f90*/  ISETP.LE.U32.OR P0, PT, R0, RZ, P0 ;  /* 0x000000ff0000720c */ /* 0x000fda0000703470 */
[----:B------:R-:W-:Y:S05]  /*1fa0*/  @P0 BRA `(.L_x_141) ;  /* 0x0000000800600947 */ /* 0x000fea0003800000 */
[----:B------:R-:W-:-:S07]  /*1fb0*/  IMAD.MOV.U32 R13, RZ, RZ, RZ ;  /* 0x000000ffff0d7224 */ /* 0x000fce00078e00ff */
.L_x_158:
[----:B------:R-:W-:Y:S01]  /*1fc0*/  FSETP.GTU.AND P0, PT, R21, R5, PT ;  /* 0x000000051500720b */ /* 0x000fe20003f0c000 */
[----:B------:R-:W-:Y:S01]  /*1fd0*/  BSSY.RELIABLE B1, `(.L_x_142) ;  /* 0x0000023000017945 */ /* 0x000fe20003800100 */
[----:B------:R-:W-:Y:S02]  /*1fe0*/  VIADD R2, R13, 0x1 ;  /* 0x000000010d027836 */ /* 0x000fe40000000000 */
[----:B------:R-:W-:-:S13]  /*1ff0*/  FSETP.LE.AND P0, PT, R21, R30, !P0 ;  /* 0x0000001e1500720b */ /* 0x000fda0004703000 */
[----:B------:R-:W-:Y:S05]  /*2000*/  @!P0 BRA `(.L_x_143) ;  /* 0x00000000001c8947 */ /* 0x000fea0003800000 */
[----:B------:R-:W-:-:S13]  /*2010*/  FSETP.GT.AND P0, PT, R21, R10, PT ;  /* 0x0000000a1500720b */ /* 0x000fda0003f04000 */
[----:B------:R-:W-:Y:S05]  /*2020*/  @P0 BREAK.RELIABLE B1 ;  /* 0x0000000000010942 */ /* 0x000fea0003800100 */
[----:B------:R-:W-:Y:S05]  /*2030*/  @P0 BRA `(.L_x_141) ;  /* 0x00000008003c0947 */ /* 0x000fea0003800000 */
[----:B------:R-:W-:Y:S02]  /*2040*/  FSETP.GT.AND P0, PT, |R9|, 1.00000001335143196e-10, PT ;  /* 0x2edbe6ff0900780b */ /* 0x000fe40003f04200 */
[----:B------:R-:W-:-:S11]  /*2050*/  IADD3 R25, PT, PT, R22, R25, RZ ;  /* 0x0000001916197210 */ /* 0x000fd60007ffe0ff */
[----:B------:R-:W-:Y:S01]  /*2060*/  @P0 FADD R21, R21, R14 ;  /* 0x0000000e15150221 */ /* 0x000fe20000000000 */
[----:B------:R-:W-:Y:S06]  /*2070*/  BRA `(.L_x_144) ;  /* 0x00000000003c7947 */ /* 0x000fec0003800000 */
.L_x_143:
[----:B------:R-:W-:-:S13]  /*2080*/  FSETP.GTU.OR P0, PT, R30, R5, !PT ;  /* 0x000000051e00720b */ /* 0x000fda0007f0c400 */
[----:B------:R-:W-:Y:S05]  /*2090*/  @P0 BRA `(.L_x_145) ;  /* 0x00000000001c0947 */ /* 0x000fea0003800000 */
[----:B------:R-:W-:-:S13]  /*20a0*/  FSETP.GT.AND P0, PT, R30, R10, PT ;  /* 0x0000000a1e00720b */ /* 0x000fda0003f04000 */
[----:B------:R-:W-:Y:S05]  /*20b0*/  @P0 BREAK.RELIABLE B1 ;  /* 0x0000000000010942 */ /* 0x000fea0003800100 */
[----:B------:R-:W-:Y:S05]  /*20c0*/  @P0 BRA `(.L_x_141) ;  /* 0x0000000800180947 */ /* 0x000fea0003800000 */
[----:B------:R-:W-:Y:S01]  /*20d0*/  FSETP.GT.AND P0, PT, |R11|, 1.00000001335143196e-10, PT ;  /* 0x2edbe6ff0b00780b */ /* 0x000fe20003f04200 */
[----:B------:R-:W-:-:S12]  /*20e0*/  IMAD.IADD R26, R23, 0x1, R26 ;  /* 0x00000001171a7824 */ /* 0x000fd800078e021a */
[----:B------:R-:W-:Y:S01]  /*20f0*/  @P0 FADD R30, R30, R15 ;  /* 0x0000000f1e1e0221 */ /* 0x000fe20000000000 */
[----:B------:R-:W-:Y:S06]  /*2100*/  BRA `(.L_x_144) ;  /* 0x0000000000187947 */ /* 0x000fec0003800000 */
.L_x_145:
[----:B------:R-:W-:-:S13]  /*2110*/  FSETP.GT.AND P0, PT, R5, R10, PT ;  /* 0x0000000a0500720b */ /* 0x000fda0003f04000 */
[----:B------:R-:W-:Y:S05]  /*2120*/  @P0 BREAK.RELIABLE B1 ;  /* 0x0000000000010942 */ /* 0x000fea0003800100 */
[----:B------:R-:W-:Y:S05]  /*2130*/  @P0 BRA `(.L_x_141) ;  /* 0x0000000400fc0947 */ /* 0x000fea0003800000 */
[----:B------:R-:W-:Y:S01]  /*2140*/  FSETP.GT.AND P0, PT, |R3|, 1.00000001335143196e-10, PT ;  /* 0x2edbe6ff0300780b */ /* 0x000fe20003f04200 */
[----:B------:R-:W-:-:S12]  /*2150*/  IMAD.IADD R28, R24, 0x1, R28 ;  /* 0x00000001181c7824 */ /* 0x000fd800078e021c */
[----:B------:R-:W-:-:S07]  /*2160*/  @P0 FADD R5, R5, R16 ;  /* 0x0000001005050221 */ /* 0x000fce0000000000 */
.L_x_144:
[----:B------:R-:W-:Y:S02]  /*2170*/  ISETP.GE.AND P0, PT, R26, R8, PT ;  /* 0x000000081a00720c */ /* 0x000fe40003f06270 */
[C---:B------:R-:W-:Y:S02]  /*2180*/  LOP3.LUT R4, R25.reuse, R26, RZ, 0xfc, !PT ;  /* 0x0000001a19047212 */ /* 0x040fe400078efcff */
[----:B------:R-:W-:-:S04]  /*2190*/  ISETP.GE.OR P0, PT, R25, R6, P0 ;  /* 0x000000061900720c */ /* 0x000fc80000706670 */
[----:B------:R-:W-:-:S04]  /*21a0*/  ISETP.LT.OR P0, PT, R4, RZ, P0 ;  /* 0x000000ff0400720c */ /* 0x000fc80000701670 */
[----:B------:R-:W-:-:S04]  /*21b0*/  ISETP.LT.OR P0, PT, R28, RZ, P0 ;  /* 0x000000ff1c00720c */ /* 0x000fc80000701670 */
[----:B------:R-:W-:-:S04]  /*21c0*/  ISETP.GE.OR P0, PT, R28, R7, P0 ;  /* 0x000000071c00720c */ /* 0x000fc80000706670 */
[----:B------:R-:W-:-:S13]  /*21d0*/  ISETP.GE.U32.OR P0, PT, R2, R0, P0 ;  /* 0x000000000200720c */ /* 0x000fda0000706470 */
[----:B------:R-:W-:Y:S05]  /*21e0*/  @P0 BREAK.RELIABLE B1 ;  /* 0x0000000000010942 */ /* 0x000fea0003800100 */
[----:B------:R-:W-:Y:S05]  /*21f0*/  @P0 BRA `(.L_x_141) ;  /* 0x0000000400cc0947 */ /* 0x000fea0003800000 */
[----:B------:R-:W-:Y:S05]  /*2200*/  BSYNC.RELIABLE B1 ;  /* 0x0000000000017941 */ /* 0x000fea0003800100 */
.L_x_142:
[C---:B------:R-:W-:Y:S01]  /*2210*/  FSETP.GTU.AND P0, PT, R21.reuse, R5, PT ;  /* 0x000000051500720b */ /* 0x040fe20003f0c000 */
[----:B------:R-:W-:Y:S01]  /*2220*/  BSSY.RELIABLE B1, `(.L_x_146) ;  /* 0x0000023000017945 */ /* 0x000fe20003800100 */
[----:B------:R-:W-:Y:S01]  /*2230*/  FSETP.LE.AND P1, PT, R21, R30, PT ;  /* 0x0000001e1500720b */ /* 0x000fe20003f23000 */
[----:B------:R-:W-:-:S12]  /*2240*/  VIADD R2, R13, 0x2 ;  /* 0x000000020d027836 */ /* 0x000fd80000000000 */
[----:B------:R-:W-:Y:S05]  /*2250*/  @!P0 BRA P1, `(.L_x_147) ;  /* 0x0000000000408947 */ /* 0x000fea0000800000 */
        /* <DEDUP_REMOVED lines=9> */
.L_x_148:
[----:B------:R-:W-:-:S13]  /*22f0*/  FSETP.GT.AND P0, PT, R5, R10, PT ;  /* 0x0000000a0500720b */ /* 0x000fda0003f04000 */
[----:B------:R-:W-:Y:S05]  /*2300*/  @P0 BREAK.RELIABLE B1 ;  /* 0x0000000000010942 */ /* 0x000fea0003800100 */
[----:B------:R-:W-:Y:S05]  /*2310*/  @P0 BRA `(.L_x_141) ;  /* 0x0000000400840947 */ /* 0x000fea0003800000 */
[----:B------:R-:W-:Y:S01]  /*2320*/  FSETP.GT.AND P0, PT, |R3|, 1.00000001335143196e-10, PT ;  /* 0x2edbe6ff0300780b */ /* 0x000fe20003f04200 */
[----:B------:R-:W-:-:S12]  /*2330*/  IMAD.IADD R28, R24, 0x1, R28 ;  /* 0x00000001181c7824 */ /* 0x000fd800078e021c */
[----:B------:R-:W-:Y:S01]  /*2340*/  @P0 FADD R5, R5, R16 ;  /* 0x0000001005050221 */ /* 0x000fe20000000000 */
[----:B------:R-:W-:Y:S06]  /*2350*/  BRA `(.L_x_149) ;  /* 0x0000000000187947 */ /* 0x000fec0003800000 */
.L_x_147:
[----:B------:R-:W-:-:S13]  /*2360*/  FSETP.GT.AND P0, PT, R21, R10, PT ;  /* 0x0000000a1500720b */ /* 0x000fda0003f04000 */
[----:B------:R-:W-:Y:S05]  /*2370*/  @P0 BREAK.RELIABLE B1 ;  /* 0x0000000000010942 */ /* 0x000fea0003800100 */
[----:B------:R-:W-:Y:S05]  /*2380*/  @P0 BRA `(.L_x_141) ;  /* 0x0000000400680947 */ /* 0x000fea0003800000 */
[----:B------:R-:W-:Y:S02]  /*2390*/  FSETP.GT.AND P0, PT, |R9|, 1.00000001335143196e-10, PT ;  /* 0x2edbe6ff0900780b */ /* 0x000fe40003f04200 */
[----:B------:R-:W-:-:S11]  /*23a0*/  IADD3 R25, PT, PT, R22, R25, RZ ;  /* 0x0000001916197210 */ /* 0x000fd60007ffe0ff */
[----:B------:R-:W-:-:S07]  /*23b0*/  @P0 FADD R21, R21, R14 ;  /* 0x0000000e15150221 */ /* 0x000fce0000000000 */
.L_x_149:
        /* <DEDUP_REMOVED lines=10> */
.L_x_146:
        /* <DEDUP_REMOVED lines=14> */
.L_x_152:
[----:B------:R-:W-:-:S13]  /*2540*/  FSETP.GT.AND P0, PT, R5, R10, PT ;  /* 0x0000000a0500720b */ /* 0x000fda0003f04000 */
[----:B------:R-:W-:Y:S05]  /*2550*/  @P0 BREAK.RELIABLE B1 ;  /* 0x0000000000010942 */ /* 0x000fea0003800100 */
[----:B------:R-:W-:Y:S05]  /*2560*/  @P0 BRA `(.L_x_141) ;  /* 0x0000000000f00947 */ /* 0x000fea0003800000 */
[----:B------:R-:W-:Y:S01]  /*2570*/  FSETP.GT.AND P0, PT, |R3|, 1.00000001335143196e-10, PT ;  /* 0x2edbe6ff0300780b */ /* 0x000fe20003f04200 */
[----:B------:R-:W-:-:S12]  /*2580*/  IMAD.IADD R28, R24, 0x1, R28 ;  /* 0x00000001181c7824 */ /* 0x000fd800078e021c */
[----:B------:R-:W-:Y:S01]  /*2590*/  @P0 FADD R5, R5, R16 ;  /* 0x0000001005050221 */ /* 0x000fe20000000000 */
[----:B------:R-:W-:Y:S06]  /*25a0*/  BRA `(.L_x_153) ;  /* 0x0000000000187947 */ /* 0x000fec0003800000 */
.L_x_151:
[----:B------:R-:W-:-:S13]  /*25b0*/  FSETP.GT.AND P0, PT, R21, R10, PT ;  /* 0x0000000a1500720b */ /* 0x000fda0003f04000 */
[----:B------:R-:W-:Y:S05]  /*25c0*/  @P0 BREAK.RELIABLE B1 ;  /* 0x0000000000010942 */ /* 0x000fea0003800100 */
[----:B------:R-:W-:Y:S05]  /*25d0*/  @P0 BRA `(.L_x_141) ;  /* 0x0000000000d40947 */ /* 0x000fea0003800000 */
[----:B------:R-:W-:Y:S01]  /*25e0*/  FSETP.GT.AND P0, PT, |R9|, 1.00000001335143196e-10, PT ;  /* 0x2edbe6ff0900780b */ /* 0x000fe20003f04200 */
[----:B------:R-:W-:-:S12]  /*25f0*/  IMAD.IADD R25, R22, 0x1, R25 ;  /* 0x0000000116197824 */ /* 0x000fd800078e0219 */
[----:B------:R-:W-:-:S07]  /*2600*/  @P0 FADD R21, R21, R14 ;  /* 0x0000000e15150221 */ /* 0x000fce0000000000 */
.L_x_153:
        /* <DEDUP_REMOVED lines=10> */
.L_x_150:
        /* <DEDUP_REMOVED lines=11> */
[----:B------:R-:W-:Y:S01]  /*2760*/  IMAD.MOV.U32 R13, RZ, RZ, R2 ;  /* 0x000000ffff0d7224 */ /* 0x000fe200078e0002 */
[----:B------:R-:W-:-:S11]  /*2770*/  IADD3 R26, PT, PT, R23, R26, RZ ;  /* 0x0000001a171a7210 */ /* 0x000fd60007ffe0ff */
[----:B------:R-:W-:Y:S01]  /*2780*/  @P0 FADD R30, R30, R15 ;  /* 0x0000000f1e1e0221 */ /* 0x000fe20000000000 */
[----:B------:R-:W-:Y:S06]  /*2790*/  BRA `(.L_x_157) ;  /* 0x00000000003c7947 */ /* 0x000fec0003800000 */
.L_x_156:
[----:B------:R-:W-:-:S13]  /*27a0*/  FSETP.GT.AND P0, PT, R5, R10, PT ;  /* 0x0000000a0500720b */ /* 0x000fda0003f04000 */
[----:B------:R-:W-:Y:S05]  /*27b0*/  @P0 BREAK.RELIABLE B1 ;  /* 0x0000000000010942 */ /* 0x000fea0003800100 */
[----:B------:R-:W-:Y:S05]  /*27c0*/  @P0 BRA `(.L_x_141) ;  /* 0x0000000000580947 */ /* 0x000fea0003800000 */
[----:B------:R-:W-:Y:S01]  /*27d0*/  FSETP.GT.AND P0, PT, |R3|, 1.00000001335143196e-10, PT ;  /* 0x2edbe6ff0300780b */ /* 0x000fe20003f04200 */
[----:B------:R-:W-:Y:S02]  /*27e0*/  IMAD.IADD R28, R24, 0x1, R28 ;  /* 0x00000001181c7824 */ /* 0x000fe400078e021c */
[----:B------:R-:W-:-:S10]  /*27f0*/  IMAD.MOV.U32 R13, RZ, RZ, R2 ;  /* 0x000000ffff0d7224 */ /* 0x000fd400078e0002 */
[----:B------:R-:W-:Y:S01]  /*2800*/  @P0 FADD R5, R5, R16 ;  /* 0x0000001005050221 */ /* 0x000fe20000000000 */
[----:B------:R-:W-:Y:S06]  /*2810*/  BRA `(.L_x_157) ;  /* 0x00000000001c7947 */ /* 0x000fec0003800000 */
.L_x_155:
[----:B------:R-:W-:-:S13]  /*2820*/  FSETP.GT.AND P0, PT, R21, R10, PT ;  /* 0x0000000a1500720b */ /* 0x000fda0003f04000 */
[----:B------:R-:W-:Y:S05]  /*2830*/  @P0 BREAK.RELIABLE B1 ;  /* 0x0000000000010942 */ /* 0x000fea0003800100 */
[----:B------:R-:W-:Y:S05]  /*2840*/  @P0 BRA `(.L_x_141) ;  /* 0x0000000000380947 */ /* 0x000fea0003800000 */
[----:B------:R-:W-:Y:S01]  /*2850*/  FSETP.GT.AND P0, PT, |R9|, 1.00000001335143196e-10, PT ;  /* 0x2edbe6ff0900780b */ /* 0x000fe20003f04200 */
[----:B------:R-:W-:Y:S02]  /*2860*/  IMAD.IADD R25, R22, 0x1, R25 ;  /* 0x0000000116197824 */ /* 0x000fe400078e0219 */
[----:B------:R-:W-:-:S10]  /*2870*/  IMAD.MOV.U32 R13, RZ, RZ, R2 ;  /* 0x000000ffff0d7224 */ /* 0x000fd400078e0002 */
[----:B------:R-:W-:-:S07]  /*2880*/  @P0 FADD R21, R21, R14 ;  /* 0x0000000e15150221 */ /* 0x000fce0000000000 */
.L_x_157:
[----:B------:R-:W-:Y:S05]  /*2890*/  BSYNC.RELIABLE B1 ;  /* 0x0000000000017941 */ /* 0x000fea0003800100 */
.L_x_154:
[----:B------:R-:W-:Y:S02]  /*28a0*/  ISETP.GE.AND P0, PT, R26, R8, PT ;  /* 0x000000081a00720c */ /* 0x000fe40003f06270 */
[C---:B------:R-:W-:Y:S02]  /*28b0*/  LOP3.LUT R2, R25.reuse, R26, RZ, 0xfc, !PT ;  /* 0x0000001a19027212 */ /* 0x040fe400078efcff */
[----:B------:R-:W-:-:S04]  /*28c0*/  ISETP.GE.OR P0, PT, R25, R6, P0 ;  /* 0x000000061900720c */ /* 0x000fc80000706670 */
[----:B------:R-:W-:-:S04]  /*28d0*/  ISETP.LT.OR P0, PT, R2, RZ, P0 ;  /* 0x000000ff0200720c */ /* 0x000fc80000701670 */
[----:B------:R-:W-:-:S04]  /*28e0*/  ISETP.LT.OR P0, PT, R28, RZ, P0 ;  /* 0x000000ff1c00720c */ /* 0x000fc80000701670 */
[----:B------:R-:W-:-:S04]  /*28f0*/  ISETP.GE.OR P0, PT, R28, R7, P0 ;  /* 0x000000071c00720c */ /* 0x000fc80000706670 */
[----:B------:R-:W-:-:S13]  /*2900*/  ISETP.GE.U32.OR P0, PT, R13, R0, P0 ;  /* 0x000000000d00720c */ /* 0x000fda0000706470 */
[----:B------:R-:W-:Y:S05]  /*2910*/  @!P0 BRA `(.L_x_158) ;  /* 0xfffffff400a88947 */ /* 0x000fea000383ffff */
[----:B------:R-:W-:-:S07]  /*2920*/  MOV R2, R13 ;  /* 0x0000000d00027202 */ /* 0x000fce0000000f00 */
.L_x_141:
[----:B------:R-:W-:Y:S05]  /*2930*/  BSYNC.RECONVERGENT B0 ;  /* 0x0000000000007941 */ /* 0x000fea0003800200 */
.L_x_140:
[----:B------:R-:W0:Y:S01]  /*2940*/  LDCU.64 UR6, c[0x0][0x390] ;  /* 0x00007200ff0677ac */ /* 0x000e220008000a00 */
[----:B------:R-:W-:Y:S01]  /*2950*/  IMAD.MOV.U32 R3, RZ, RZ, RZ ;  /* 0x000000ffff037224 */ /* 0x000fe200078e00ff */
[----:B0-----:R-:W-:-:S04]  /*2960*/  LEA R4, P0, R18, UR6, 0x3 ;  /* 0x0000000612047c11 */ /* 0x001fc8000f8018ff */
[----:B------:R-:W-:-:S05]  /*2970*/  LEA.HI.X R5, R18, UR7, R19, 0x3, P0 ;  /* 0x0000000712057c11 */ /* 0x000fca00080f1c13 */
[----:B------:R-:W-:Y:S01]  /*2980*/  STG.E.64 desc[UR4][R4.64], R2 ;  /* 0x0000000204007986 */ /* 0x000fe2000c101b04 */
[----:B------:R-:W-:Y:S05]  /*2990*/  EXIT ;  /* 0x000000000000794d */ /* 0x000fea0003800000 */
        .weak           $__internal_0_$__cuda_sm20_div_s64
        .type           $__internal_0_$__cuda_sm20_div_s64,@function
        .size           $__internal_0_$__cuda_sm20_div_s64,($__internal_1_$__cuda_sm20_rcp_rn_f32_slowpath - $__internal_0_$__cuda_sm20_div_s64)
$__internal_0_$__cuda_sm20_div_s64:
[-C--:B------:R-:W-:Y:S02]  /*29a0*/  IADD3 R3, P1, PT, RZ, -R20.reuse, RZ ;  /* 0x80000014ff037210 */ /* 0x080fe40007f3e0ff */
[----:B------:R-:W-:Y:S02]  /*29b0*/  ISETP.GE.AND P0, PT, R17, RZ, PT ;  /* 0x000000ff1100720c */ /* 0x000fe40003f06270 */
[----:B------:R-:W-:Y:S01]  /*29c0*/  ISETP.GE.AND P3, PT, R22, RZ, PT ;  /* 0x000000ff1600720c */ /* 0x000fe20003f66270 */
[----:B------:R-:W-:Y:S01]  /*29d0*/  IMAD.X R4, RZ, RZ, ~R17, P1 ;  /* 0x000000ffff047224 */ /* 0x000fe200008e0e11 */
[----:B------:R-:W-:-:S04]  /*29e0*/  SEL R2, R3, R20, !P0 ;  /* 0x0000001403027207 */ /* 0x000fc80004000000 */
[----:B------:R-:W-:-:S04]  /*29f0*/  SEL R3, R4, R17, !P0 ;  /* 0x0000001104037207 */ /* 0x000fc80004000000 */
[----:B------:R-:W0:Y:S08]  /*2a00*/  I2F.U64.RP R23, R2 ;  /* 0x0000000200177312 */ /* 0x000e300000309000 */
[----:B0-----:R-:W0:Y:S02]  /*2a10*/  MUFU.RCP R23, R23 ;  /* 0x0000001700177308 */ /* 0x001e240000001000 */
[----:B0-----:R-:W-:-:S06]  /*2a20*/  VIADD R10, R23, 0x1ffffffe ;  /* 0x1ffffffe170a7836 */ /* 0x001fcc0000000000 */
[----:B------:R-:W0:Y:S02]  /*2a30*/  F2I.U64.TRUNC R10, R10 ;  /* 0x0000000a000a7311 */ /* 0x000e24000020d800 */
[----:B0-----:R-:W-:-:S04]  /*2a40*/  IMAD.WIDE.U32 R4, R10, R2, RZ ;  /* 0x000000020a047225 */ /* 0x001fc800078e00ff */
[----:B------:R-:W-:Y:S01]  /*2a50*/  IMAD R5, R10, R3, R5 ;  /* 0x000000030a057224 */ /* 0x000fe200078e0205 */
[----:B------:R-:W-:-:S03]  /*2a60*/  IADD3 R25, P0, PT, RZ, -R4, RZ ;  /* 0x80000004ff197210 */ /* 0x000fc60007f1e0ff */
[----:B------:R-:W-:Y:S02]  /*2a70*/  IMAD R5, R11, R2, R5 ;  /* 0x000000020b057224 */ /* 0x000fe400078e0205 */
[----:B------:R-:W-:-:S04]  /*2a80*/  IMAD.HI.U32 R4, R10, R25, RZ ;  /* 0x000000190a047227 */ /* 0x000fc800078e00ff */
[----:B------:R-:W-:Y:S02]  /*2a90*/  IMAD.X R27, RZ, RZ, ~R5, P0 ;  /* 0x000000ffff1b7224 */ /* 0x000fe400000e0e05 */
[----:B------:R-:W-:Y:S02]  /*2aa0*/  IMAD.MOV.U32 R5, RZ, RZ, R10 ;  /* 0x000000ffff057224 */ /* 0x000fe400078e000a */
[-C--:B------:R-:W-:Y:S02]  /*2ab0*/  IMAD R29, R11, R27.reuse, RZ ;  /* 0x0000001b0b1d7224 */ /* 0x080fe400078e02ff */
[----:B------:R-:W-:-:S04]  /*2ac0*/  IMAD.WIDE.U32 R4, P0, R10, R27, R4 ;  /* 0x0000001b0a047225 */ /* 0x000fc80007800004 */
[----:B------:R-:W-:-:S04]  /*2ad0*/  IMAD.HI.U32 R23, R11, R27, RZ ;  /* 0x0000001b0b177227 */ /* 0x000fc800078e00ff */
[----:B------:R-:W-:Y:S01]  /*2ae0*/  IMAD.HI.U32 R4, P1, R11, R25, R4 ;  /* 0x000000190b047227 */ /* 0x000fe20007820004 */
[----:B------:R-:W-:-:S04]  /*2af0*/  IADD3.X R23, PT, PT, R23, R11, RZ, P0, !PT ;  /* 0x0000000b17177210 */ /* 0x000fc800007fe4ff */
[----:B------:R-:W-:-:S04]  /*2b00*/  IADD3 R5, P2, PT, R29, R4, RZ ;  /* 0x000000041d057210 */ /* 0x000fc80007f5e0ff */
[----:B------:R-:W-:Y:S01]  /*2b10*/  IADD3.X R23, PT, PT, RZ, RZ, R23, P2, P1 ;  /* 0x000000ffff177210 */ /* 0x000fe200017e2417 */
[----:B------:R-:W-:-:S04]  /*2b20*/  IMAD.WIDE.U32 R10, R5, R2, RZ ;  /* 0x00000002050a7225 */ /* 0x000fc800078e00ff */
[----:B------:R-:W-:Y:S01]  /*2b30*/  IMAD R4, R5, R3, R11 ;  /* 0x0000000305047224 */ /* 0x000fe200078e020b */
[----:B------:R-:W-:-:S03]  /*2b40*/  IADD3 R11, P0, PT, RZ, -R10, RZ ;  /* 0x8000000aff0b7210 */ /* 0x000fc60007f1e0ff */
[----:B------:R-:W-:Y:S02]  /*2b50*/  IMAD R10, R23, R2, R4 ;  /* 0x00000002170a7224 */ /* 0x000fe400078e0204 */
[----:B------:R-:W-:-:S04]  /*2b60*/  IMAD.HI.U32 R4, R5, R11, RZ ;  /* 0x0000000b05047227 */ /* 0x000fc800078e00ff */
[----:B------:R-:W-:Y:S01]  /*2b70*/  IMAD.X R24, RZ, RZ, ~R10, P0 ;  /* 0x000000ffff187224 */ /* 0x000fe200000e0e0a */
[----:B------:R-:W-:-:S03]  /*2b80*/  IADD3 R10, P4, PT, RZ, -R21, RZ ;  /* 0x80000015ff0a7210 */ /* 0x000fc60007f9e0ff */
[----:B------:R-:W-:-:S04]  /*2b90*/  IMAD.WIDE.U32 R4, P0, R5, R24, R4 ;  /* 0x0000001805047225 */ /* 0x000fc80007800004 */
[----:B------:R-:W-:Y:S01]  /*2ba0*/  IMAD.HI.U32 R4, P1, R23, R11, R4 ;  /* 0x0000000b17047227 */ /* 0x000fe20007820004 */
[----:B------:R-:W-:-:S03]  /*2bb0*/  SEL R11, R10, R21, !P3 ;  /* 0x000000150a0b7207 */ /* 0x000fc60005800000 */
[CC--:B------:R-:W-:Y:S02]  /*2bc0*/  IMAD R5, R23.reuse, R24.reuse, RZ ;  /* 0x0000001817057224 */ /* 0x0c0fe400078e02ff */
[----:B------:R-:W-:Y:S02]  /*2bd0*/  IMAD.X R21, RZ, RZ, ~R22, P4 ;  /* 0x000000ffff157224 */ /* 0x000fe400020e0e16 */
[----:B------:R-:W-:Y:S01]  /*2be0*/  IMAD.HI.U32 R24, R23, R24, RZ ;  /* 0x0000001817187227 */ /* 0x000fe200078e00ff */
[----:B------:R-:W-:Y:S02]  /*2bf0*/  IADD3 R10, P2, PT, R5, R4, RZ ;  /* 0x00000004050a7210 */ /* 0x000fe40007f5e0ff */
[----:B------:R-:W-:Y:S01]  /*2c00*/  SEL R21, R21, R22, !P3 ;  /* 0x0000001615157207 */ /* 0x000fe20005800000 */
[----:B------:R-:W-:Y:S02]  /*2c10*/  IMAD.X R23, R24, 0x1, R23, P0 ;  /* 0x0000000118177824 */ /* 0x000fe400000e0617 */
[----:B------:R-:W-:-:S03]  /*2c20*/  IMAD.HI.U32 R4, R10, R11, RZ ;  /* 0x0000000b0a047227 */ /* 0x000fc600078e00ff */
[----:B------:R-:W-:Y:S01]  /*2c30*/  IADD3.X R24, PT, PT, RZ, RZ, R23, P2, P1 ;  /* 0x000000ffff187210 */ /* 0x000fe200017e2417 */
[----:B------:R-:W-:Y:S02]  /*2c40*/  IMAD.MOV.U32 R5, RZ, RZ, RZ ;  /* 0x000000ffff057224 */ /* 0x000fe400078e00ff */
[----:B------:R-:W-:-:S04]  /*2c50*/  IMAD.WIDE.U32 R4, R10, R21, R4 ;  /* 0x000000150a047225 */ /* 0x000fc800078e0004 */
[C---:B------:R-:W-:Y:S02]  /*2c60*/  IMAD R23, R24.reuse, R21, RZ ;  /* 0x0000001518177224 */ /* 0x040fe400078e02ff */
[----:B------:R-:W-:-:S04]  /*2c70*/  IMAD.HI.U32 R4, P0, R24, R11, R4 ;  /* 0x0000000b18047227 */ /* 0x000fc80007800004 */
[----:B------:R-:W-:Y:S01]  /*2c80*/  IMAD.HI.U32 R10, R24, R21, RZ ;  /* 0x00000015180a7227 */ /* 0x000fe200078e00ff */
[----:B------:R-:W-:-:S03]  /*2c90*/  IADD3 R23, P1, PT, R23, R4, RZ ;  /* 0x0000000417177210 */ /* 0x000fc60007f3e0ff */
[----:B------:R-:W-:Y:S02]  /*2ca0*/  IMAD.X R10, RZ, RZ, R10, P0 ;  /* 0x000000ffff0a7224 */ /* 0x000fe400000e060a */
[----:B------:R-:W-:-:S03]  /*2cb0*/  IMAD.WIDE.U32 R4, R23, R2, RZ ;  /* 0x0000000217047225 */ /* 0x000fc600078e00ff */
[----:B------:R-:W-:Y:S01]  /*2cc0*/  IADD3.X R25, PT, PT, RZ, R10, RZ, P1, !PT ;  /* 0x0000000aff197210 */ /* 0x000fe20000ffe4ff */
[----:B------:R-:W-:Y:S01]  /*2cd0*/  IMAD R5, R23, R3, R5 ;  /* 0x0000000317057224 */ /* 0x000fe200078e0205 */
[----:B------:R-:W-:-:S03]  /*2ce0*/  IADD3 R27, P1, PT, -R4, R11, RZ ;  /* 0x0000000b041b7210 */ /* 0x000fc60007f3e1ff */
[-C--:B------:R-:W-:Y:S01]  /*2cf0*/  IMAD R4, R25, R2.reuse, R5 ;  /* 0x0000000219047224 */ /* 0x080fe200078e0205 */
[----:B------:R-:W-:-:S03]  /*2d00*/  ISETP.GE.U32.AND P0, PT, R27, R2, PT ;  /* 0x000000021b00720c */ /* 0x000fc60003f06070 */
[----:B------:R-:W-:Y:S01]  /*2d10*/  IMAD.X R21, R21, 0x1, ~R4, P1 ;  /* 0x0000000115157824 */ /* 0x000fe200008e0e04 */
[----:B------:R-:W-:Y:S02]  /*2d20*/  IADD3 R5, P1, PT, R27, -R2, RZ ;  /* 0x800000021b057210 */ /* 0x000fe40007f3e0ff */
[----:B------:R-:W-:Y:S02]  /*2d30*/  IADD3 R4, P2, PT, R23, 0x1, RZ ;  /* 0x0000000117047810 */ /* 0x000fe40007f5e0ff */
[C---:B------:R-:W-:Y:S01]  /*2d40*/  ISETP.GE.U32.AND.EX P0, PT, R21.reuse, R3, PT, P0 ;  /* 0x000000031500720c */ /* 0x040fe20003f06100 */
[----:B------:R-:W-:Y:S02]  /*2d50*/  IMAD.X R11, R21, 0x1, ~R3, P1 ;  /* 0x00000001150b7824 */ /* 0x000fe400008e0e03 */
[----:B------:R-:W-:Y:S01]  /*2d60*/  IMAD.X R10, RZ, RZ, R25, P2 ;  /* 0x000000ffff0a7224 */ /* 0x000fe200010e0619 */
[----:B------:R-:W-:Y:S02]  /*2d70*/  SEL R5, R5, R27, P0 ;  /* 0x0000001b05057207 */ /* 0x000fe40000000000 */
[----:B------:R-:W-:-:S02]  /*2d80*/  SEL R23, R4, R23, P0 ;  /* 0x0000001704177207 */ /* 0x000fc40000000000 */
[----:B------:R-:W-:Y:S02]  /*2d90*/  SEL R11, R11, R21, P0 ;  /* 0x000000150b0b7207 */ /* 0x000fe40000000000 */
[----:B------:R-:W-:Y:S02]  /*2da0*/  ISETP.GE.U32.AND P1, PT, R5, R2, PT ;  /* 0x000000020500720c */ /* 0x000fe40003f26070 */
[----:B------:R-:W-:Y:S02]  /*2db0*/  SEL R25, R10, R25, P0 ;  /* 0x000000190a197207 */ /* 0x000fe40000000000 */
[----:B------:R-:W-:Y:S02]  /*2dc0*/  IADD3 R4, P2, PT, R23, 0x1, RZ ;  /* 0x0000000117047810 */ /* 0x000fe40007f5e0ff */
[----:B------:R-:W-:Y:S02]  /*2dd0*/  ISETP.GE.U32.AND.EX P0, PT, R11, R3, PT, P1 ;  /* 0x000000030b00720c */ /* 0x000fe40003f06110 */
[----:B------:R-:W-:Y:S01]  /*2de0*/  LOP3.LUT R5, R17, R22, RZ, 0x3c, !PT ;  /* 0x0000001611057212 */ /* 0x000fe200078e3cff */
[----:B------:R-:W-:Y:S01]  /*2df0*/  IMAD.X R2, RZ, RZ, R25, P2 ;  /* 0x000000ffff027224 */ /* 0x000fe200010e0619 */
[----:B------:R-:W-:-:S02]  /*2e00*/  SEL R4, R4, R23, P0 ;  /* 0x0000001704047207 */ /* 0x000fc40000000000 */
[----:B------:R-:W-:Y:S02]  /*2e10*/  ISETP.GE.AND P1, PT, R5, RZ, PT ;  /* 0x000000ff0500720c */ /* 0x000fe40003f26270 */
[----:B------:R-:W-:Y:S02]  /*2e20*/  SEL R2, R2, R25, P0 ;  /* 0x0000001902027207 */ /* 0x000fe40000000000 */
[-C--:B------:R-:W-:Y:S02]  /*2e30*/  IADD3 R3, P2, PT, RZ, -R4.reuse, RZ ;  /* 0x80000004ff037210 */ /* 0x080fe40007f5e0ff */
[----:B------:R-:W-:Y:S02]  /*2e40*/  ISETP.NE.U32.AND P0, PT, R20, RZ, PT ;  /* 0x000000ff1400720c */ /* 0x000fe40003f05070 */
[----:B------:R-:W-:Y:S01]  /*2e50*/  SEL R4, R3, R4, !P1 ;  /* 0x0000000403047207 */ /* 0x000fe20004800000 */
[----:B------:R-:W-:Y:S01]  /*2e60*/  IMAD.X R5, RZ, RZ, ~R2, P2 ;  /* 0x000000ffff057224 */ /* 0x000fe200010e0e02 */
[----:B------:R-:W-:Y:S01]  /*2e70*/  ISETP.NE.AND.EX P0, PT, R17, RZ, PT, P0 ;  /* 0x000000ff1100720c */ /* 0x000fe20003f05300 */
[----:B------:R-:W-:-:S03]  /*2e80*/  HFMA2 R17, -RZ, RZ, 0, 0 ;  /* 0x00000000ff117431 */ /* 0x000fc600000001ff */
[----:B------:R-:W-:Y:S02]  /*2e90*/  SEL R2, R5, R2, !P1 ;  /* 0x0000000205027207 */ /* 0x000fe40004800000 */
[----:B------:R-:W-:Y:S02]  /*2ea0*/  SEL R4, R4, 0xffffffff, P0 ;  /* 0xffffffff04047807 */ /* 0x000fe40000000000 */
[----:B------:R-:W-:Y:S01]  /*2eb0*/  SEL R2, R2, 0xffffffff, P0 ;  /* 0xffffffff02027807 */ /* 0x000fe20000000000 */
[----:B------:R-:W-:Y:S06]  /*2ec0*/  RET.REL.NODEC R16 `(_Z33siddon_ray_trace_kernel_optimizedPK10CTGeometryPKfPyxx) ;  /* 0xffffffd0104c7950 */ /* 0x000fec0003c3ffff */
        .weak           $__internal_1_$__cuda_sm20_rcp_rn_f32_slowpath
        .type           $__internal_1_$__cuda_sm20_rcp_rn_f32_slowpath,@function
        .size           $__internal_1_$__cuda_sm20_rcp_rn_f32_slowpath,($__internal_2_$__cuda_sm3x_div_rn_noftz_f32_slowpath - $__internal_1_$__cuda_sm20_rcp_rn_f32_slowpath)
$__internal_1_$__cuda_sm20_rcp_rn_f32_slowpath:
[----:B------:R-:W-:Y:S01]  /*2ed0*/  IMAD.SHL.U32 R4, R2, 0x2, RZ ;  /* 0x0000000202047824 */ /* 0x000fe200078e00ff */
[----:B------:R-:W-:Y:S04]  /*2ee0*/  BSSY.RECONVERGENT B2, `(.L_x_159) ;  /* 0x0000030000027945 */ /* 0x000fe80003800200 */
[----:B------:R-:W-:-:S04]  /*2ef0*/  SHF.R.U32.HI R4, RZ, 0x18, R4 ;  /* 0x00000018ff047819 */ /* 0x000fc80000011604 */
[----:B------:R-:W-:-:S13]  /*2f00*/  ISETP.NE.U32.AND P0, PT, R4, RZ, PT ;  /* 0x000000ff0400720c */ /* 0x000fda0003f05070 */
[----:B------:R-:W-:Y:S05]  /*2f10*/  @P0 BRA `(.L_x_160) ;  /* 0x0000000000280947 */ /* 0x000fea0003800000 */
[----:B------:R-:W-:-:S05]  /*2f20*/  IMAD.SHL.U32 R4, R2, 0x2, RZ ;  /* 0x0000000202047824 */ /* 0x000fca00078e00ff */
[----:B------:R-:W-:-:S13]  /*2f30*/  ISETP.NE.AND P0, PT, R4, RZ, PT ;  /* 0x000000ff0400720c */ /* 0x000fda0003f05270 */
[----:B------:R-:W-:Y:S01]  /*2f40*/  @P0 FFMA R21, R2, 1.84467440737095516160e+19, RZ ;  /* 0x5f80000002150823 */ /* 0x000fe200000000ff */
[----:B------:R-:W-:Y:S08]  /*2f50*/  @!P0 MUFU.RCP R5, R2 ;  /* 0x0000000200058308 */ /* 0x000ff00000001000 */
[----:B------:R-:W0:Y:S02]  /*2f60*/  @P0 MUFU.RCP R4, R21 ;  /* 0x0000001500040308 */ /* 0x000e240000001000 */
[----:B0-----:R-:W-:-:S04]  /*2f70*/  @P0 FFMA R23, R21, R4, -1 ;  /* 0xbf80000015170423 */ /* 0x001fc80000000004 */
[----:B------:R-:W-:-:S04]  /*2f80*/  @P0 FADD.FTZ R23, -R23, -RZ ;  /* 0x800000ff17170221 */ /* 0x000fc80000010100 */
[----:B------:R-:W-:-:S04]  /*2f90*/  @P0 FFMA R4, R4, R23, R4 ;  /* 0x0000001704040223 */ /* 0x000fc80000000004 */
[----:B------:R-:W-:Y:S01]  /*2fa0*/  @P0 FFMA R5, R4, 1.84467440737095516160e+19, RZ ;  /* 0x5f80000004050823 */ /* 0x000fe200000000ff */
[----:B------:R-:W-:Y:S06]  /*2fb0*/  BRA `(.L_x_161) ;  /* 0x0000000000887947 */ /* 0x000fec0003800000 */
.L_x_160:
[----:B------:R-:W-:-:S05]  /*2fc0*/  VIADD R5, R4, 0xffffff03 ;  /* 0xffffff0304057836 */ /* 0x000fca0000000000 */
[----:B------:R-:W-:-:S13]  /*2fd0*/  ISETP.GT.U32.AND P0, PT, R5, 0x1, PT ;  /* 0x000000010500780c */ /* 0x000fda0003f04070 */
[----:B------:R-:W-:Y:S05]  /*2fe0*/  @P0 BRA `(.L_x_162) ;  /* 0x0000000000780947 */ /* 0x000fea0003800000 */
[----:B------:R-:W-:Y:S01]  /*2ff0*/  LOP3.LUT R21, R2, 0x7fffff, RZ, 0xc0, !PT ;  /* 0x007fffff02157812 */ /* 0x000fe200078ec0ff */
[----:B------:R-:W-:-:S03]  /*3000*/  IMAD.MOV.U32 R28, RZ, RZ, 0x3 ;  /* 0x00000003ff1c7424 */ /* 0x000fc600078e00ff */
[----:B------:R-:W-:Y:S02]  /*3010*/  LOP3.LUT R21, R21, 0x3f800000, RZ, 0xfc, !PT ;  /* 0x3f80000015157812 */ /* 0x000fe400078efcff */
[----:B------:R-:W-:Y:S02]  /*3020*/  SHF.L.U32 R27, R28, R5, RZ ;  /* 0x000000051c1b7219 */ /* 0x000fe400000006ff */
[----:B------:R-:W0:Y:S02]  /*3030*/  MUFU.RCP R26, R21 ;  /* 0x00000015001a7308 */ /* 0x000e240000001000 */
[----:B0-----:R-:W-:-:S04]  /*3040*/  FFMA R23, R21, R26, -1 ;  /* 0xbf80000015177423 */ /* 0x001fc8000000001a */
[----:B------:R-:W-:-:S04]  /*3050*/  FADD.FTZ R23, -R23, -RZ ;  /* 0x800000ff17177221 */ /* 0x000fc80000010100 */
[CCC-:B------:R-:W-:Y:S01]  /*3060*/  FFMA.RM R25, R26.reuse, R23.reuse, R26.reuse ;  /* 0x000000171a197223 */ /* 0x1c0fe2000000401a */
[----:B------:R-:W-:-:S04]  /*3070*/  FFMA.RP R26, R26, R23, R26 ;  /* 0x000000171a1a7223 */ /* 0x000fc8000000801a */
[C---:B------:R-:W-:Y:S02]  /*3080*/  LOP3.LUT R23, R25.reuse, 0x7fffff, RZ, 0xc0, !PT ;  /* 0x007fffff19177812 */ /* 0x040fe400078ec0ff */
[----:B------:R-:W-:Y:S02]  /*3090*/  FSETP.NEU.FTZ.AND P0, PT, R25, R26, PT ;  /* 0x0000001a1900720b */ /* 0x000fe40003f1d000 */
[----:B------:R-:W-:Y:S02]  /*30a0*/  LOP3.LUT R26, R23, 0x800000, RZ, 0xfc, !PT ;  /* 0x00800000171a7812 */ /* 0x000fe400078efcff */
[----:B------:R-:W-:Y:S02]  /*30b0*/  SEL R23, RZ, 0xffffffff, !P0 ;  /* 0xffffffffff177807 */ /* 0x000fe40004000000 */
[----:B------:R-:W-:-:S03]  /*30c0*/  LOP3.LUT R28, R27, R26, RZ, 0xc0, !PT ;  /* 0x0000001a1b1c7212 */ /* 0x000fc600078ec0ff */
[----:B------:R-:W-:Y:S01]  /*30d0*/  IMAD.MOV R23, RZ, RZ, -R23 ;  /* 0x000000ffff177224 */ /* 0x000fe200078e0a17 */
[----:B------:R-:W-:-:S04]  /*30e0*/  SHF.R.U32.HI R28, RZ, R5, R28 ;  /* 0x00000005ff1c7219 */ /* 0x000fc8000001161c */
[----:B------:R-:W-:Y:S02]  /*30f0*/  LOP3.LUT P1, RZ, R23, R5, R26, 0xf8, !PT ;  /* 0x0000000517ff7212 */ /* 0x000fe4000782f81a */
[C---:B------:R-:W-:Y:S02]  /*3100*/  LOP3.LUT P0, RZ, R28.reuse, 0x1, RZ, 0xc0, !PT ;  /* 0x000000011cff7812 */ /* 0x040fe4000780c0ff */
[----:B------:R-:W-:-:S04]  /*3110*/  LOP3.LUT P2, RZ, R28, 0x2, RZ, 0xc0, !PT ;  /* 0x000000021cff7812 */ /* 0x000fc8000784c0ff */
[----:B------:R-:W-:Y:S02]  /*3120*/  PLOP3.LUT P0, PT, P0, P1, P2, 0xe0, 0x0 ;  /* 0x000000000000781c */ /* 0x000fe40000703c20 */
[----:B------:R-:W-:Y:S02]  /*3130*/  LOP3.LUT P1, RZ, R2, 0x7fffff, RZ, 0xc0, !PT ;  /* 0x007fffff02ff7812 */ /* 0x000fe4000782c0ff */
[----:B------:R-:W-:-:S04]  /*3140*/  SEL R5, RZ, 0x1, !P0 ;  /* 0x00000001ff057807 */ /* 0x000fc80004000000 */
[----:B------:R-:W-:-:S04]  /*3150*/  IADD3 R5, PT, PT, -R5, RZ, RZ ;  /* 0x000000ff05057210 */ /* 0x000fc80007ffe1ff */
[----:B------:R-:W-:Y:S01]  /*3160*/  ISETP.GE.AND P0, PT, R5, RZ, PT ;  /* 0x000000ff0500720c */ /* 0x000fe20003f06270 */
[----:B------:R-:W-:-:S05]  /*3170*/  VIADD R5, R4, 0xffffff04 ;  /* 0xffffff0404057836 */ /* 0x000fca0000000000 */
[----:B------:R-:W-:-:S07]  /*3180*/  SHF.R.U32.HI R5, RZ, R5, R26 ;  /* 0x00000005ff057219 */ /* 0x000fce000001161a */
[----:B------:R-:W-:-:S04]  /*3190*/  @!P0 VIADD R5, R5, 0x1 ;  /* 0x0000000105058836 */ /* 0x000fc80000000000 */
[----:B------:R-:W-:-:S05]  /*31a0*/  @!P1 IMAD.SHL.U32 R5, R5, 0x2, RZ ;  /* 0x0000000205059824 */ /* 0x000fca00078e00ff */
[----:B------:R-:W-:Y:S01]  /*31b0*/  LOP3.LUT R5, R5, 0x80000000, R2, 0xf8, !PT ;  /* 0x8000000005057812 */ /* 0x000fe200078ef802 */
[----:B------:R-:W-:Y:S06]  /*31c0*/  BRA `(.L_x_161) ;  /* 0x0000000000047947 */ /* 0x000fec0003800000 */
.L_x_162:
[----:B------:R0:W1:Y:S02]  /*31d0*/  MUFU.RCP R5, R2 ;  /* 0x0000000200057308 */ /* 0x0000640000001000 */
.L_x_161:
[----:B------:R-:W-:Y:S05]  /*31e0*/  BSYNC.RECONVERGENT B2 ;  /* 0x0000000000027941 */ /* 0x000fea0003800200 */
.L_x_159:
[----:B01----:R-:W-:Y:S01]  /*31f0*/  IMAD.MOV.U32 R2, RZ, RZ, R5 ;  /* 0x000000ffff027224 */ /* 0x003fe200078e0005 */
[----:B------:R-:W-:Y:S01]  /*3200*/  MOV R5, 0x0 ;  /* 0x0000000000057802 */ /* 0x000fe20000000f00 */
[----:B------:R-:W-:-:S04]  /*3210*/  IMAD.MOV.U32 R4, RZ, RZ, R16 ;  /* 0x000000ffff047224 */ /* 0x000fc800078e0010 */
[----:B------:R-:W-:Y:S05]  /*3220*/  RET.REL.NODEC R4 `(_Z33siddon_ray_trace_kernel_optimizedPK10CTGeometryPKfPyxx) ;  /* 0xffffffcc04747950 */ /* 0x000fea0003c3ffff */
        .weak           $__internal_2_$__cuda_sm3x_div_rn_noftz_f32_slowpath
        .type           $__internal_2_$__cuda_sm3x_div_rn_noftz_f32_slowpath,@function
        .size           $__internal_2_$__cuda_sm3x_div_rn_noftz_f32_slowpath,(.L_x_177 - $__internal_2_$__cuda_sm3x_div_rn_noftz_f32_slowpath)
$__internal_2_$__cuda_sm3x_div_rn_noftz_f32_slowpath:
[----:B------:R-:W-:Y:S01]  /*3230*/  SHF.R.U32.HI R27, RZ, 0x17, R5 ;  /* 0x00000017ff1b7819 */ /* 0x000fe20000011605 */
[----:B------:R-:W-:Y:S01]  /*3240*/  BSSY.RECONVERGENT B0, `(.L_x_163) ;  /* 0x0000062000007945 */ /* 0x000fe20003800200 */
[----:B------:R-:W-:Y:S02]  /*3250*/  SHF.R.U32.HI R32, RZ, 0x17, R2 ;  /* 0x00000017ff207819 */ /* 0x000fe40000011602 */
[----:B------:R-:W-:Y:S02]  /*3260*/  LOP3.LUT R27, R27, 0xff, RZ, 0xc0, !PT ;  /* 0x000000ff1b1b7812 */ /* 0x000fe400078ec0ff */
[----:B------:R-:W-:-:S03]  /*3270*/  LOP3.LUT R32, R32, 0xff, RZ, 0xc0, !PT ;  /* 0x000000ff20207812 */ /* 0x000fc600078ec0ff */
[----:B------:R-:W-:Y:S02]  /*3280*/  VIADD R33, R27, 0xffffffff ;  /* 0xffffffff1b217836 */ /* 0x000fe40000000000 */
[----:B------:R-:W-:-:S03]  /*3290*/  VIADD R34, R32, 0xffffffff ;  /* 0xffffffff20227836 */ /* 0x000fc60000000000 */
[----:B------:R-:W-:-:S04]  /*32a0*/  ISETP.GT.U32.AND P0, PT, R33, 0xfd, PT ;  /* 0x000000fd2100780c */ /* 0x000fc80003f04070 */
[----:B------:R-:W-:-:S13]  /*32b0*/  ISETP.GT.U32.OR P0, PT, R34, 0xfd, P0 ;  /* 0x000000fd2200780c */ /* 0x000fda0000704470 */
[----:B------:R-:W-:Y:S01]  /*32c0*/  @!P0 IMAD.MOV.U32 R29, RZ, RZ, RZ ;  /* 0x000000ffff1d8224 */ /* 0x000fe200078e00ff */
[----:B------:R-:W-:Y:S06]  /*32d0*/  @!P0 BRA `(.L_x_164) ;  /* 0x00000000005c8947 */ /* 0x000fec0003800000 */
[----:B------:R-:W-:Y:S02]  /*32e0*/  FSETP.GTU.FTZ.AND P0, PT, |R2|, +INF , PT ;  /* 0x7f8000000200780b */ /* 0x000fe40003f1c200 */
[----:B------:R-:W-:-:S04]  /*32f0*/  FSETP.GTU.FTZ.AND P1, PT, |R5|, +INF , PT ;  /* 0x7f8000000500780b */ /* 0x000fc80003f3c200 */
[----:B------:R-:W-:-:S13]  /*3300*/  PLOP3.LUT P0, PT, P0, P1, PT, 0xf8, 0x8f ;  /* 0x00000000008f781c */ /* 0x000fda0000703f70 */
[----:B------:R-:W-:Y:S05]  /*3310*/  @P0 BRA `(.L_x_165) ;  /* 0x00000004004c0947 */ /* 0x000fea0003800000 */
[----:B------:R-:W-:-:S13]  /*3320*/  LOP3.LUT P0, RZ, R5, 0x7fffffff, R2, 0xc8, !PT ;  /* 0x7fffffff05ff7812 */ /* 0x000fda000780c802 */
[----:B------:R-:W-:Y:S05]  /*3330*/  @!P0 BRA `(.L_x_166) ;  /* 0x00000004003c8947 */ /* 0x000fea0003800000 */
[C---:B------:R-:W-:Y:S02]  /*3340*/  FSETP.NEU.FTZ.AND P0, PT, |R2|.reuse, +INF , PT ;  /* 0x7f8000000200780b */ /* 0x040fe40003f1d200 */
[----:B------:R-:W-:Y:S02]  /*3350*/  FSETP.NEU.FTZ.AND P2, PT, |R5|, +INF , PT ;  /* 0x7f8000000500780b */ /* 0x000fe40003f5d200 */
[----:B------:R-:W-:-:S11]  /*3360*/  FSETP.NEU.FTZ.AND P1, PT, |R2|, +INF , PT ;  /* 0x7f8000000200780b */ /* 0x000fd60003f3d200 */
[----:B------:R-:W-:Y:S05]  /*3370*/  @!P2 BRA !P0, `(.L_x_166) ;  /* 0x00000004002ca947 */ /* 0x000fea0004000000 */
[----:B------:R-:W-:-:S04]  /*3380*/  LOP3.LUT P0, RZ, R2, 0x7fffffff, RZ, 0xc0, !PT ;  /* 0x7fffffff02ff7812 */ /* 0x000fc8000780c0ff */
[----:B------:R-:W-:-:S13]  /*3390*/  PLOP3.LUT P0, PT, P2, P0, PT, 0x2f, 0xf2 ;  /* 0x0000000000f2781c */ /* 0x000fda0001700577 */
[----:B------:R-:W-:Y:S05]  /*33a0*/  @P0 BRA `(.L_x_167) ;  /* 0x0000000400180947 */ /* 0x000fea0003800000 */
[----:B------:R-:W-:-:S04]  /*33b0*/  LOP3.LUT P0, RZ, R5, 0x7fffffff, RZ, 0xc0, !PT ;  /* 0x7fffffff05ff7812 */ /* 0x000fc8000780c0ff */
[----:B------:R-:W-:-:S13]  /*33c0*/  PLOP3.LUT P0, PT, P1, P0, PT, 0x2f, 0xf2 ;  /* 0x0000000000f2781c */ /* 0x000fda0000f00577 */
[----:B------:R-:W-:Y:S05]  /*33d0*/  @P0 BRA `(.L_x_168) ;  /* 0x0000000400000947 */ /* 0x000fea0003800000 */
[----:B------:R-:W-:Y:S02]  /*33e0*/  ISETP.GE.AND P0, PT, R34, RZ, PT ;  /* 0x000000ff2200720c */ /* 0x000fe40003f06270 */
[----:B------:R-:W-:-:S11]  /*33f0*/  ISETP.GE.AND P1, PT, R33, RZ, PT ;  /* 0x000000ff2100720c */ /* 0x000fd60003f26270 */
[----:B------:R-:W-:Y:S02]  /*3400*/  @P0 IMAD.MOV.U32 R29, RZ, RZ, RZ ;  /* 0x000000ffff1d0224 */ /* 0x000fe400078e00ff */
[----:B------:R-:W-:Y:S01]  /*3410*/  @!P0 FFMA R2, R2, 1.84467440737095516160e+19, RZ ;  /* 0x5f80000002028823 */ /* 0x000fe200000000ff */
[----:B------:R-:W-:Y:S02]  /*3420*/  @!P0 IMAD.MOV.U32 R29, RZ, RZ, -0x40 ;  /* 0xffffffc0ff1d8424 */ /* 0x000fe400078e00ff */
[----:B------:R-:W-:-:S03]  /*3430*/  @!P1 FFMA R5, R5, 1.84467440737095516160e+19, RZ ;  /* 0x5f80000005059823 */ /* 0x000fc600000000ff */
[----:B------:R-:W-:-:S07]  /*3440*/  @!P1 IADD3 R29, PT, PT, R29, 0x40, RZ ;  /* 0x000000401d1d9810 */ /* 0x000fce0007ffe0ff */
.L_x_164:
[----:B------:R-:W-:Y:S01]  /*3450*/  LEA R34, R27, 0xc0800000, 0x17 ;  /* 0xc08000001b227811 */ /* 0x000fe200078eb8ff */
[----:B------:R-:W-:Y:S01]  /*3460*/  VIADD R32, R32, 0xffffff81 ;  /* 0xffffff8120207836 */ /* 0x000fe20000000000 */
[----:B------:R-:W-:Y:S03]  /*3470*/  BSSY.RECONVERGENT B1, `(.L_x_169) ;  /* 0x0000035000017945 */ /* 0x000fe60003800200 */
[----:B------:R-:W-:Y:S02]  /*3480*/  IMAD.IADD R36, R5, 0x1, -R34 ;  /* 0x0000000105247824 */ /* 0x000fe400078e0a22 */
[C---:B------:R-:W-:Y:S01]  /*3490*/  IMAD R2, R32.reuse, -0x800000, R2 ;  /* 0xff80000020027824 */ /* 0x040fe200078e0202 */
[----:B------:R-:W-:Y:S01]  /*34a0*/  IADD3 R32, PT, PT, R32, 0x7f, -R27 ;  /* 0x0000007f20207810 */ /* 0x000fe20007ffe81b */
[----:B------:R-:W0:Y:S01]  /*34b0*/  MUFU.RCP R5, R36 ;  /* 0x0000002400057308 */ /* 0x000e220000001000 */
[----:B------:R-:W-:-:S03]  /*34c0*/  FADD.FTZ R33, -R36, -RZ ;  /* 0x800000ff24217221 */ /* 0x000fc60000010100 */
[----:B------:R-:W-:Y:S02]  /*34d0*/  IMAD.IADD R29, R32, 0x1, R29 ;  /* 0x00000001201d7824 */ /* 0x000fe400078e021d */
[----:B0-----:R-:W-:-:S04]  /*34e0*/  FFMA R34, R5, R33, 1 ;  /* 0x3f80000005227423 */ /* 0x001fc80000000021 */
[----:B------:R-:W-:-:S04]  /*34f0*/  FFMA R5, R5, R34, R5 ;  /* 0x0000002205057223 */ /* 0x000fc80000000005 */
[----:B------:R-:W-:-:S04]  /*3500*/  FFMA R34, R2, R5, RZ ;  /* 0x0000000502227223 */ /* 0x000fc800000000ff */
[----:B------:R-:W-:-:S04]  /*3510*/  FFMA R35, R33, R34, R2 ;  /* 0x0000002221237223 */ /* 0x000fc80000000002 */
[----:B------:R-:W-:-:S04]  /*3520*/  FFMA R34, R5, R35, R34 ;  /* 0x0000002305227223 */ /* 0x000fc80000000022 */
[----:B------:R-:W-:-:S04]  /*3530*/  FFMA R33, R33, R34, R2 ;  /* 0x0000002221217223 */ /* 0x000fc80000000002 */
[----:B------:R-:W-:-:S05]  /*3540*/  FFMA R2, R5, R33, R34 ;  /* 0x0000002105027223 */ /* 0x000fca0000000022 */
[----:B------:R-:W-:-:S04]  /*3550*/  SHF.R.U32.HI R27, RZ, 0x17, R2 ;  /* 0x00000017ff1b7819 */ /* 0x000fc80000011602 */
[----:B------:R-:W-:-:S05]  /*3560*/  LOP3.LUT R32, R27, 0xff, RZ, 0xc0, !PT ;  /* 0x000000ff1b207812 */ /* 0x000fca00078ec0ff */
[----:B------:R-:W-:-:S04]  /*3570*/  IMAD.IADD R27, R32, 0x1, R29 ;  /* 0x00000001201b7824 */ /* 0x000fc800078e021d */
[----:B------:R-:W-:-:S05]  /*3580*/  VIADD R32, R27, 0xffffffff ;  /* 0xffffffff1b207836 */ /* 0x000fca0000000000 */
[----:B------:R-:W-:-:S13]  /*3590*/  ISETP.GE.U32.AND P0, PT, R32, 0xfe, PT ;  /* 0x000000fe2000780c */ /* 0x000fda0003f06070 */
[----:B------:R-:W-:Y:S05]  /*35a0*/  @!P0 BRA `(.L_x_170) ;  /* 0x0000000000808947 */ /* 0x000fea0003800000 */
[----:B------:R-:W-:-:S13]  /*35b0*/  ISETP.GT.AND P0, PT, R27, 0xfe, PT ;  /* 0x000000fe1b00780c */ /* 0x000fda0003f04270 */
[----:B------:R-:W-:Y:S05]  /*35c0*/  @P0 BRA `(.L_x_171) ;  /* 0x00000000006c0947 */ /* 0x000fea0003800000 */
[----:B------:R-:W-:-:S13]  /*35d0*/  ISETP.GE.AND P0, PT, R27, 0x1, PT ;  /* 0x000000011b00780c */ /* 0x000fda0003f06270 */
[----:B------:R-:W-:Y:S05]  /*35e0*/  @P0 BRA `(.L_x_172) ;  /* 0x0000000000740947 */ /* 0x000fea0003800000 */
[----:B------:R-:W-:Y:S02]  /*35f0*/  ISETP.GE.AND P0, PT, R27, -0x18, PT ;  /* 0xffffffe81b00780c */ /* 0x000fe40003f06270 */
[----:B------:R-:W-:-:S11]  /*3600*/  LOP3.LUT R2, R2, 0x80000000, RZ, 0xc0, !PT ;  /* 0x8000000002027812 */ /* 0x000fd600078ec0ff */
[----:B------:R-:W-:Y:S05]  /*3610*/  @!P0 BRA `(.L_x_172) ;  /* 0x0000000000688947 */ /* 0x000fea0003800000 */
[CCC-:B------:R-:W-:Y:S01]  /*3620*/  FFMA.RZ R29, R5.reuse, R33.reuse, R34.reuse ;  /* 0x00000021051d7223 */ /* 0x1c0fe2000000c022 */
[CCC-:B------:R-:W-:Y:S01]  /*3630*/  FFMA.RP R32, R5.reuse, R33.reuse, R34.reuse ;  /* 0x0000002105207223 */ /* 0x1c0fe20000008022 */
[----:B------:R-:W-:Y:S01]  /*3640*/  FFMA.RM R5, R5, R33, R34 ;  /* 0x0000002105057223 */ /* 0x000fe20000004022 */
[----:B------:R-:W-:Y:S02]  /*3650*/  IADD3 R33, PT, PT, R27, 0x20, RZ ;  /* 0x000000201b217810 */ /* 0x000fe40007ffe0ff */
[----:B------:R-:W-:Y:S02]  /*3660*/  LOP3.LUT R29, R29, 0x7fffff, RZ, 0xc0, !PT ;  /* 0x007fffff1d1d7812 */ /* 0x000fe400078ec0ff */
[----:B------:R-:W-:Y:S02]  /*3670*/  ISETP.NE.AND P2, PT, R27, RZ, PT ;  /* 0x000000ff1b00720c */ /* 0x000fe40003f45270 */
[----:B------:R-:W-:Y:S02]  /*3680*/  LOP3.LUT R34, R29, 0x800000, RZ, 0xfc, !PT ;  /* 0x008000001d227812 */ /* 0x000fe400078efcff */
[----:B------:R-:W-:Y:S01]  /*3690*/  ISETP.NE.AND P1, PT, R27, RZ, PT ;  /* 0x000000ff1b00720c */ /* 0x000fe20003f25270 */
[----:B------:R-:W-:Y:S01]  /*36a0*/  IMAD.MOV R27, RZ, RZ, -R27 ;  /* 0x000000ffff1b7224 */ /* 0x000fe200078e0a1b */
[----:B------:R-:W-:-:S02]  /*36b0*/  SHF.L.U32 R33, R34, R33, RZ ;  /* 0x0000002122217219 */ /* 0x000fc400000006ff */
[----:B------:R-:W-:Y:S02]  /*36c0*/  FSETP.NEU.FTZ.AND P0, PT, R32, R5, PT ;  /* 0x000000052000720b */ /* 0x000fe40003f1d000 */
[----:B------:R-:W-:Y:S02]  /*36d0*/  SEL R27, R27, RZ, P2 ;  /* 0x000000ff1b1b7207 */ /* 0x000fe40001000000 */
[----:B------:R-:W-:Y:S02]  /*36e0*/  ISETP.NE.AND P1, PT, R33, RZ, P1 ;  /* 0x000000ff2100720c */ /* 0x000fe40000f25270 */
[----:B------:R-:W-:Y:S02]  /*36f0*/  SHF.R.U32.HI R27, RZ, R27, R34 ;  /* 0x0000001bff1b7219 */ /* 0x000fe40000011622 */
[----:B------:R-:W-:Y:S02]  /*3700*/  PLOP3.LUT P0, PT, P0, P1, PT, 0xf8, 0x8f ;  /* 0x00000000008f781c */ /* 0x000fe40000703f70 */
[----:B------:R-:W-:-:S02]  /*3710*/  SHF.R.U32.HI R32, RZ, 0x1, R27 ;  /* 0x00000001ff207819 */ /* 0x000fc4000001161b */
[----:B------:R-:W-:-:S04]  /*3720*/  SEL R5, RZ, 0x1, !P0 ;  /* 0x00000001ff057807 */ /* 0x000fc80004000000 */
[----:B------:R-:W-:-:S04]  /*3730*/  LOP3.LUT R34, R5, 0x1, R32, 0xf8, !PT ;  /* 0x0000000105227812 */ /* 0x000fc800078ef820 */
[----:B------:R-:W-:-:S05]  /*3740*/  LOP3.LUT R27, R34, R27, RZ, 0xc0, !PT ;  /* 0x0000001b221b7212 */ /* 0x000fca00078ec0ff */
[----:B------:R-:W-:-:S05]  /*3750*/  IMAD.IADD R27, R32, 0x1, R27 ;  /* 0x00000001201b7824 */ /* 0x000fca00078e021b */
[----:B------:R-:W-:Y:S01]  /*3760*/  LOP3.LUT R2, R27, R2, RZ, 0xfc, !PT ;  /* 0x000000021b027212 */ /* 0x000fe200078efcff */
[----:B------:R-:W-:Y:S06]  /*3770*/  BRA `(.L_x_172) ;  /* 0x0000000000107947 */ /* 0x000fec0003800000 */
.L_x_171:
[----:B------:R-:W-:-:S04]  /*3780*/  LOP3.LUT R2, R2, 0x80000000, RZ, 0xc0, !PT ;  /* 0x8000000002027812 */ /* 0x000fc800078ec0ff */
[----:B------:R-:W-:Y:S01]  /*3790*/  LOP3.LUT R2, R2, 0x7f800000, RZ, 0xfc, !PT ;  /* 0x7f80000002027812 */ /* 0x000fe200078efcff */
[----:B------:R-:W-:Y:S06]  /*37a0*/  BRA `(.L_x_172) ;  /* 0x0000000000047947 */ /* 0x000fec0003800000 */
.L_x_170:
[----:B------:R-:W-:-:S07]  /*37b0*/  IMAD R2, R29, 0x800000, R2 ;  /* 0x008000001d027824 */ /* 0x000fce00078e0202 */
.L_x_172:
[----:B------:R-:W-:Y:S05]  /*37c0*/  BSYNC.RECONVERGENT B1 ;  /* 0x0000000000017941 */ /* 0x000fea0003800200 */
.L_x_169:
[----:B------:R-:W-:Y:S05]  /*37d0*/  BRA `(.L_x_173) ;  /* 0x0000000000207947 */ /* 0x000fea0003800000 */
.L_x_168:
[----:B------:R-:W-:-:S04]  /*37e0*/  LOP3.LUT R2, R5, 0x80000000, R2, 0x48, !PT ;  /* 0x8000000005027812 */ /* 0x000fc800078e4802 */
[----:B------:R-:W-:Y:S01]  /*37f0*/  LOP3.LUT R2, R2, 0x7f800000, RZ, 0xfc, !PT ;  /* 0x7f80000002027812 */ /* 0x000fe200078efcff */
[----:B------:R-:W-:Y:S06]  /*3800*/  BRA `(.L_x_173) ;  /* 0x0000000000147947 */ /* 0x000fec0003800000 */
.L_x_167:
[----:B------:R-:W-:Y:S01]  /*3810*/  LOP3.LUT R2, R5, 0x80000000, R2, 0x48, !PT ;  /* 0x8000000005027812 */ /* 0x000fe200078e4802 */
[----:B------:R-:W-:Y:S06]  /*3820*/  BRA `(.L_x_173) ;  /* 0x00000000000c7947 */ /* 0x000fec0003800000 */
.L_x_166:
[----:B------:R-:W0:Y:S01]  /*3830*/  MUFU.RSQ R2, -QNAN ;  /* 0xffc0000000027908 */ /* 0x000e220000001400 */
[----:B------:R-:W-:Y:S05]  /*3840*/  BRA `(.L_x_173) ;  /* 0x0000000000047947 */ /* 0x000fea0003800000 */
.L_x_165:
[----:B------:R-:W-:-:S07]  /*3850*/  FADD.FTZ R2, R2, R5 ;  /* 0x0000000502027221 */ /* 0x000fce0000010000 */
.L_x_173:
[----:B------:R-:W-:Y:S05]  /*3860*/  BSYNC.RECONVERGENT B0 ;  /* 0x0000000000007941 */ /* 0x000fea0003800200 */
.L_x_163:
[----:B------:R-:W-:-:S04]  /*3870*/  IMAD.MOV.U32 R5, RZ, RZ, 0x0 ;  /* 0x00000000ff057424 */ /* 0x000fc800078e00ff */
[----:B0-----:R-:W-:Y:S05]  /*3880*/  RET.REL.NODEC R4 `(_Z33siddon_ray_trace_kernel_optimizedPK10CTGeometryPKfPyxx) ;  /* 0xffffffc404dc7950 */ /* 0x001fea0003c3ffff */
.L_x_174:
        /* <DEDUP_REMOVED lines=15> */
.L_x_177:


//--------------------- .nv.shared._ZN3cub18CUB_300001_SM_10006detail6reduce28DeviceReduceSingleTileKernelINS2_10policy_hubIyyN4cuda3std3__44plusIvEEE10Policy1000EPySC_iS9_yyNS7_10__identityEEEvT0_T1_T2_T3_T4_T6_ --------------------------
	.section	.nv.shared._ZN3cub18CUB_300001_SM_10006detail6reduce28DeviceReduceSingleTileKernelINS2_10policy_hubIyyN4cuda3std3__44plusIvEEE10Policy1000EPySC_iS9_yyNS7_10__identityEEEvT0_T1_T2_T3_T4_T6_,"aw",@nobits
	.sectionflags	@""
	.align	8
.nv.shared._ZN3cub18CUB_300001_SM_10006detail6reduce28DeviceReduceSingleTileKernelINS2_10policy_hubIyyN4cuda3std3__44plusIvEEE10Policy1000EPySC_iS9_yyNS7_10__identityEEEvT0_T1_T2_T3_T4_T6_:
	.zero		1176


//--------------------- .nv.shared.reserved.0     --------------------------
	.section	.nv.shared.reserved.0,"aw",@nobits
	.weak		__nv_reservedSMEM_offset_0_alias
	.size		__nv_reservedSMEM_offset_0_alias, 0, 64
	.other		__nv_reservedSMEM_offset_0_alias,@"STO_CUDA_RESERVED_SHARED STV_DEFAULT"
__nv_reservedSMEM_offset_0_alias:
	.zero		0
	.zero		64


//--------------------- .nv.global                --------------------------
	.section	.nv.global,"aw",@nobits
.nv.global:
	.type		_ZN34_INTERNAL_f271ee67_4_k_cu_6f7758056thrust24THRUST_300001_SM_1000_NS12placeholders2_5E,@object
	.size		_ZN34_INTERNAL_f271ee67_4_k_cu_6f7758056thrust24THRUST_300001_SM_1000_NS12placeholders2_5E,(_ZN34_INTERNAL_f271ee67_4_k_cu_6f7758054cuda3std3__45__cpo6cbeginE - _ZN34_INTERNAL_f271ee67_4_k_cu_6f7758056thrust24THRUST_300001_SM_1000_NS12placeholders2_5E)
_ZN34_INTERNAL_f271ee67_4_k_cu_6f7758056thrust24THRUST_300001_SM_1000_NS12placeholders2_5E:
	.zero		1
	.type		_ZN34_INTERNAL_f271ee67_4_k_cu_6f7758054cuda3std3__45__cpo6cbeginE,@object
	.size		_ZN34_INTERNAL_f271ee67_4_k_cu_6f7758054cuda3std3__45__cpo6cbeginE,(_ZN34_INTERNAL_f271ee67_4_k_cu_6f7758054cuda3std6ranges3__45__cpo6cbeginE - _ZN34_INTERNAL_f271ee67_4_k_cu_6f7758054cuda3std3__45__cpo6cbeginE)
_ZN34_INTERNAL_f271ee67_4_k_cu_6f7758054cuda3std3__45__cpo6cbeginE:
	.zero		1
	.type		_ZN34_INTERNAL_f271ee67_4_k_cu_6f7758054cuda3std6ranges3__45__cpo6cbeginE,@object
	.size		_ZN34_INTERNAL_f271ee67_4_k_cu_6f7758054cuda3std6ranges3__45__cpo6cbeginE,(_ZN34_INTERNAL_f271ee67_4_k_cu_6f7758054cuda3std3__48in_placeE - _ZN34_INTERNAL_f271ee67_4_k_cu_6f7758054cuda3std6ranges3__45__cpo6cbeginE)
_ZN34_INTERNAL_f271ee67_4_k_cu_6f7758054cuda3std6ranges3__45__cpo6cbeginE:
	.zero		1
	.type		_ZN34_INTERNAL_f271ee67_4_k_cu_6f7758054cuda3std3__48in_placeE,@object
	.size		_ZN34_INTERNAL_f271ee67_4_k_cu_6f7758054cuda3std3__48in_placeE,(_ZN34_INTERNAL_f271ee67_4_k_cu_6f7758054cuda3std6ranges3__45__cpo4sizeE - _ZN34_INTERNAL_f271ee67_4_k_cu_6f7758054cuda3std3__48in_placeE)
_ZN34_INTERNAL_f271ee67_4_k_cu_6f7758054cuda3std3__48in_placeE:
	.zero		1
	.type		_ZN34_INTERNAL_f271ee67_4_k_cu_6f7758054cuda3std6ranges3__45__cpo4sizeE,@object
	.size		_ZN34_INTERNAL_f271ee67_4_k_cu_6f7758054cuda3std6ranges3__45__cpo4sizeE,(_ZN34_INTERNAL_f271ee67_4_k_cu_6f7758056thrust24THRUST_300001_SM_1000_NS12placeholders2_9E - _ZN34_INTERNAL_f271ee67_4_k_cu_6f7758054cuda3std6ranges3__45__cpo4sizeE)
_ZN34_INTERNAL_f271ee67_4_k_cu_6f7758054cuda3std6ranges3__45__cpo4sizeE:
	.zero		1
	.type		_ZN34_INTERNAL_f271ee67_4_k_cu_6f7758056thrust24THRUST_300001_SM_1000_NS12placeholders2_9E,@object
	.size		_ZN34_INTERNAL_f271ee67_4_k_cu_6f7758056thrust24THRUST_300001_SM_1000_NS12placeholders2_9E,(_ZN34_INTERNAL_f271ee67_4_k_cu_6f7758054cuda3std3__45__cpo7crbeginE - _ZN34_INTERNAL_f271ee67_4_k_cu_6f7758056thrust24THRUST_300001_SM_1000_NS12placeholders2_9E)
_ZN34_INTERNAL_f271ee67_4_k_cu_6f7758056thrust24THRUST_300001_SM_1000_NS12placeholders2_9E:
	.zero		1
	.type		_ZN34_INTERNAL_f271ee67_4_k_cu_6f7758054cuda3std3__45__cpo7crbeginE,@object
	.size		_ZN34_INTERNAL_f271ee67_4_k_cu_6f7758054cuda3std3__45__cpo7crbeginE,(_ZN34_INTERNAL_f271ee67_4_k_cu_6f7758054cuda3std6ranges3__45__cpo4nextE - _ZN34_INTERNAL_f271ee67_4_k_cu_6f7758054cuda3std3__45__cpo7crbeginE)
_ZN34_INTERNAL_f271ee67_4_k_cu_6f7758054cuda3std3__45__cpo7crbeginE:
	.zero		1
	.type		_ZN34_INTERNAL_f271ee67_4_k_cu_6f7758054cuda3std6ranges3__45__cpo4nextE,@object
	.size		_ZN34_INTERNAL_f271ee67_4_k_cu_6f7758054cuda3std6ranges3__45__cpo4nextE,(_ZN34_INTERNAL_f271ee67_4_k_cu_6f7758054cuda3std6ranges3__45__cpo4swapE - _ZN34_INTERNAL_f271ee67_4_k_cu_6f7758054cuda3std6ranges3__45__cpo4nextE)
_ZN34_INTERNAL_f271ee67_4_k_cu_6f7758054cuda3std6ranges3__45__cpo4nextE:
	.zero		1
	.type		_ZN34_INTERNAL_f271ee67_4_k_cu_6f7758054cuda3std6ranges3__45__cpo4swapE,@object
	.size		_ZN34_INTERNAL_f271ee67_4_k_cu_6f7758054cuda3std6ranges3__45__cpo4swapE,(_ZN34_INTERNAL_f271ee67_4_k_cu_6f7758056thrust24THRUST_300001_SM_1000_NS12placeholders2_1E - _ZN34_INTERNAL_f271ee67_4_k_cu_6f7758054cuda3std6ranges3__45__cpo4swapE)
_ZN34_INTERNAL_f271ee67_4_k_cu_6f7758054cuda3std6ranges3__45__cpo4swapE:
	.zero		1
	.type		_ZN34_INTERNAL_f271ee67_4_k_cu_6f7758056thrust24THRUST_300001_SM_1000_NS12placeholders2_1E,@object
	.size		_ZN34_INTERNAL_f271ee67_4_k_cu_6f7758056thrust24THRUST_300001_SM_1000_NS12placeholders2_1E,(_ZN34_INTERNAL_f271ee67_4_k_cu_6f7758056thrust24THRUST_300001_SM_1000_NS12placeholders2_3E - _ZN34_INTERNAL_f271ee67_4_k_cu_6f7758056thrust24THRUST_300001_SM_1000_NS12placeholders2_1E)
_ZN34_INTERNAL_f271ee67_4_k_cu_6f7758056thrust24THRUST_300001_SM_1000_NS12placeholders2_1E:
	.zero		1
	.type		_ZN34_INTERNAL_f271ee67_4_k_cu_6f7758056thrust24THRUST_300001_SM_1000_NS12placeholders2_3E,@object
	.size		_ZN34_INTERNAL_f271ee67_4_k_cu_6f7758056thrust24THRUST_300001_SM_1000_NS12placeholders2_3E,(_ZN34_INTERNAL_f271ee67_4_k_cu_6f7758054cuda3std3__45__cpo5beginE - _ZN34_INTERNAL_f271ee67_4_k_cu_6f7758056thrust24THRUST_300001_SM_1000_NS12placeholders2_3E)
_ZN34_INTERNAL_f271ee67_4_k_cu_6f7758056thrust24THRUST_300001_SM_1000_NS12placeholders2_3E:
	.zero		1
	.type		_ZN34_INTERNAL_f271ee67_4_k_cu_6f7758054cuda3std3__45__cpo5beginE,@object
	.size		_ZN34_INTERNAL_f271ee67_4_k_cu_6f7758054cuda3std3__45__cpo5beginE,(_ZN34_INTERNAL_f271ee67_4_k_cu_6f7758054cuda3std6ranges3__45__cpo5beginE - _ZN34_INTERNAL_f271ee67_4_k_cu_6f7758054cuda3std3__45__cpo5beginE)
_ZN34_INTERNAL_f271ee67_4_k_cu_6f7758054cuda3std3__45__cpo5beginE:
	.zero		1
	.type		_ZN34_INTERNAL_f271ee67_4_k_cu_6f7758054cuda3std6ranges3__45__cpo5beginE,@object
	.size		_ZN34_INTERNAL_f271ee67_4_k_cu_6f7758054cuda3std6ranges3__45__cpo5beginE,(_ZN34_INTERNAL_f271ee67_4_k_cu_6f7758054cuda3std3__436_GLOBAL__N__f271ee67_4_k_cu_6f7758056ignoreE - _ZN34_INTERNAL_f271ee67_4_k_cu_6f7758054cuda3std6ranges3__45__cpo5beginE)
_ZN34_INTERNAL_f271ee67_4_k_cu_6f7758054cuda3std6ranges3__45__cpo5beginE:
	.zero		1
	.type		_ZN34_INTERNAL_f271ee67_4_k_cu_6f7758054cuda3std3__436_GLOBAL__N__f271ee67_4_k_cu_6f7758056ignoreE,@object
	.size		_ZN34_INTERNAL_f271ee67_4_k_cu_6f7758054cuda3std3__436_GLOBAL__N__f271ee67_4_k_cu_6f7758056ignoreE,(_ZN34_INTERNAL_f271ee67_4_k_cu_6f7758054cuda3std6ranges3__45__cpo4dataE - _ZN34_INTERNAL_f271ee67_4_k_cu_6f7758054cuda3std3__436_GLOBAL__N__f271ee67_4_k_cu_6f7758056ignoreE)
_ZN34_INTERNAL_f271ee67_4_k_cu_6f7758054cuda3std3__436_GLOBAL__N__f271ee67_4_k_cu_6f7758056ignoreE:
	.zero		1
	.type		_ZN34_INTERNAL_f271ee67_4_k_cu_6f7758054cuda3std6ranges3__45__cpo4dataE,@object
	.size		_ZN34_INTERNAL_f271ee67_4_k_cu_6f7758054cuda3std6ranges3__45__cpo4dataE,(_ZN34_INTERNAL_f271ee67_4_k_cu_6f7758056thrust24THRUST_300001_SM_1000_NS12placeholders2_7E - _ZN34_INTERNAL_f271ee67_4_k_cu_6f7758054cuda3std6ranges3__45__cpo4dataE)
_ZN34_INTERNAL_f271ee67_4_k_cu_6f7758054cuda3std6ranges3__45__cpo4dataE:
	.zero		1
	.type		_ZN34_INTERNAL_f271ee67_4_k_cu_6f7758056thrust24THRUST_300001_SM_1000_NS12placeholders2_7E,@object
	.size		_ZN34_INTERNAL_f271ee67_4_k_cu_6f7758056thrust24THRUST_300001_SM_1000_NS12placeholders2_7E,(_ZN34_INTERNAL_f271ee67_4_k_cu_6f7758054cuda3std3__45__cpo6rbeginE - _ZN34_INTERNAL_f271ee67_4_k_cu_6f7758056thrust24THRUST_300001_SM_1000_NS12placeholders2_7E)
_ZN34_INTERNAL_f271ee67_4_k_cu_6f7758056thrust24THRUST_300001_SM_1000_NS12placeholders2_7E:
	.zero		1
	.type		_ZN34_INTERNAL_f271ee67_4_k_cu_6f7758054cuda3std3__45__cpo6rbeginE,@object
	.size		_ZN34_INTERNAL_f271ee67_4_k_cu_6f7758054cuda3std3__45__cpo6rbeginE,(_ZN34_INTERNAL_f271ee67_4_k_cu_6f7758054cuda3std6ranges3__45__cpo7advanceE - _ZN34_INTERNAL_f271ee67_4_k_cu_6f7758054cuda3std3__45__cpo6rbeginE)
_ZN34_INTERNAL_f271ee67_4_k_cu_6f7758054cuda3std3__45__cpo6rbeginE:
	.zero		1
	.type		_ZN34_INTERNAL_f271ee67_4_k_cu_6f7758054cuda3std6ranges3__45__cpo7advanceE,@object
	.size		_ZN34_INTERNAL_f271ee67_4_k_cu_6f7758054cuda3std6ranges3__45__cpo7advanceE,(_ZN34_INTERNAL_f271ee67_4_k_cu_6f7758054cuda3std3__47nulloptE - _ZN34_INTERNAL_f271ee67_4_k_cu_6f7758054cuda3std6ranges3__45__cpo7advanceE)
_ZN34_INTERNAL_f271ee67_4_k_cu_6f7758054cuda3std6ranges3__45__cpo7advanceE:
	.zero		1
	.type		_ZN34_INTERNAL_f271ee67_4_k_cu_6f7758054cuda3std3__47nulloptE,@object
	.size		_ZN34_INTERNAL_f271ee67_4_k_cu_6f7758054cuda3std3__47nulloptE,(_ZN34_INTERNAL_f271ee67_4_k_cu_6f7758054cuda3std6ranges3__45__cpo8distanceE - _ZN34_INTERNAL_f271ee67_4_k_cu_6f7758054cuda3std3__47nulloptE)
_ZN34_INTERNAL_f271ee67_4_k_cu_6f7758054cuda3std3__47nulloptE:
	.zero		1
	.type		_ZN34_INTERNAL_f271ee67_4_k_cu_6f7758054cuda3std6ranges3__45__cpo8distanceE,@object
	.size		_ZN34_INTERNAL_f271ee67_4_k_cu_6f7758054cuda3std6ranges3__45__cpo8distanceE,(_ZN34_INTERNAL_f271ee67_4_k_cu_6f7758056thrust24THRUST_300001_SM_1000_NS12placeholders2_6E - _ZN34_INTERNAL_f271ee67_4_k_cu_6f7758054cuda3std6ranges3__45__cpo8distanceE)
_ZN34_INTERNAL_f271ee67_4_k_cu_6f7758054cuda3std6ranges3__45__cpo8distanceE:
	.zero		1
	.type		_ZN34_INTERNAL_f271ee67_4_k_cu_6f7758056thrust24THRUST_300001_SM_1000_NS12placeholders2_6E,@object
	.size		_ZN34_INTERNAL_f271ee67_4_k_cu_6f7758056thrust24THRUST_300001_SM_1000_NS12placeholders2_6E,(_ZN34_INTERNAL_f271ee67_4_k_cu_6f7758054cuda3std3__45__cpo4cendE - _ZN34_INTERNAL_f271ee67_4_k_cu_6f7758056thrust24THRUST_300001_SM_1000_NS12placeholders2_6E)
_ZN34_INTERNAL_f271ee67_4_k_cu_6f7758056thrust24THRUST_300001_SM_1000_NS12placeholders2_6E:
	.zero		1
	.type		_ZN34_INTERNAL_f271ee67_4_k_cu_6f7758054cuda3std3__45__cpo4cendE,@object
	.size		_ZN34_INTERNAL_f271ee67_4_k_cu_6f7758054cuda3std3__45__cpo4cendE,(_ZN34_INTERNAL_f271ee67_4_k_cu_6f7758054cuda3std6ranges3__45__cpo4cendE - _ZN34_INTERNAL_f271ee67_4_k_cu_6f7758054cuda3std3__45__cpo4cendE)
_ZN34_INTERNAL_f271ee67_4_k_cu_6f7758054cuda3std3__45__cpo4cendE:
	.zero		1
	.type		_ZN34_INTERNAL_f271ee67_4_k_cu_6f7758054cuda3std6ranges3__45__cpo4cendE,@object
	.size		_ZN34_INTERNAL_f271ee67_4_k_cu_6f7758054cuda3std6ranges3__45__cpo4cendE,(_ZN34_INTERNAL_f271ee67_4_k_cu_6f7758054cuda3std3__420unreachable_sentinelE - _ZN34_INTERNAL_f271ee67_4_k_cu_6f7758054cuda3std6ranges3__45__cpo4cendE)
_ZN34_INTERNAL_f271ee67_4_k_cu_6f7758054cuda3std6ranges3__45__cpo4cendE:
	.zero		1
	.type		_ZN34_INTERNAL_f271ee67_4_k_cu_6f7758054cuda3std3__420unreachable_sentinelE,@object
	.size		_ZN34_INTERNAL_f271ee67_4_k_cu_6f7758054cuda3std3__420unreachable_sentinelE,(_ZN34_INTERNAL_f271ee67_4_k_cu_6f7758054cuda3std6ranges3__45__cpo5ssizeE - _ZN34_INTERNAL_f271ee67_4_k_cu_6f7758054cuda3std3__420unreachable_sentinelE)
_ZN34_INTERNAL_f271ee67_4_k_cu_6f7758054cuda3std3__420unreachable_sentinelE:
	.zero		1
	.type		_ZN34_INTERNAL_f271ee67_4_k_cu_6f7758054cuda3std6ranges3__45__cpo5ssizeE,@object
	.size		_ZN34_INTERNAL_f271ee67_4_k_cu_6f7758054cuda3std6ranges3__45__cpo5ssizeE,(_ZN34_INTERNAL_f271ee67_4_k_cu_6f7758056thrust24THRUST_300001_SM_1000_NS12placeholders3_10E - _ZN34_INTERNAL_f271ee67_4_k_cu_6f7758054cuda3std6ranges3__45__cpo5ssizeE)
_ZN34_INTERNAL_f271ee67_4_k_cu_6f7758054cuda3std6ranges3__45__cpo5ssizeE:
	.zero		1
	.type		_ZN34_INTERNAL_f271ee67_4_k_cu_6f7758056thrust24THRUST_300001_SM_1000_NS12placeholders3_10E,@object
	.size		_ZN34_INTERNAL_f271ee67_4_k_cu_6f7758056thrust24THRUST_300001_SM_1000_NS12placeholders3_10E,(_ZN34_INTERNAL_f271ee67_4_k_cu_6f7758054cuda3std3__45__cpo5crendE - _ZN34_INTERNAL_f271ee67_4_k_cu_6f7758056thrust24THRUST_300001_SM_1000_NS12placeholders3_10E)
_ZN34_INTERNAL_f271ee67_4_k_cu_6f7758056thrust24THRUST_300001_SM_1000_NS12placeholders3_10E:
	.zero		1
	.type		_ZN34_INTERNAL_f271ee67_4_k_cu_6f7758054cuda3std3__45__cpo5crendE,@object
	.size		_ZN34_INTERNAL_f271ee67_4_k_cu_6f7758054cuda3std3__45__cpo5crendE,(_ZN34_INTERNAL_f271ee67_4_k_cu_6f7758054cuda3std6ranges3__45__cpo4prevE - _ZN34_INTERNAL_f271ee67_4_k_cu_6f7758054cuda3std3__45__cpo5crendE)
_ZN34_INTERNAL_f271ee67_4_k_cu_6f7758054cuda3std3__45__cpo5crendE:
	.zero		1
	.type		_ZN34_INTERNAL_f271ee67_4_k_cu_6f7758054cuda3std6ranges3__45__cpo4prevE,@object
	.size		_ZN34_INTERNAL_f271ee67_4_k_cu_6f7758054cuda3std6ranges3__45__cpo4prevE,(_ZN34_INTERNAL_f271ee67_4_k_cu_6f7758054cuda3std6ranges3__45__cpo9iter_moveE - _ZN34_INTERNAL_f271ee67_4_k_cu_6f7758054cuda3std6ranges3__45__cpo4prevE)
_ZN34_INTERNAL_f271ee67_4_k_cu_6f7758054cuda3std6ranges3__45__cpo4prevE:
	.zero		1
	.type		_ZN34_INTERNAL_f271ee67_4_k_cu_6f7758054cuda3std6ranges3__45__cpo9iter_moveE,@object
	.size		_ZN34_INTERNAL_f271ee67_4_k_cu_6f7758054cuda3std6ranges3__45__cpo9iter_moveE,(_ZN34_INTERNAL_f271ee67_4_k_cu_6f7758056thrust24THRUST_300001_SM_1000_NS12placeholders2_2E - _ZN34_INTERNAL_f271ee67_4_k_cu_6f7758054cuda3std6ranges3__45__cpo9iter_moveE)
_ZN34_INTERNAL_f271ee67_4_k_cu_6f7758054cuda3std6ranges3__45__cpo9iter_moveE:
	.zero		1
	.type		_ZN34_INTERNAL_f271ee67_4_k_cu_6f7758056thrust24THRUST_300001_SM_1000_NS12placeholders2_2E,@object
	.size		_ZN34_INTERNAL_f271ee67_4_k_cu_6f7758056thrust24THRUST_300001_SM_1000_NS12placeholders2_2E,(_ZN34_INTERNAL_f271ee67_4_k_cu_6f7758056thrust24THRUST_300001_SM_1000_NS12placeholders2_4E - _ZN34_INTERNAL_f271ee67_4_k_cu_6f7758056thrust24THRUST_300001_SM_1000_NS12placeholders2_2E)
_ZN34_INTERNAL_f271ee67_4_k_cu_6f7758056thrust24THRUST_300001_SM_1000_NS12placeholders2_2E:
	.zero		1
	.type		_ZN34_INTERNAL_f271ee67_4_k_cu_6f7758056thrust24THRUST_300001_SM_1000_NS12placeholders2_4E,@object
	.size		_ZN34_INTERNAL_f271ee67_4_k_cu_6f7758056thrust24THRUST_300001_SM_1000_NS12placeholders2_4E,(_ZN34_INTERNAL_f271ee67_4_k_cu_6f7758054cuda3std3__45__cpo3endE - _ZN34_INTERNAL_f271ee67_4_k_cu_6f7758056thrust24THRUST_300001_SM_1000_NS12placeholders2_4E)
_ZN34_INTERNAL_f271ee67_4_k_cu_6f7758056thrust24THRUST_300001_SM_1000_NS12placeholders2_4E:
	.zero		1
	.type		_ZN34_INTERNAL_f271ee67_4_k_cu_6f7758054cuda3std3__45__cpo3endE,@object
	.size		_ZN34_INTERNAL_f271ee67_4_k_cu_6f7758054cuda3std3__45__cpo3endE,(_ZN34_INTERNAL_f271ee67_4_k_cu_6f7758054cuda3std6ranges3__45__cpo3endE - _ZN34_INTERNAL_f271ee67_4_k_cu_6f7758054cuda3std3__45__cpo3endE)
_ZN34_INTERNAL_f271ee67_4_k_cu_6f7758054cuda3std3__45__cpo3endE:
	.zero		1
	.type		_ZN34_INTERNAL_f271ee67_4_k_cu_6f7758054cuda3std6ranges3__45__cpo3endE,@object
	.size		_ZN34_INTERNAL_f271ee67_4_k_cu_6f7758054cuda3std6ranges3__45__cpo3endE,(_ZN34_INTERNAL_f271ee67_4_k_cu_6f7758054cuda3std3__419piecewise_constructE - _ZN34_INTERNAL_f271ee67_4_k_cu_6f7758054cuda3std6ranges3__45__cpo3endE)
_ZN34_INTERNAL_f271ee67_4_k_cu_6f7758054cuda3std6ranges3__45__cpo3endE:
	.zero		1
	.type		_ZN34_INTERNAL_f271ee67_4_k_cu_6f7758054cuda3std3__419piecewise_constructE,@object
	.size		_ZN34_INTERNAL_f271ee67_4_k_cu_6f7758054cuda3std3__419piecewise_constructE,(_ZN34_INTERNAL_f271ee67_4_k_cu_6f7758054cuda3std6ranges3__45__cpo5cdataE - _ZN34_INTERNAL_f271ee67_4_k_cu_6f7758054cuda3std3__419piecewise_constructE)
_ZN34_INTERNAL_f271ee67_4_k_cu_6f7758054cuda3std3__419piecewise_constructE:
	.zero		1
	.type		_ZN34_INTERNAL_f271ee67_4_k_cu_6f7758054cuda3std6ranges3__45__cpo5cdataE,@object
	.size		_ZN34_INTERNAL_f271ee67_4_k_cu_6f7758054cuda3std6ranges3__45__cpo5cdataE,(_ZN34_INTERNAL_f271ee67_4_k_cu_6f7758056thrust24THRUST_300001_SM_1000_NS12placeholders2_8E - _ZN34_INTERNAL_f271ee67_4_k_cu_6f7758054cuda3std6ranges3__45__cpo5cdataE)
_ZN34_INTERNAL_f271ee67_4_k_cu_6f7758054cuda3std6ranges3__45__cpo5cdataE:
	.zero		1
	.type		_ZN34_INTERNAL_f271ee67_4_k_cu_6f7758056thrust24THRUST_300001_SM_1000_NS12placeholders2_8E,@object
	.size		_ZN34_INTERNAL_f271ee67_4_k_cu_6f7758056thrust24THRUST_300001_SM_1000_NS12placeholders2_8E,(_ZN34_INTERNAL_f271ee67_4_k_cu_6f7758054cuda3std3__45__cpo4rendE - _ZN34_INTERNAL_f271ee67_4_k_cu_6f7758056thrust24THRUST_300001_SM_1000_NS12placeholders2_8E)
_ZN34_INTERNAL_f271ee67_4_k_cu_6f7758056thrust24THRUST_300001_SM_1000_NS12placeholders2_8E:
	.zero		1
	.type		_ZN34_INTERNAL_f271ee67_4_k_cu_6f7758054cuda3std3__45__cpo4rendE,@object
	.size		_ZN34_INTERNAL_f271ee67_4_k_cu_6f7758054cuda3std3__45__cpo4rendE,(_ZN34_INTERNAL_f271ee67_4_k_cu_6f7758054cuda3std6ranges3__45__cpo9iter_swapE - _ZN34_INTERNAL_f271ee67_4_k_cu_6f7758054cuda3std3__45__cpo4rendE)
_ZN34_INTERNAL_f271ee67_4_k_cu_6f7758054cuda3std3__45__cpo4rendE:
	.zero		1
	.type		_ZN34_INTERNAL_f271ee67_4_k_cu_6f7758054cuda3std6ranges3__45__cpo9iter_swapE,@object
	.size		_ZN34_INTERNAL_f271ee67_4_k_cu_6f7758054cuda3std6ranges3__45__cpo9iter_swapE,(_ZN34_INTERNAL_f271ee67_4_k_cu_6f7758054cuda3std3__48unexpectE - _ZN34_INTERNAL_f271ee67_4_k_cu_6f7758054cuda3std6ranges3__45__cpo9iter_swapE)
_ZN34_INTERNAL_f271ee67_4_k_cu_6f7758054cuda3std6ranges3__45__cpo9iter_swapE:
	.zero		1
	.type		_ZN34_INTERNAL_f271ee67_4_k_cu_6f7758054cuda3std3__48unexpectE,@object
	.size		_ZN34_INTERNAL_f271ee67_4_k_cu_6f7758054cuda3std3__48unexpectE,(_ZN34_INTERNAL_f271ee67_4_k_cu_6f7758056thrust24THRUST_300001_SM_1000_NS6system6detail10sequential3seqE - _ZN34_INTERNAL_f271ee67_4_k_cu_6f7758054cuda3std3__48unexpectE)
_ZN34_INTERNAL_f271ee67_4_k_cu_6f7758054cuda3std3__48unexpectE:
	.zero		1
	.type		_ZN34_INTERNAL_f271ee67_4_k_cu_6f7758056thrust24THRUST_300001_SM_1000_NS6system6detail10sequential3seqE,@object
	.size		_ZN34_INTERNAL_f271ee67_4_k_cu_6f7758056thrust24THRUST_300001_SM_1000_NS6system6detail10sequential3seqE,(.L_29 - _ZN34_INTERNAL_f271ee67_4_k_cu_6f7758056thrust24THRUST_300001_SM_1000_NS6system6detail10sequential3seqE)
_ZN34_INTERNAL_f271ee67_4_k_cu_6f7758056thrust24THRUST_300001_SM_1000_NS6system6detail10sequential3seqE:
	.zero		1
.L_29:


//--------------------- .nv.shared._ZN3cub18CUB_300001_SM_10006detail6reduce18DeviceReduceKernelINS2_10policy_hubIyyN4cuda3std3__44plusIvEEE10Policy1000EPyyS9_yNS7_10__identityEEEvT0_PT3_T1_NS0_13GridEvenShareISH_EET2_T4_ --------------------------
	.section	.nv.shared._ZN3cub18CUB_300001_SM_10006detail6reduce18DeviceReduceKernelINS2_10policy_hubIyyN4cuda3std3__44plusIvEEE10Policy1000EPyyS9_yNS7_10__identityEEEvT0_PT3_T1_NS0_13GridEvenShareISH_EET2_T4_,"aw",@nobits
	.sectionflags	@""
	.align	8
.nv.shared._ZN3cub18CUB_300001_SM_10006detail6reduce18DeviceReduceKernelINS2_10policy_hubIyyN4cuda3std3__44plusIvEEE10Policy1000EPyyS9_yNS7_10__identityEEEvT0_PT3_T1_NS0_13GridEvenShareISH_EET2_T4_:
	.zero		1176


//--------------------- .nv.shared._ZN3cub18CUB_300001_SM_10006detail6reduce28DeviceReduceSingleTileKernelINS2_10policy_hubIyyN4cuda3std3__44plusIvEEE10Policy1000EPySC_yS9_yyNS7_10__identityEEEvT0_T1_T2_T3_T4_T6_ --------------------------
	.section	.nv.shared._ZN3cub18CUB_300001_SM_10006detail6reduce28DeviceReduceSingleTileKernelINS2_10policy_hubIyyN4cuda3std3__44plusIvEEE10Policy1000EPySC_yS9_yyNS7_10__identityEEEvT0_T1_T2_T3_T4_T6_,"aw",@nobits
	.sectionflags	@""
	.align	8
.nv.shared._ZN3cub18CUB_300001_SM_10006detail6reduce28DeviceReduceSingleTileKernelINS2_10policy_hubIyyN4cuda3std3__44plusIvEEE10Policy1000EPySC_yS9_yyNS7_10__identityEEEvT0_T1_T2_T3_T4_T6_:
	.zero		1176


//--------------------- .nv.constant0._ZN3cub18CUB_300001_SM_10006detail6reduce28DeviceReduceSingleTileKernelINS2_10policy_hubIyyN4cuda3std3__44plusIvEEE10Policy1000EPySC_iS9_yyNS7_10__identityEEEvT0_T1_T2_T3_T4_T6_ --------------------------
	.section	.nv.constant0._ZN3cub18CUB_300001_SM_10006detail6reduce28DeviceReduceSingleTileKernelINS2_10policy_hubIyyN4cuda3std3__44plusIvEEE10Policy1000EPySC_iS9_yyNS7_10__identityEEEvT0_T1_T2_T3_T4_T6_,"a",@progbits
	.sectionflags	@""
	.align	4
.nv.constant0._ZN3cub18CUB_300001_SM_10006detail6reduce28DeviceReduceSingleTileKernelINS2_10policy_hubIyyN4cuda3std3__44plusIvEEE10Policy1000EPySC_iS9_yyNS7_10__identityEEEvT0_T1_T2_T3_T4_T6_:
	.zero		929


//--------------------- .nv.constant0._ZN3cub18CUB_300001_SM_10006detail6reduce18DeviceReduceKernelINS2_10policy_hubIyyN4cuda3std3__44plusIvEEE10Policy1000EPyyS9_yNS7_10__identityEEEvT0_PT3_T1_NS0_13GridEvenShareISH_EET2_T4_ --------------------------
	.section	.nv.constant0._ZN3cub18CUB_300001_SM_10006detail6reduce18DeviceReduceKernelINS2_10policy_hubIyyN4cuda3std3__44plusIvEEE10Policy1000EPyyS9_yNS7_10__identityEEEvT0_PT3_T1_NS0_13GridEvenShareISH_EET2_T4_,"a",@progbits
	.sectionflags	@""
	.align	4
.nv.constant0._ZN3cub18CUB_300001_SM_10006detail6reduce18DeviceReduceKernelINS2_10policy_hubIyyN4cuda3std3__44plusIvEEE10Policy1000EPyyS9_yNS7_10__identityEEEvT0_PT3_T1_NS0_13GridEvenShareISH_EET2_T4_:
	.zero		994


//--------------------- .nv.constant0._ZN3cub18CUB_300001_SM_10006detail6reduce28DeviceReduceSingleTileKernelINS2_10policy_hubIyyN4cuda3std3__44plusIvEEE10Policy1000EPySC_yS9_yyNS7_10__identityEEEvT0_T1_T2_T3_T4_T6_ --------------------------
	.section	.nv.constant0._ZN3cub18CUB_300001_SM_10006detail6reduce28DeviceReduceSingleTileKernelINS2_10policy_hubIyyN4cuda3std3__44plusIvEEE10Policy1000EPySC_yS9_yyNS7_10__identityEEEvT0_T1_T2_T3_T4_T6_,"a",@progbits
	.sectionflags	@""
	.align	4
.nv.constant0._ZN3cub18CUB_300001_SM_10006detail6reduce28DeviceReduceSingleTileKernelINS2_10policy_hubIyyN4cuda3std3__44plusIvEEE10Policy1000EPySC_yS9_yyNS7_10__identityEEEvT0_T1_T2_T3_T4_T6_:
	.zero		937


//--------------------- .nv.constant0._ZN3cub18CUB_300001_SM_10006detail11EmptyKernelIvEEvv --------------------------
	.section	.nv.constant0._ZN3cub18CUB_300001_SM_10006detail11EmptyKernelIvEEvv,"a",@progbits
	.sectionflags	@""
	.align	4
.nv.constant0._ZN3cub18CUB_300001_SM_10006detail11EmptyKernelIvEEvv:
	.zero		896


//--------------------- .nv.constant0._Z33siddon_ray_trace_kernel_optimizedPK10CTGeometryPKfPyxx --------------------------
	.section	.nv.constant0._Z33siddon_ray_trace_kernel_optimizedPK10CTGeometryPKfPyxx,"a",@progbits
	.sectionflags	@""
	.align	4
.nv.constant0._Z33siddon_ray_trace_kernel_optimizedPK10CTGeometryPKfPyxx:
	.zero		936


//--------------------- SYMBOLS --------------------------

	.type		.nv.reservedSmem.offset0,@object
	.size		.nv.reservedSmem.offset0,0x4
	.type		.nv.reservedSmem.cap,@object
	.size		.nv.reservedSmem.cap,0x4
